	.target	sm_90a

	.elftype	@"ET_EXEC"


//--------------------- .note.nv.tkinfo           --------------------------
	.section	.note.nv.tkinfo,"",@"SHT_NOTE"
	.sectionflags	@"SHF_NOTE_NV_TKINFO"
	.tkinfo
        /*0018*/ 	.word	0x00000002
        /*0030*/ 	.string	""
        /*0030*/ 	.string	"ptxas"
        /*0030*/ 	.string	"Cuda compilation tools, release 13.0, V13.0.88"
        /*0030*/ 	.string	"Build cuda_13.0.r13.0/compiler.36424714_0"
        /*0030*/ 	.string	"-v  -suppress-debug-info  -lineinfo  -arch sm_90a "



//--------------------- .note.nv.cuinfo           --------------------------
	.section	.note.nv.cuinfo,"",@"SHT_NOTE"
	.sectionflags	@"SHF_NOTE_NV_CUINFO"
        /*0018*/ 	.short	0x0002
        /*001a*/ 	.short	0x005a
        /*001c*/ 	.short	0x0082
	.zero		2


//--------------------- .nv.info                  --------------------------
	.section	.nv.info,"",@"SHT_CUDA_INFO"
	.align	4


	//----- nvinfo : EIATTR_REGCOUNT
	.align		4
        /*0000*/ 	.byte	0x04, 0x2f
        /*0002*/ 	.short	(.L_1 - .L_0)
	.align		4
.L_0:
        /*0004*/ 	.word	index@(matmul_kernel)
        /*0008*/ 	.word	0x000000ff


	//----- nvinfo : EIATTR_FRAME_SIZE
	.align		4
.L_1:
        /*000c*/ 	.byte	0x04, 0x11
        /*000e*/ 	.short	(.L_3 - .L_2)
	.align		4
.L_2:
        /*0010*/ 	.word	index@(matmul_kernel)
        /*0014*/ 	.word	0x000008e0


	//----- nvinfo : EIATTR_MIN_STACK_SIZE
	.align		4
.L_3:
        /*0018*/ 	.byte	0x04, 0x12
        /*001a*/ 	.short	(.L_5 - .L_4)
	.align		4
.L_4:
        /*001c*/ 	.word	index@(matmul_kernel)
        /*0020*/ 	.word	0x000008e0
.L_5:


//--------------------- .nv.compat                --------------------------
	.section	.nv.compat,"",@"SHT_CUDA_COMPAT_INFO"
	.align	4
        /*0000*/ 	.byte	0x02, 0x09, 0x01, 0x00, 0x02, 0x02, 0x04, 0x00, 0x02, 0x05, 0x05, 0x00, 0x03, 0x07, 0x01, 0x01
        /*0010*/ 	.byte	0x02, 0x03, 0x00, 0x00, 0x02, 0x06, 0x01, 0x00, 0x04, 0x0b, 0x08, 0x00, 0x00, 0x00, 0x00, 0x00
        /*0020*/ 	.byte	0x00, 0x00, 0x00, 0x00


//--------------------- .nv.info.matmul_kernel    --------------------------
	.section	.nv.info.matmul_kernel,"",@"SHT_CUDA_INFO"
	.sectionflags	@""
	.align	4


	//----- nvinfo : EIATTR_CUDA_API_VERSION
	.align		4
        /*0000*/ 	.byte	0x04, 0x37
        /*0002*/ 	.short	(.L_7 - .L_6)
.L_6:
        /*0004*/ 	.word	0x00000082


	//----- nvinfo : EIATTR_KPARAM_INFO
	.align		4
.L_7:
        /*0008*/ 	.byte	0x04, 0x17
        /*000a*/ 	.short	(.L_9 - .L_8)
.L_8:
        /*000c*/ 	.word	0x00000000
        /*0010*/ 	.short	0x000d
        /*0012*/ 	.short	0x0048
        /*0014*/ 	.byte	0x00, 0xf4, 0x21, 0x00


	//----- nvinfo : EIATTR_KPARAM_INFO
	.align		4
.L_9:
        /*0018*/ 	.byte	0x04, 0x17
        /*001a*/ 	.short	(.L_11 - .L_10)
.L_10:
        /*001c*/ 	.word	0x00000000
        /*0020*/ 	.short	0x000c
        /*0022*/ 	.short	0x0040
        /*0024*/ 	.byte	0x00, 0xf4, 0x21, 0x00


	//----- nvinfo : EIATTR_KPARAM_INFO
	.align		4
.L_11:
        /*0028*/ 	.byte	0x04, 0x17
        /*002a*/ 	.short	(.L_13 - .L_12)
.L_12:
        /*002c*/ 	.word	0x00000000
        /*0030*/ 	.short	0x000b
        /*0032*/ 	.short	0x0038
        /*0034*/ 	.byte	0x00, 0xf0, 0x11, 0x00


	//----- nvinfo : EIATTR_KPARAM_INFO
	.align		4
.L_13:
        /*0038*/ 	.byte	0x04, 0x17
        /*003a*/ 	.short	(.L_15 - .L_14)
.L_14:
        /*003c*/ 	.word	0x00000000
        /*0040*/ 	.short	0x000a
        /*0042*/ 	.short	0x0034
        /*0044*/ 	.byte	0x00, 0xf0, 0x11, 0x00


	//----- nvinfo : EIATTR_KPARAM_INFO
	.align		4
.L_15:
        /*0048*/ 	.byte	0x04, 0x17
        /*004a*/ 	.short	(.L_17 - .L_16)
.L_16:
        /*004c*/ 	.word	0x00000000
        /*0050*/ 	.short	0x0009
        /*0052*/ 	.short	0x0030
        /*0054*/ 	.byte	0x00, 0xf0, 0x11, 0x00


	//----- nvinfo : EIATTR_KPARAM_INFO
	.align		4
.L_17:
        /*0058*/ 	.byte	0x04, 0x17
        /*005a*/ 	.short	(.L_19 - .L_18)
.L_18:
        /*005c*/ 	.word	0x00000000
        /*0060*/ 	.short	0x0008
        /*0062*/ 	.short	0x002c
        /*0064*/ 	.byte	0x00, 0xf0, 0x11, 0x00


	//----- nvinfo : EIATTR_KPARAM_INFO
	.align		4
.L_19:
        /*0068*/ 	.byte	0x04, 0x17
        /*006a*/ 	.short	(.L_21 - .L_20)
.L_20:
        /*006c*/ 	.word	0x00000000
        /*0070*/ 	.short	0x0007
        /*0072*/ 	.short	0x0028
        /*0074*/ 	.byte	0x00, 0xf0, 0x11, 0x00


	//----- nvinfo : EIATTR_KPARAM_INFO
	.align		4
.L_21:
        /*0078*/ 	.byte	0x04, 0x17
        /*007a*/ 	.short	(.L_23 - .L_22)
.L_22:
        /*007c*/ 	.word	0x00000000
        /*0080*/ 	.short	0x0006
        /*0082*/ 	.short	0x0024
        /*0084*/ 	.byte	0x00, 0xf0, 0x11, 0x00


	//----- nvinfo : EIATTR_KPARAM_INFO
	.align		4
.L_23:
        /*0088*/ 	.byte	0x04, 0x17
        /*008a*/ 	.short	(.L_25 - .L_24)
.L_24:
        /*008c*/ 	.word	0x00000000
        /*0090*/ 	.short	0x0005
        /*0092*/ 	.short	0x0020
        /*0094*/ 	.byte	0x00, 0xf0, 0x11, 0x00


	//----- nvinfo : EIATTR_KPARAM_INFO
	.align		4
.L_25:
        /*0098*/ 	.byte	0x04, 0x17
        /*009a*/ 	.short	(.L_27 - .L_26)
.L_26:
        /*009c*/ 	.word	0x00000000
        /*00a0*/ 	.short	0x0004
        /*00a2*/ 	.short	0x001c
        /*00a4*/ 	.byte	0x00, 0xf0, 0x11, 0x00


	//----- nvinfo : EIATTR_KPARAM_INFO
	.align		4
.L_27:
        /*00a8*/ 	.byte	0x04, 0x17
        /*00aa*/ 	.short	(.L_29 - .L_28)
.L_28:
        /*00ac*/ 	.word	0x00000000
        /*00b0*/ 	.short	0x0003
        /*00b2*/ 	.short	0x0018
        /*00b4*/ 	.byte	0x00, 0xf0, 0x11, 0x00


	//----- nvinfo : EIATTR_KPARAM_INFO
	.align		4
.L_29:
        /*00b8*/ 	.byte	0x04, 0x17
        /*00ba*/ 	.short	(.L_31 - .L_30)
.L_30:
        /*00bc*/ 	.word	0x00000000
        /*00c0*/ 	.short	0x0002
        /*00c2*/ 	.short	0x0010
        /*00c4*/ 	.byte	0x00, 0xf4, 0x21, 0x00


	//----- nvinfo : EIATTR_KPARAM_INFO
	.align		4
.L_31:
        /*00c8*/ 	.byte	0x04, 0x17
        /*00ca*/ 	.short	(.L_33 - .L_32)
.L_32:
        /*00cc*/ 	.word	0x00000000
        /*00d0*/ 	.short	0x0001
        /*00d2*/ 	.short	0x0008
        /*00d4*/ 	.byte	0x00, 0xf4, 0x21, 0x00


	//----- nvinfo : EIATTR_KPARAM_INFO
	.align		4
.L_33:
        /*00d8*/ 	.byte	0x04, 0x17
        /*00da*/ 	.short	(.L_35 - .L_34)
.L_34:
        /*00dc*/ 	.word	0x00000000
        /*00e0*/ 	.short	0x0000
        /*00e2*/ 	.short	0x0000
        /*00e4*/ 	.byte	0x00, 0xf4, 0x21, 0x00


	//----- nvinfo : EIATTR_SPARSE_MMA_MASK
	.align		4
.L_35:
        /*00e8*/ 	.byte	0x03, 0x50
        /*00ea*/ 	.short	0x0000


	//----- nvinfo : EIATTR_MAXREG_COUNT
	.align		4
        /*00ec*/ 	.byte	0x03, 0x1b
        /*00ee*/ 	.short	0x00ff


	//----- nvinfo : EIATTR_NUM_BARRIERS
	.align		4
        /*00f0*/ 	.byte	0x02, 0x4c
        /*00f2*/ 	.byte	0x01
	.zero		1


	//----- nvinfo : EIATTR_ANNOTATIONS
	.align		4
        /*00f4*/ 	.byte	0x04, 0x55
        /*00f6*/ 	.short	(.L_37 - .L_36)


	//   ....[0]....
.L_36:
        /*00f8*/ 	.word	0x00000001
        /*00fc*/ 	.byte	0x40, 0x05, 0x00, 0x00, 0x01, 0x00, 0x00, 0x00, 0x80, 0x0d, 0x00, 0x00, 0x01, 0x00, 0x00, 0x00
        /* <DEDUP_REMOVED lines=1064> */
        /*438c*/ 	.byte	0xd0, 0xac, 0x01, 0x00


	//----- nvinfo : EIATTR_MERCURY_ISA_VERSION
	.align		4
.L_37:
        /*4390*/ 	.byte	0x03, 0x5f
        /*4392*/ 	.short	0x0101


	//----- nvinfo : EIATTR_EXIT_INSTR_OFFSETS
	.align		4
        /*4394*/ 	.byte	0x04, 0x1c
        /*4396*/ 	.short	(.L_39 - .L_38)


	//   ....[0]....
.L_38:
        /*4398*/ 	.word	0x0001f5a0


	//   ....[1]....
        /*439c*/ 	.word	0x0001f5c0


	//----- nvinfo : EIATTR_REQNTID
	.align		4
.L_39:
        /*43a0*/ 	.byte	0x04, 0x10
        /*43a2*/ 	.short	(.L_41 - .L_40)
.L_40:
        /*43a4*/ 	.word	0x00000080
        /*43a8*/ 	.word	0x00000001
        /*43ac*/ 	.word	0x00000001


	//----- nvinfo : EIATTR_CBANK_PARAM_SIZE
	.align		4
.L_41:
        /*43b0*/ 	.byte	0x03, 0x19
        /*43b2*/ 	.short	0x0050


	//----- nvinfo : EIATTR_PARAM_CBANK
	.align		4
        /*43b4*/ 	.byte	0x04, 0x0a
        /*43b6*/ 	.short	(.L_43 - .L_42)
	.align		4
.L_42:
        /*43b8*/ 	.word	index@(.nv.constant0.matmul_kernel)
        /*43bc*/ 	.short	0x0210
        /*43be*/ 	.short	0x0050


	//----- nvinfo : EIATTR_SW_WAR
	.align		4
.L_43:
        /*43c0*/ 	.byte	0x04, 0x36
        /*43c2*/ 	.short	(.L_45 - .L_44)
.L_44:
        /*43c4*/ 	.word	0x00000008
.L_45:


//--------------------- .nv.callgraph             --------------------------
	.section	.nv.callgraph,"",@"SHT_CUDA_CALLGRAPH"
	.align	4
	.sectionentsize	8
	.align		4
        /*0000*/ 	.word	0x00000000
	.align		4
        /*0004*/ 	.word	0xffffffff
	.align		4
        /*0008*/ 	.word	0x00000000
	.align		4
        /*000c*/ 	.word	0xfffffffe
	.align		4
        /*0010*/ 	.word	0x00000000
	.align		4
        /*0014*/ 	.word	0xfffffffd
	.align		4
        /*0018*/ 	.word	0x00000000
	.align		4
        /*001c*/ 	.word	0xfffffffc


//--------------------- .text.matmul_kernel       --------------------------
	.section	.text.matmul_kernel,"ax",@progbits
	.align	128
        .global         matmul_kernel
        .type           matmul_kernel,@function
        .size           matmul_kernel,(.L_x_4 - matmul_kernel)
        .other          matmul_kernel,@"STO_CUDA_ENTRY STV_DEFAULT"
matmul_kernel:
.text.matmul_kernel:
[----:B------:R-:W0:Y:S08]  /*0000*/  LDC R1, c[0x0][0x28] ;  /* 0x00000a00ff017b82 */ /* 0x000e300000000800 */
[----:B------:R-:W1:Y:S01]  /*0010*/  LDC.64 R18, c[0x0][0x228] ;  /* 0x00008a00ff127b82 */ /* 0x000e620000000a00 */
[----:B------:R-:W2:Y:S01]  /*0020*/  S2R R5, SR_CTAID.X ;  /* 0x0000000000057919 */ /* 0x000ea20000002500 */
[----:B0-----:R-:W-:Y:S01]  /*0030*/  VIADD R1, R1, 0xfffff720 ;  /* 0xfffff72001017836 */ /* 0x001fe20000000000 */
[----:B------:R-:W-:Y:S01]  /*0040*/  UMOV UR8, 0x400 ;  /* 0x0000040000087882 */ /* 0x000fe20000000000 */
[----:B------:R-:W-:Y:S01]  /*0050*/  ULDC.64 UR40, c[0x0][0x208] ;  /* 0x0000820000287ab9 */ /* 0x000fe20000000a00 */
[----:B------:R-:W0:Y:S03]  /*0060*/  S2R R24, SR_TID.X ;  /* 0x0000000000187919 */ /* 0x000e260000002100 */
[----:B------:R-:W3:Y:S08]  /*0070*/  LDC R21, c[0x0][0x230] ;  /* 0x00008c00ff157b82 */ /* 0x000ef00000000800 */
[----:B------:R-:W4:Y:S01]  /*0080*/  S2UR UR4, SR_CgaCtaId ;  /* 0x00000000000479c3 */ /* 0x000f220000008800 */
[----:B-1----:R-:W-:-:S05]  /*0090*/  VIADD R0, R19, 0x7f ;  /* 0x0000007f13007836 */ /* 0x002fca0000000000 */
[----:B------:R-:W-:Y:S01]  /*00a0*/  SHF.R.S32.HI R3, RZ, 0x1f, R0 ;  /* 0x0000001fff037819 */ /* 0x000fe20000011400 */
[----:B---3--:R-:W-:-:S03]  /*00b0*/  VIADD R21, R21, 0x7f ;  /* 0x0000007f15157836 */ /* 0x008fc60000000000 */
[----:B------:R-:W-:Y:S02]  /*00c0*/  LEA.HI R3, R3, R0, RZ, 0x7 ;  /* 0x0000000003037211 */ /* 0x000fe400078f38ff */
[----:B--2---:R-:W-:Y:S02]  /*00d0*/  IABS R8, R5 ;  /* 0x0000000500087213 */ /* 0x004fe40000000000 */
[----:B------:R-:W-:Y:S02]  /*00e0*/  SHF.R.S32.HI R3, RZ, 0x7, R3 ;  /* 0x00000007ff037819 */ /* 0x000fe40000011403 */
[----:B0-----:R-:W-:Y:S01]  /*00f0*/  LOP3.LUT R231, R24, 0x7f, RZ, 0xc0, !PT ;  /* 0x0000007f18e77812 */ /* 0x001fe200078ec0ff */
[----:B----4-:R-:W-:Y:S02]  /*0100*/  ULEA UR8, UR4, UR8, 0x18 ;  /* 0x0000000804087291 */ /* 0x010fe4000f8ec03f */
[----:B------:R-:W-:-:S05]  /*0110*/  IMAD.SHL.U32 R4, R3, 0x4, RZ ;  /* 0x0000000403047824 */ /* 0x000fca00078e00ff */
[-C--:B------:R-:W-:Y:S02]  /*0120*/  IABS R7, R4.reuse ;  /* 0x0000000400077213 */ /* 0x080fe40000000000 */
[----:B------:R-:W-:Y:S02]  /*0130*/  IABS R10, R4 ;  /* 0x00000004000a7213 */ /* 0x000fe40000000000 */
[----:B------:R-:W0:Y:S08]  /*0140*/  I2F.RP R0, R7 ;  /* 0x0000000700007306 */ /* 0x000e300000209400 */
[----:B0-----:R-:W0:Y:S02]  /*0150*/  MUFU.RCP R0, R0 ;  /* 0x0000000000007308 */ /* 0x001e240000001000 */
[----:B0-----:R-:W-:-:S02]  /*0160*/  VIADD R2, R0, 0xffffffe ;  /* 0x0ffffffe00027836 */ /* 0x001fc40000000000 */
[----:B------:R-:W-:-:S04]  /*0170*/  IMAD.MOV R0, RZ, RZ, -R10 ;  /* 0x000000ffff007224 */ /* 0x000fc800078e0a0a */
[----:B------:R0:W1:Y:S02]  /*0180*/  F2I.FTZ.U32.TRUNC.NTZ R3, R2 ;  /* 0x0000000200037305 */ /* 0x000064000021f000 */
[----:B0-----:R-:W-:Y:S02]  /*0190*/  IMAD.MOV.U32 R2, RZ, RZ, RZ ;  /* 0x000000ffff027224 */ /* 0x001fe400078e00ff */
[----:B-1----:R-:W-:-:S04]  /*01a0*/  IMAD.MOV R6, RZ, RZ, -R3 ;  /* 0x000000ffff067224 */ /* 0x002fc800078e0a03 */
[----:B------:R-:W-:Y:S02]  /*01b0*/  IMAD R9, R6, R7, RZ ;  /* 0x0000000706097224 */ /* 0x000fe400078e02ff */
[----:B------:R-:W-:Y:S02]  /*01c0*/  IMAD.MOV.U32 R6, RZ, RZ, R8 ;  /* 0x000000ffff067224 */ /* 0x000fe400078e0008 */
[----:B------:R-:W-:-:S06]  /*01d0*/  IMAD.HI.U32 R3, R3, R9, R2 ;  /* 0x0000000903037227 */ /* 0x000fcc00078e0002 */
[----:B------:R-:W-:-:S04]  /*01e0*/  IMAD.HI.U32 R3, R3, R6, RZ ;  /* 0x0000000603037227 */ /* 0x000fc800078e00ff */
[----:B------:R-:W-:-:S05]  /*01f0*/  IMAD R0, R3, R0, R6 ;  /* 0x0000000003007224 */ /* 0x000fca00078e0206 */
[----:B------:R-:W-:-:S13]  /*0200*/  ISETP.GT.U32.AND P1, PT, R7, R0, PT ;  /* 0x000000000700720c */ /* 0x000fda0003f24070 */
[----:B------:R-:W-:Y:S02]  /*0210*/  @!P1 IMAD.IADD R0, R0, 0x1, -R7 ;  /* 0x0000000100009824 */ /* 0x000fe400078e0a07 */
[----:B------:R-:W-:Y:S01]  /*0220*/  @!P1 VIADD R3, R3, 0x1 ;  /* 0x0000000103039836 */ /* 0x000fe20000000000 */
[----:B------:R-:W-:Y:S02]  /*0230*/  ISETP.NE.AND P1, PT, R4, RZ, PT ;  /* 0x000000ff0400720c */ /* 0x000fe40003f25270 */
[----:B------:R-:W-:Y:S02]  /*0240*/  ISETP.GE.U32.AND P0, PT, R0, R7, PT ;  /* 0x000000070000720c */ /* 0x000fe40003f06070 */
[----:B------:R-:W-:-:S04]  /*0250*/  LOP3.LUT R0, R5, R4, RZ, 0x3c, !PT ;  /* 0x0000000405007212 */ /* 0x000fc800078e3cff */
[----:B------:R-:W-:Y:S01]  /*0260*/  ISETP.GE.AND P2, PT, R0, RZ, PT ;  /* 0x000000ff0000720c */ /* 0x000fe20003f46270 */
[----:B------:R-:W-:-:S06]  /*0270*/  VIADD R0, R18, 0x7f ;  /* 0x0000007f12007836 */ /* 0x000fcc0000000000 */
[----:B------:R-:W-:-:S04]  /*0280*/  @P0 VIADD R3, R3, 0x1 ;  /* 0x0000000103030836 */ /* 0x000fc80000000000 */
[----:B------:R-:W-:Y:S01]  /*0290*/  IMAD.MOV.U32 R2, RZ, RZ, R3 ;  /* 0x000000ffff027224 */ /* 0x000fe200078e0003 */
[----:B------:R-:W-:-:S03]  /*02a0*/  SHF.R.S32.HI R3, RZ, 0x1f, R0 ;  /* 0x0000001fff037819 */ /* 0x000fc60000011400 */
[----:B------:R-:W-:Y:S01]  /*02b0*/  @!P2 IMAD.MOV R2, RZ, RZ, -R2 ;  /* 0x000000ffff02a224 */ /* 0x000fe200078e0a02 */
[----:B------:R-:W-:Y:S02]  /*02c0*/  @!P1 LOP3.LUT R2, RZ, R4, RZ, 0x33, !PT ;  /* 0x00000004ff029212 */ /* 0x000fe400078e33ff */
[----:B------:R-:W-:-:S03]  /*02d0*/  LEA.HI R3, R3, R0, RZ, 0x7 ;  /* 0x0000000003037211 */ /* 0x000fc600078f38ff */
[----:B------:R-:W-:Y:S02]  /*02e0*/  IMAD.SHL.U32 R6, R2, 0x4, RZ ;  /* 0x0000000402067824 */ /* 0x000fe400078e00ff */
[----:B------:R-:W-:-:S03]  /*02f0*/  IMAD.MOV R2, RZ, RZ, -R2 ;  /* 0x000000ffff027224 */ /* 0x000fc600078e0a02 */
[----:B------:R-:W-:Y:S01]  /*0300*/  LEA.HI.SX32 R3, R3, -R6, 0x19 ;  /* 0x8000000603037211 */ /* 0x000fe200078fcaff */
[----:B------:R-:W-:-:S03]  /*0310*/  IMAD R4, R4, R2, R5 ;  /* 0x0000000204047224 */ /* 0x000fc600078e0205 */
[----:B------:R-:W-:Y:S02]  /*0320*/  VIMNMX R11, R3, 0x4, PT ;  /* 0x00000004030b7848 */ /* 0x000fe40003fe0100 */
[----:B------:R-:W-:Y:S02]  /*0330*/  IABS R9, R4 ;  /* 0x0000000400097213 */ /* 0x000fe40000000000 */
[----:B------:R-:W-:-:S04]  /*0340*/  IABS R7, R11 ;  /* 0x0000000b00077213 */ /* 0x000fc80000000000 */
[----:B------:R-:W0:Y:S08]  /*0350*/  I2F.RP R0, R7 ;  /* 0x0000000700007306 */ /* 0x000e300000209400 */
[----:B0-----:R-:W0:Y:S02]  /*0360*/  MUFU.RCP R0, R0 ;  /* 0x0000000000007308 */ /* 0x001e240000001000 */
[----:B0-----:R-:W-:-:S06]  /*0370*/  VIADD R3, R0, 0xffffffe ;  /* 0x0ffffffe00037836 */ /* 0x001fcc0000000000 */
[----:B------:R-:W0:Y:S02]  /*0380*/  F2I.FTZ.U32.TRUNC.NTZ R3, R3 ;  /* 0x0000000300037305 */ /* 0x000e24000021f000 */
[----:B0-----:R-:W-:-:S04]  /*0390*/  IMAD.MOV R8, RZ, RZ, -R3 ;  /* 0x000000ffff087224 */ /* 0x001fc800078e0a03 */
[----:B------:R-:W-:Y:S01]  /*03a0*/  IMAD.MOV.U32 R2, RZ, RZ, R8 ;  /* 0x000000ffff027224 */ /* 0x000fe200078e0008 */
[----:B------:R-:W-:-:S03]  /*03b0*/  IABS R8, R11 ;  /* 0x0000000b00087213 */ /* 0x000fc60000000000 */
[----:B------:R-:W-:Y:S02]  /*03c0*/  IMAD R5, R2, R7, RZ ;  /* 0x0000000702057224 */ /* 0x000fe400078e02ff */
[----:B------:R-:W-:Y:S02]  /*03d0*/  IMAD.MOV.U32 R2, RZ, RZ, RZ ;  /* 0x000000ffff027224 */ /* 0x000fe400078e00ff */
[----:B------:R-:W-:Y:S02]  /*03e0*/  IMAD.MOV R0, RZ, RZ, -R8 ;  /* 0x000000ffff007224 */ /* 0x000fe400078e0a08 */
        /* <DEDUP_REMOVED lines=9> */
[----:B------:R-:W-:-:S07]  /*0480*/  ISETP.GE.AND P2, PT, R0, RZ, PT ;  /* 0x000000ff0000720c */ /* 0x000fce0003f46270 */
[----:B------:R-:W-:Y:S01]  /*0490*/  @P0 VIADD R2, R2, 0x1 ;  /* 0x0000000102020836 */ /* 0x000fe20000000000 */
[----:B------:R-:W-:-:S05]  /*04a0*/  ISETP.GT.AND P0, PT, R21, 0x7f, PT ;  /* 0x0000007f1500780c */ /* 0x000fca0003f04270 */
[----:B------:R-:W-:Y:S01]  /*04b0*/  @!P2 IMAD.MOV R2, RZ, RZ, -R2 ;  /* 0x000000ffff02a224 */ /* 0x000fe200078e0a02 */
[----:B------:R-:W-:-:S05]  /*04c0*/  @!P1 LOP3.LUT R2, RZ, R11, RZ, 0x33, !PT ;  /* 0x0000000bff029212 */ /* 0x000fca00078e33ff */
[----:B------:R-:W-:-:S04]  /*04d0*/  IMAD.MOV R0, RZ, RZ, -R2 ;  /* 0x000000ffff007224 */ /* 0x000fc800078e0a02 */
[----:B------:R-:W-:-:S04]  /*04e0*/  IMAD R0, R11, R0, R4 ;  /* 0x000000000b007224 */ /* 0x000fc800078e0204 */
[----:B------:R-:W-:Y:S02]  /*04f0*/  IMAD.IADD R3, R6, 0x1, R0 ;  /* 0x0000000106037824 */ /* 0x000fe400078e0200 */
[----:B------:R-:W-:Y:S02]  /*0500*/  IMAD.SHL.U32 R0, R2, 0x80, RZ ;  /* 0x0000008002007824 */ /* 0x000fe400078e00ff */
[----:B------:R-:W-:Y:S02]  /*0510*/  IMAD R152, R3, 0x80, R231 ;  /* 0x0000008003987824 */ /* 0x000fe400078e02e7 */
[C---:B------:R-:W-:Y:S02]  /*0520*/  VIADD R31, R0.reuse, 0x1 ;  /* 0x00000001001f7836 */ /* 0x040fe40000000000 */
[C---:B------:R-:W-:Y:S01]  /*0530*/  VIADD R29, R0.reuse, 0x2 ;  /* 0x00000002001d7836 */ /* 0x040fe20000000000 */
[----:B------:R0:W-:Y:S01]  /*0540*/  STL [R1+0x87c], R152 ;  /* 0x00087c9801007387 */ /* 0x0001e20000100800 */
[----:B------:R-:W-:-:S02]  /*0550*/  VIADD R27, R0, 0x3 ;  /* 0x00000003001b7836 */ /* 0x000fc40000000000 */
[C---:B------:R-:W-:Y:S02]  /*0560*/  VIADD R25, R0.reuse, 0x4 ;  /* 0x0000000400197836 */ /* 0x040fe40000000000 */
[C---:B------:R-:W-:Y:S02]  /*0570*/  VIADD R23, R0.reuse, 0x5 ;  /* 0x0000000500177836 */ /* 0x040fe40000000000 */
[C---:B------:R-:W-:Y:S02]  /*0580*/  VIADD R17, R0.reuse, 0x6 ;  /* 0x0000000600117836 */ /* 0x040fe40000000000 */
[C---:B------:R-:W-:Y:S02]  /*0590*/  VIADD R33, R0.reuse, 0x7 ;  /* 0x0000000700217836 */ /* 0x040fe40000000000 */
[C---:B------:R-:W-:Y:S02]  /*05a0*/  VIADD R43, R0.reuse, 0x8 ;  /* 0x00000008002b7836 */ /* 0x040fe40000000000 */
        /* <DEDUP_REMOVED lines=118> */
[----:B------:R-:W-:Y:S01]  /*0d10*/  VIADD R50, R0, 0x7f ;  /* 0x0000007f00327836 */ /* 0x000fe20000000000 */
[----:B0-----:R-:W-:Y:S06]  /*0d20*/  @P0 BRA `(.L_x_0) ;  /* 0x00000004000c0947 */ /* 0x001fec0003800000 */
[----:B------:R-:W-:Y:S01]  /*0d30*/  IMAD.SHL.U32 R2, R24, 0x10, RZ ;  /* 0x0000001018027824 */ /* 0x000fe200078e00ff */
[----:B------:R-:W-:Y:S02]  /*0d40*/  CS2R R88, SRZ ;  /* 0x0000000000587805 */ /* 0x000fe4000001ff00 */
[----:B------:R-:W-:Y:S02]  /*0d50*/  CS2R R90, SRZ ;  /* 0x00000000005a7805 */ /* 0x000fe4000001ff00 */
[----:B------:R-:W-:Y:S02]  /*0d60*/  CS2R R92, SRZ ;  /* 0x00000000005c7805 */ /* 0x000fe4000001ff00 */
[----:B------:R-:W-:Y:S01]  /*0d70*/  CS2R R94, SRZ ;  /* 0x00000000005e7805 */ /* 0x000fe2000001ff00 */
[----:B------:R0:W-:Y:S01]  /*0d80*/  STL [R1+0x880], R2 ;  /* 0x0008800201007387 */ /* 0x0001e20000100800 */
[----:B------:R-:W-:Y:S02]  /*0d90*/  CS2R R96, SRZ ;  /* 0x0000000000607805 */ /* 0x000fe4000001ff00 */
[----:B------:R-:W-:-:S02]  /*0da0*/  CS2R R98, SRZ ;  /* 0x0000000000627805 */ /* 0x000fc4000001ff00 */
[----:B------:R-:W-:Y:S02]  /*0db0*/  CS2R R100, SRZ ;  /* 0x0000000000647805 */ /* 0x000fe4000001ff00 */
[----:B------:R-:W-:Y:S02]  /*0dc0*/  CS2R R102, SRZ ;  /* 0x0000000000667805 */ /* 0x000fe4000001ff00 */
[----:B------:R-:W-:Y:S02]  /*0dd0*/  CS2R R104, SRZ ;  /* 0x0000000000687805 */ /* 0x000fe4000001ff00 */
[----:B------:R-:W-:Y:S02]  /*0de0*/  CS2R R106, SRZ ;  /* 0x00000000006a7805 */ /* 0x000fe4000001ff00 */
        /* <DEDUP_REMOVED lines=53> */
[----:B------:R-:W-:Y:S01]  /*1140*/  CS2R R86, SRZ ;  /* 0x0000000000567805 */ /* 0x000fe2000001ff00 */
[----:B0-----:R-:W-:Y:S06]  /*1150*/  BRA `(.L_x_1) ;  /* 0x0000019800c87947 */ /* 0x001fec0003800000 */
.L_x_0:
[----:B------:R-:W-:Y:S01]  /*1160*/  IABS R48, R18 ;  /* 0x0000001200307213 */ /* 0x000fe20000000000 */
[----:B------:R-:W-:Y:S01]  /*1170*/  ULDC UR9, c[0x0][0x23c] ;  /* 0x00008f0000097ab9 */ /* 0x000fe20000000800 */
[----:B------:R-:W-:Y:S01]  /*1180*/  IABS R2, R19 ;  /* 0x0000001300027213 */ /* 0x000fe20000000000 */
[----:B------:R-:W-:Y:S01]  /*1190*/  ULDC.64 UR4, c[0x0][0x218] ;  /* 0x0000860000047ab9 */ /* 0x000fe20000000a00 */
[----:B------:R-:W0:Y:S01]  /*11a0*/  I2F.RP R3, R48 ;  /* 0x0000003000037306 */ /* 0x000e220000209400 */
[----:B------:R-:W-:Y:S01]  /*11b0*/  IABS R134, R0 ;  /* 0x0000000000867213 */ /* 0x000fe20000000000 */
[----:B------:R-:W-:Y:S01]  /*11c0*/  ULDC.64 UR6, c[0x0][0x210] ;  /* 0x0000840000067ab9 */ /* 0x000fe20000000a00 */
[----:B------:R-:W-:Y:S01]  /*11d0*/  IABS R42, R50 ;  /* 0x00000032002a7213 */ /* 0x000fe20000000000 */
[----:B------:R-:W-:Y:S01]  /*11e0*/  USHF.R.U32.HI UR12, URZ, 0x4, UR8 ;  /* 0x000000043f0c7899 */ /* 0x000fe20008011608 */
[----:B------:R-:W-:Y:S01]  /*11f0*/  ISETP.GE.AND P1, PT, R44, RZ, PT ;  /* 0x000000ff2c00720c */ /* 0x000fe20003f26270 */
[----:B------:R-:W-:Y:S01]  /*1200*/  UMOV UR15, 0x40000040 ;  /* 0x40000040000f7882 */ /* 0x000fe20000000000 */
[----:B------:R-:W-:Y:S01]  /*1210*/  IABS R44, R44 ;  /* 0x0000002c002c7213 */ /* 0x000fe20000000000 */
[----:B------:R-:W1:Y:S01]  /*1220*/  I2F.RP R5, R2 ;  /* 0x0000000200057306 */ /* 0x000e620000209400 */
[----:B------:R-:W-:Y:S01]  /*1230*/  IABS R132, R46 ;  /* 0x0000002e00847213 */ /* 0x000fe20000000000 */
[----:B------:R-:W-:Y:S01]  /*1240*/  USGXT.U32 UR12, UR12, 0xe ;  /* 0x0000000e0c0c789a */ /* 0x000fe20008000000 */
[----:B------:R-:W-:-:S02]  /*1250*/  ISETP.GE.AND P2, PT, R152, RZ, PT ;  /* 0x000000ff9800720c */ /* 0x000fc40003f46270 */
[----:B------:R-:W-:Y:S02]  /*1260*/  ISETP.GE.AND P4, PT, R46, RZ, PT ;  /* 0x000000ff2e00720c */ /* 0x000fe40003f86270 */
[----:B------:R-:W-:Y:S01]  /*1270*/  IABS R130, R150 ;  /* 0x0000009600827213 */ /* 0x000fe20000000000 */
[----:B0-----:R-:W0:Y:S01]  /*1280*/  MUFU.RCP R3, R3 ;  /* 0x0000000300037308 */ /* 0x001e220000001000 */
[----:B------:R-:W-:Y:S02]  /*1290*/  IABS R46, R122 ;  /* 0x0000007a002e7213 */ /* 0x000fe40000000000 */
[----:B------:R-:W-:Y:S02]  /*12a0*/  IABS R128, R120 ;  /* 0x0000007800807213 */ /* 0x000fe40000000000 */
[----:B------:R-:W-:Y:S02]  /*12b0*/  ISETP.GE.AND P3, PT, R50, RZ, PT ;  /* 0x000000ff3200720c */ /* 0x000fe40003f66270 */
[----:B------:R-:W-:Y:S01]  /*12c0*/  IABS R50, R114 ;  /* 0x0000007200327213 */ /* 0x000fe20000000000 */
[----:B-1----:R-:W1:Y:S01]  /*12d0*/  MUFU.RCP R5, R5 ;  /* 0x0000000500057308 */ /* 0x002e620000001000 */
[----:B------:R-:W-:-:S02]  /*12e0*/  IABS R126, R116 ;  /* 0x00000074007e7213 */ /* 0x000fc40000000000 */
[----:B------:R-:W-:Y:S02]  /*12f0*/  IABS R124, R112 ;  /* 0x00000070007c7213 */ /* 0x000fe40000000000 */
[----:B------:R-:W-:Y:S02]  /*1300*/  IABS R52, R110 ;  /* 0x0000006e00347213 */ /* 0x000fe40000000000 */
[----:B------:R-:W-:Y:S01]  /*1310*/  IABS R252, R144 ;  /* 0x0000009000fc7213 */ /* 0x000fe20000000000 */
[----:B0-----:R-:W-:Y:S01]  /*1320*/  VIADD R14, R3, 0xffffffe ;  /* 0x0ffffffe030e7836 */ /* 0x001fe20000000000 */
[----:B------:R-:W-:Y:S02]  /*1330*/  IABS R250, R139 ;  /* 0x0000008b00fa7213 */ /* 0x000fe40000000000 */
[----:B------:R-:W-:Y:S01]  /*1340*/  IABS R246, R138 ;  /* 0x0000008a00f67213 */ /* 0x000fe20000000000 */
[----:B------:R0:W2:Y:S01]  /*1350*/  F2I.FTZ.U32.TRUNC.NTZ R15, R14 ;  /* 0x0000000e000f7305 */ /* 0x0000a2000021f000 */
[----:B------:R-:W-:-:S02]  /*1360*/  IABS R248, R140 ;  /* 0x0000008c00f87213 */ /* 0x000fc40000000000 */
[----:B------:R-:W-:Y:S01]  /*1370*/  IABS R244, R137 ;  /* 0x0000008900f47213 */ /* 0x000fe20000000000 */
[----:B-1----:R-:W-:Y:S01]  /*1380*/  VIADD R12, R5, 0xffffffe ;  /* 0x0ffffffe050c7836 */ /* 0x002fe20000000000 */
[----:B------:R-:W-:Y:S02]  /*1390*/  IABS R5, R152 ;  /* 0x0000009800057213 */ /* 0x000fe40000000000 */
[----:B------:R-:W-:Y:S01]  /*13a0*/  IABS R242, R135 ;  /* 0x0000008700f27213 */ /* 0x000fe20000000000 */
[----:B------:R1:W3:Y:S01]  /*13b0*/  F2I.FTZ.U32.TRUNC.NTZ R13, R12 ;  /* 0x0000000c000d7305 */ /* 0x0002e2000021f000 */
[----:B0-----:R-:W-:Y:S01]  /*13c0*/  IMAD.MOV.U32 R14, RZ, RZ, RZ ;  /* 0x000000ffff0e7224 */ /* 0x001fe200078e00ff */
[----:B------:R-:W-:Y:S02]  /*13d0*/  IABS R240, R136 ;  /* 0x0000008800f07213 */ /* 0x000fe40000000000 */
[----:B------:R-:W-:Y:S02]  /*13e0*/  IABS R236, R131 ;  /* 0x0000008300ec7213 */ /* 0x000fe40000000000 */
[----:B------:R-:W-:Y:S01]  /*13f0*/  IABS R232, R133 ;  /* 0x0000008500e87213 */ /* 0x000fe20000000000 */
[----:B--2---:R-:W-:Y:S01]  /*1400*/  IMAD.MOV R9, RZ, RZ, -R15 ;  /* 0x000000ffff097224 */ /* 0x004fe200078e0a0f */
[----:B------:R-:W-:Y:S01]  /*1410*/  IABS R238, R127 ;  /* 0x0000007f00ee7213 */ /* 0x000fe20000000000 */
[----:B-1----:R-:W-:Y:S01]  /*1420*/  IMAD.MOV.U32 R12, RZ, RZ, RZ ;  /* 0x000000ffff0c7224 */ /* 0x002fe200078e00ff */
[----:B------:R-:W-:Y:S01]  /*1430*/  IABS R234, R129 ;  /* 0x0000008100ea7213 */ /* 0x000fe20000000000 */
[----:B------:R-:W-:Y:S01]  /*1440*/  IMAD R9, R9, R48, RZ ;  /* 0x0000003009097224 */ /* 0x000fe200078e02ff */
[----:B------:R-:W-:-:S02]  /*1450*/  IABS R230, R125 ;  /* 0x0000007d00e67213 */ /* 0x000fc40000000000 */
[----:B------:R-:W-:Y:S01]  /*1460*/  IABS R228, R123 ;  /* 0x0000007b00e47213 */ /* 0x000fe20000000000 */
[----:B------:R-:W-:Y:S01]  /*1470*/  IMAD.HI.U32 R15, R15, R9, R14 ;  /* 0x000000090f0f7227 */ /* 0x000fe200078e000e */
[----:B------:R-:W-:Y:S02]  /*1480*/  IABS R226, R8 ;  /* 0x0000000800e27213 */ /* 0x000fe40000000000 */
[----:B------:R-:W-:Y:S01]  /*1490*/  IABS R224, R10 ;  /* 0x0000000a00e07213 */ /* 0x000fe20000000000 */
[----:B---3--:R-:W-:Y:S01]  /*14a0*/  IMAD.MOV R3, RZ, RZ, -R13 ;  /* 0x000000ffff037224 */ /* 0x008fe200078e0a0d */
[----:B------:R-:W-:Y:S01]  /*14b0*/  IABS R222, R121 ;  /* 0x0000007900de7213 */ /* 0x000fe20000000000 */
[----:B------:R-:W-:Y:S01]  /*14c0*/  IMAD.HI.U32 R15, R15, R5, RZ ;  /* 0x000000050f0f7227 */ /* 0x000fe200078e00ff */
[----:B------:R-:W-:Y:S02]  /*14d0*/  IABS R220, R115 ;  /* 0x0000007300dc7213 */ /* 0x000fe40000000000 */
[----:B------:R-:W-:Y:S01]  /*14e0*/  IABS R218, R117 ;  /* 0x0000007500da7213 */ /* 0x000fe20000000000 */
[----:B------:R-:W-:Y:S01]  /*14f0*/  IMAD.MOV R15, RZ, RZ, -R15 ;  /* 0x000000ffff0f7224 */ /* 0x000fe200078e0a0f */
[----:B------:R-:W-:Y:S01]  /*1500*/  IABS R216, R119 ;  /* 0x0000007700d87213 */ /* 0x000fe20000000000 */
[----:B------:R-:W-:Y:S01]  /*1510*/  IMAD R3, R3, R2, RZ ;  /* 0x0000000203037224 */ /* 0x000fe200078e02ff */
[----:B------:R-:W-:Y:S01]  /*1520*/  IABS R214, R111 ;  /* 0x0000006f00d67213 */ /* 0x000fe20000000000 */
[----:B------:R-:W-:Y:S01]  /*1530*/  IMAD R5, R48, R15, R5 ;  /* 0x0000000f30057224 */ /* 0x000fe200078e0205 */
[----:B------:R-:W-:Y:S01]  /*1540*/  IABS R210, R105 ;  /* 0x0000006900d27213 */ /* 0x000fe20000000000 */
[----:B------:R-:W-:Y:S01]  /*1550*/  IMAD.HI.U32 R3, R13, R3, R12 ;  /* 0x000000030d037227 */ /* 0x000fe200078e000c */
[----:B------:R-:W-:-:S02]  /*1560*/  IABS R212, R107 ;  /* 0x0000006b00d47213 */ /* 0x000fc40000000000 */
[----:B------:R-:W-:Y:S02]  /*1570*/  ISETP.GT.U32.AND P0, PT, R48, R5, PT ;  /* 0x000000053000720c */ /* 0x000fe40003f04070 */
[----:B------:R-:W-:Y:S01]  /*1580*/  IABS R208, R109 ;  /* 0x0000006d00d07213 */ /* 0x000fe20000000000 */
[C---:B------:R-:W-:Y:S01]  /*1590*/  IMAD.HI.U32 R12, R3.reuse, R134, RZ ;  /* 0x00000086030c7227 */ /* 0x040fe200078e00ff */
[----:B------:R-:W-:Y:S02]  /*15a0*/  IABS R206, R64 ;  /* 0x0000004000ce7213 */ /* 0x000fe40000000000 */
[----:B------:R-:W-:Y:S01]  /*15b0*/  IABS R204, R103 ;  /* 0x0000006700cc7213 */ /* 0x000fe20000000000 */
[----:B------:R-:W-:Y:S01]  /*15c0*/  IMAD.HI.U32 R9, R3, R42, RZ ;  /* 0x0000002a03097227 */ /* 0x000fe200078e00ff */
[----:B------:R-:W-:Y:S02]  /*15d0*/  IABS R202, R6 ;  /* 0x0000000600ca7213 */ /* 0x000fe40000000000 */
[----:B------:R-:W-:Y:S01]  /*15e0*/  IABS R200, R101 ;  /* 0x0000006500c87213 */ /* 0x000fe20000000000 */
[----:B------:R-:W-:Y:S01]  /*15f0*/  IMAD.MOV R13, RZ, RZ, -R12 ;  /* 0x000000ffff0d7224 */ /* 0x000fe200078e0a0c */
[----:B------:R-:W-:Y:S01]  /*1600*/  IABS R198, R99 ;  /* 0x0000006300c67213 */ /* 0x000fe20000000000 */
[----:B------:R-:W-:Y:S01]  /*1610*/  @!P0 IMAD.IADD R5, R5, 0x1, -R48 ;  /* 0x0000000105058824 */ /* 0x000fe200078e0a30 */
[----:B------:R-:W-:Y:S01]  /*1620*/  IABS R196, R97 ;  /* 0x0000006100c47213 */ /* 0x000fe20000000000 */
[----:B------:R-:W-:Y:S01]  /*1630*/  IMAD.MOV R9, RZ, RZ, -R9 ;  /* 0x000000ffff097224 */ /* 0x000fe200078e0a09 */
[----:B------:R-:W-:Y:S01]  /*1640*/  IABS R194, R95 ;  /* 0x0000005f00c27213 */ /* 0x000fe20000000000 */
[----:B------:R-:W-:Y:S01]  /*1650*/  IMAD R134, R2, R13, R134 ;  /* 0x0000000d02867224 */ /* 0x000fe200078e0286 */
[----:B------:R-:W-:Y:S01]  /*1660*/  ISETP.GT.U32.AND P6, PT, R48, R5, PT ;  /* 0x000000053000720c */ /* 0x000fe20003fc4070 */
[C---:B------:R-:W-:Y:S01]  /*1670*/  IMAD R42, R2.reuse, R9, R42 ;  /* 0x00000009022a7224 */ /* 0x040fe200078e022a */
[----:B------:R-:W-:Y:S01]  /*1680*/  IABS R192, R89 ;  /* 0x0000005900c07213 */ /* 0x000fe20000000000 */
[----:B------:R-:W-:Y:S01]  /*1690*/  IMAD.HI.U32 R9, R3, R44, RZ ;  /* 0x0000002c03097227 */ /* 0x000fe200078e00ff */
[----:B------:R-:W-:-:S02]  /*16a0*/  ISETP.GT.U32.AND P0, PT, R2, R134, PT ;  /* 0x000000860200720c */ /* 0x000fc40003f04070 */
[----:B------:R-:W-:Y:S01]  /*16b0*/  ISETP.GT.U32.AND P5, PT, R2, R42, PT ;  /* 0x0000002a0200720c */ /* 0x000fe20003fa4070 */
[----:B------:R-:W-:Y:S01]  /*16c0*/  IMAD.HI.U32 R11, R3, R132, RZ ;  /* 0x00000084030b7227 */ /* 0x000fe200078e00ff */
[----:B------:R-:W-:Y:S02]  /*16d0*/  IABS R190, R91 ;  /* 0x0000005b00be7213 */ /* 0x000fe40000000000 */
[----:B------:R-:W-:Y:S01]  /*16e0*/  IABS R188, R93 ;  /* 0x0000005d00bc7213 */ /* 0x000fe20000000000 */
[----:B------:R-:W-:Y:S01]  /*16f0*/  IMAD.MOV R13, RZ, RZ, -R9 ;  /* 0x000000ffff0d7224 */ /* 0x000fe200078e0a09 */
[----:B------:R-:W-:Y:S01]  /*1700*/  IABS R186, R77 ;  /* 0x0000004d00ba7213 */ /* 0x000fe20000000000 */
[----:B------:R-:W-:Y:S01]  /*1710*/  @!P6 IMAD.IADD R5, R5, 0x1, -R48 ;  /* 0x000000010505e824 */ /* 0x000fe200078e0a30 */
[----:B------:R-:W-:Y:S01]  /*1720*/  ISETP.NE.AND P6, PT, R18, RZ, PT ;  /* 0x000000ff1200720c */ /* 0x000fe20003fc5270 */
[----:B------:R-:W-:Y:S01]  /*1730*/  IMAD.MOV R11, RZ, RZ, -R11 ;  /* 0x000000ffff0b7224 */ /* 0x000fe200078e0a0b */
[----:B------:R-:W-:Y:S01]  /*1740*/  IABS R48, R118 ;  /* 0x0000007600307213 */ /* 0x000fe20000000000 */
[--C-:B------:R-:W-:Y:S01]  /*1750*/  @!P0 IMAD.IADD R134, R134, 0x1, -R2.reuse ;  /* 0x0000000186868824 */ /* 0x100fe200078e0a02 */
[----:B------:R-:W-:Y:S01]  /*1760*/  IABS R184, R79 ;  /* 0x0000004f00b87213 */ /* 0x000fe20000000000 */
[----:B------:R-:W-:Y:S01]  /*1770*/  @!P5 IMAD.IADD R42, R42, 0x1, -R2 ;  /* 0x000000012a2ad824 */ /* 0x000fe200078e0a02 */
[----:B------:R-:W-:Y:S01]  /*1780*/  IABS R182, R81 ;  /* 0x0000005100b67213 */ /* 0x000fe20000000000 */
[C---:B------:R-:W-:Y:S01]  /*1790*/  IMAD R44, R2.reuse, R13, R44 ;  /* 0x0000000d022c7224 */ /* 0x040fe200078e022c */
[C---:B------:R-:W-:Y:S01]  /*17a0*/  ISETP.GT.U32.AND P5, PT, R2.reuse, R134, PT ;  /* 0x000000860200720c */ /* 0x040fe20003fa4070 */
[C---:B------:R-:W-:Y:S01]  /*17b0*/  IMAD R132, R2.reuse, R11, R132 ;  /* 0x0000000b02847224 */ /* 0x040fe200078e0284 */
[----:B------:R-:W-:Y:S01]  /*17c0*/  ISETP.GT.U32.AND P0, PT, R2, R42, PT ;  /* 0x0000002a0200720c */ /* 0x000fe20003f04070 */
[----:B------:R-:W-:Y:S01]  /*17d0*/  IMAD.HI.U32 R11, R3, R130, RZ ;  /* 0x00000082030b7227 */ /* 0x000fe200078e00ff */
[----:B------:R-:W-:-:S02]  /*17e0*/  IABS R180, R75 ;  /* 0x0000004b00b47213 */ /* 0x000fc40000000000 */
[----:B------:R-:W-:Y:S01]  /*17f0*/  IABS R178, R83 ;  /* 0x0000005300b27213 */ /* 0x000fe20000000000 */
[C---:B------:R-:W-:Y:S01]  /*1800*/  IMAD.HI.U32 R12, R3.reuse, R46, RZ ;  /* 0x0000002e030c7227 */ /* 0x040fe200078e00ff */
[----:B------:R-:W-:Y:S02]  /*1810*/  IABS R172, R73 ;  /* 0x0000004900ac7213 */ /* 0x000fe40000000000 */
[----:B------:R-:W-:Y:S01]  /*1820*/  IABS R176, R69 ;  /* 0x0000004500b07213 */ /* 0x000fe20000000000 */
[----:B------:R-:W-:Y:S01]  /*1830*/  @!P2 IMAD.MOV R5, RZ, RZ, -R5 ;  /* 0x000000ffff05a224 */ /* 0x000fe200078e0a05 */
[----:B------:R-:W-:Y:S01]  /*1840*/  @!P6 LOP3.LUT R5, RZ, R18, RZ, 0x33, !PT ;  /* 0x00000012ff05e212 */ /* 0x000fe200078e33ff */
[----:B------:R-:W-:Y:S01]  /*1850*/  IMAD.MOV R11, RZ, RZ, -R11 ;  /* 0x000000ffff0b7224 */ /* 0x000fe200078e0a0b */
[C---:B------:R-:W-:Y:S01]  /*1860*/  ISETP.GT.U32.AND P6, PT, R2.reuse, R44, PT ;  /* 0x0000002c0200720c */ /* 0x040fe20003fc4070 */
[----:B------:R-:W-:Y:S01]  /*1870*/  IMAD.HI.U32 R9, R3, R128, RZ ;  /* 0x0000008003097227 */ /* 0x000fe200078e00ff */
[----:B------:R-:W-:-:S02]  /*1880*/  ISETP.GT.U32.AND P2, PT, R2, R132, PT ;  /* 0x000000840200720c */ /* 0x000fc40003f44070 */
[----:B------:R-:W-:Y:S01]  /*1890*/  IABS R174, R71 ;  /* 0x0000004700ae7213 */ /* 0x000fe20000000000 */
[----:B------:R-:W-:Y:S01]  /*18a0*/  IMAD.MOV R15, RZ, RZ, -R12 ;  /* 0x000000ffff0f7224 */ /* 0x000fe200078e0a0c */
[----:B------:R-:W-:Y:S01]  /*18b0*/  IABS R12, R74 ;  /* 0x0000004a000c7213 */ /* 0x000fe20000000000 */
[C---:B------:R-:W-:Y:S01]  /*18c0*/  IMAD R130, R2.reuse, R11, R130 ;  /* 0x0000000b02827224 */ /* 0x040fe200078e0282 */
[----:B------:R-:W-:Y:S01]  /*18d0*/  IABS R170, R4 ;  /* 0x0000000400aa7213 */ /* 0x000fe20000000000 */
[----:B------:R-:W-:Y:S01]  /*18e0*/  IMAD.MOV R9, RZ, RZ, -R9 ;  /* 0x000000ffff097224 */ /* 0x000fe200078e0a09 */
[----:B------:R-:W-:Y:S01]  /*18f0*/  IABS R168, R67 ;  /* 0x0000004300a87213 */ /* 0x000fe20000000000 */
[C---:B------:R-:W-:Y:S01]  /*1900*/  IMAD R46, R2.reuse, R15, R46 ;  /* 0x0000000f022e7224 */ /* 0x040fe200078e022e */
[----:B------:R-:W-:Y:S01]  /*1910*/  IABS R166, R65 ;  /* 0x0000004100a67213 */ /* 0x000fe20000000000 */
[----:B------:R-:W-:Y:S01]  /*1920*/  IMAD R128, R2, R9, R128 ;  /* 0x0000000902807224 */ /* 0x000fe200078e0280 */
[----:B------:R-:W-:Y:S01]  /*1930*/  IABS R164, R61 ;  /* 0x0000003d00a47213 */ /* 0x000fe20000000000 */
[--C-:B------:R-:W-:Y:S01]  /*1940*/  @!P5 IMAD.IADD R134, R134, 0x1, -R2.reuse ;  /* 0x000000018686d824 */ /* 0x100fe200078e0a02 */
[----:B------:R-:W-:Y:S01]  /*1950*/  ISETP.GT.U32.AND P5, PT, R2, R130, PT ;  /* 0x000000820200720c */ /* 0x000fe20003fa4070 */
[--C-:B------:R-:W-:Y:S01]  /*1960*/  @!P0 IMAD.IADD R42, R42, 0x1, -R2.reuse ;  /* 0x000000012a2a8824 */ /* 0x100fe200078e0a02 */
[----:B------:R-:W-:Y:S01]  /*1970*/  ISETP.GT.U32.AND P0, PT, R2, R46, PT ;  /* 0x0000002e0200720c */ /* 0x000fe20003f04070 */
[--C-:B------:R-:W-:Y:S01]  /*1980*/  @!P6 IMAD.IADD R44, R44, 0x1, -R2.reuse ;  /* 0x000000012c2ce824 */ /* 0x100fe200078e0a02 */
[----:B------:R-:W-:Y:S01]  /*1990*/  ISETP.GT.U32.AND P6, PT, R2, R128, PT ;  /* 0x000000800200720c */ /* 0x000fe20003fc4070 */
[----:B------:R-:W-:Y:S01]  /*19a0*/  @!P2 IMAD.IADD R132, R132, 0x1, -R2 ;  /* 0x000000018484a824 */ /* 0x000fe200078e0a02 */
[----:B------:R-:W-:Y:S01]  /*19b0*/  ISETP.GE.AND P2, PT, R0, RZ, PT ;  /* 0x000000ff0000720c */ /* 0x000fe20003f46270 */
[----:B------:R-:W-:Y:S01]  /*19c0*/  IMAD.HI.U32 R9, R3, R48, RZ ;  /* 0x0000003003097227 */ /* 0x000fe200078e00ff */
[----:B------:R-:W-:-:S02]  /*19d0*/  IABS R162, R38 ;  /* 0x0000002600a27213 */ /* 0x000fc40000000000 */
[----:B------:R-:W-:Y:S01]  /*19e0*/  IABS R160, R36 ;  /* 0x0000002400a07213 */ /* 0x000fe20000000000 */
[----:B------:R-:W-:Y:S01]  /*19f0*/  IMAD.MOV R13, RZ, RZ, -R9 ;  /* 0x000000ffff0d7224 */ /* 0x000fe200078e0a09 */
[----:B------:R-:W-:Y:S01]  /*1a00*/  IABS R158, R32 ;  /* 0x00000020009e7213 */ /* 0x000fe20000000000 */
[--C-:B------:R-:W-:Y:S01]  /*1a10*/  @!P5 IMAD.IADD R130, R130, 0x1, -R2.reuse ;  /* 0x000000018282d824 */ /* 0x100fe200078e0a02 */
[----:B------:R-:W-:Y:S01]  /*1a20*/  ISETP.GT.U32.AND P5, PT, R2, R132, PT ;  /* 0x000000840200720c */ /* 0x000fe20003fa4070 */
[--C-:B------:R-:W-:Y:S01]  /*1a30*/  @!P0 IMAD.IADD R46, R46, 0x1, -R2.reuse ;  /* 0x000000012e2e8824 */ /* 0x100fe200078e0a02 */
[----:B------:R-:W-:Y:S01]  /*1a40*/  IABS R156, R51 ;  /* 0x00000033009c7213 */ /* 0x000fe20000000000 */
[----:B------:R-:W-:Y:S01]  /*1a50*/  @!P6 IMAD.IADD R128, R128, 0x1, -R2 ;  /* 0x000000018080e824 */ /* 0x000fe200078e0a02 */
[C---:B------:R-:W-:Y:S01]  /*1a60*/  ISETP.GT.U32.AND P0, PT, R2.reuse, R130, PT ;  /* 0x000000820200720c */ /* 0x040fe20003f04070 */
[----:B------:R-:W-:Y:S01]  /*1a70*/  @!P2 IMAD.MOV R134, RZ, RZ, -R134 ;  /* 0x000000ffff86a224 */ /* 0x000fe200078e0a86 */
[C---:B------:R-:W-:Y:S01]  /*1a80*/  ISETP.GT.U32.AND P6, PT, R2.reuse, R46, PT ;  /* 0x0000002e0200720c */ /* 0x040fe20003fc4070 */
[----:B------:R-:W-:Y:S01]  /*1a90*/  IMAD.HI.U32 R9, R3, R50, RZ ;  /* 0x0000003203097227 */ /* 0x000fe200078e00ff */
[----:B------:R-:W-:-:S02]  /*1aa0*/  ISETP.GT.U32.AND P2, PT, R2, R44, PT ;  /* 0x0000002c0200720c */ /* 0x000fc40003f44070 */
[----:B------:R-:W-:Y:S01]  /*1ab0*/  IABS R154, R30 ;  /* 0x0000001e009a7213 */ /* 0x000fe20000000000 */
[----:B------:R-:W-:Y:S01]  /*1ac0*/  IMAD.HI.U32 R11, R3, R126, RZ ;  /* 0x0000007e030b7227 */ /* 0x000fe200078e00ff */
[----:B------:R-:W-:Y:S02]  /*1ad0*/  IABS R152, R49 ;  /* 0x0000003100987213 */ /* 0x000fe40000000000 */
[----:B------:R-:W-:Y:S01]  /*1ae0*/  IABS R18, R20 ;  /* 0x0000001400127213 */ /* 0x000fe20000000000 */
[C---:B------:R-:W-:Y:S02]  /*1af0*/  IMAD R48, R2.reuse, R13, R48 ;  /* 0x0000000d02307224 */ /* 0x040fe400078e0230 */
[----:B------:R-:W-:Y:S02]  /*1b00*/  IMAD.MOV R9, RZ, RZ, -R9 ;  /* 0x000000ffff097224 */ /* 0x000fe400078e0a09 */
[----:B------:R-:W-:Y:S02]  /*1b10*/  IMAD.MOV R11, RZ, RZ, -R11 ;  /* 0x000000ffff0b7224 */ /* 0x000fe400078e0a0b */
[----:B------:R-:W-:Y:S01]  /*1b20*/  @!P3 IMAD.MOV R42, RZ, RZ, -R42 ;  /* 0x000000ffff2ab224 */ /* 0x000fe200078e0a2a */
[C---:B------:R-:W-:Y:S01]  /*1b30*/  ISETP.GT.U32.AND P3, PT, R2.reuse, R128, PT ;  /* 0x000000800200720c */ /* 0x040fe20003f64070 */
[----:B------:R-:W-:-:S02]  /*1b40*/  IMAD R50, R2, R9, R50 ;  /* 0x0000000902327224 */ /* 0x000fc400078e0232 */
[----:B------:R-:W-:Y:S01]  /*1b50*/  @!P5 IMAD.IADD R132, R132, 0x1, -R2 ;  /* 0x000000018484d824 */ /* 0x000fe200078e0a02 */
[C---:B------:R-:W-:Y:S01]  /*1b60*/  ISETP.GT.U32.AND P5, PT, R2.reuse, R48, PT ;  /* 0x000000300200720c */ /* 0x040fe20003fa4070 */
[----:B------:R-:W-:Y:S02]  /*1b70*/  IMAD R126, R2, R11, R126 ;  /* 0x0000000b027e7224 */ /* 0x000fe400078e027e */
[--C-:B------:R-:W-:Y:S01]  /*1b80*/  @!P6 IMAD.IADD R46, R46, 0x1, -R2.reuse ;  /* 0x000000012e2ee824 */ /* 0x100fe200078e0a02 */
[----:B------:R-:W-:Y:S01]  /*1b90*/  ISETP.GT.U32.AND P6, PT, R2, R50, PT ;  /* 0x000000320200720c */ /* 0x000fe20003fc4070 */
[----:B------:R-:W-:Y:S01]  /*1ba0*/  @!P2 IMAD.IADD R44, R44, 0x1, -R2 ;  /* 0x000000012c2ca824 */ /* 0x000fe200078e0a02 */
[----:B------:R-:W-:Y:S01]  /*1bb0*/  ISETP.GT.U32.AND P2, PT, R2, R126, PT ;  /* 0x0000007e0200720c */ /* 0x000fe20003f44070 */
[----:B------:R-:W-:-:S04]  /*1bc0*/  IMAD.HI.U32 R9, R3, R124, RZ ;  /* 0x0000007c03097227 */ /* 0x000fc800078e00ff */
[--C-:B------:R-:W-:Y:S01]  /*1bd0*/  @!P3 IMAD.IADD R128, R128, 0x1, -R2.reuse ;  /* 0x000000018080b824 */ /* 0x100fe200078e0a02 */
[----:B------:R-:W-:Y:S01]  /*1be0*/  ISETP.GE.AND P3, PT, R122, RZ, PT ;  /* 0x000000ff7a00720c */ /* 0x000fe20003f66270 */
[--C-:B------:R-:W-:Y:S01]  /*1bf0*/  @!P0 IMAD.IADD R130, R130, 0x1, -R2.reuse ;  /* 0x0000000182828824 */ /* 0x100fe200078e0a02 */
[----:B------:R-:W-:Y:S01]  /*1c00*/  ISETP.GE.AND P0, PT, R150, RZ, PT ;  /* 0x000000ff9600720c */ /* 0x000fe20003f06270 */
[--C-:B------:R-:W-:Y:S01]  /*1c10*/  @!P5 IMAD.IADD R48, R48, 0x1, -R2.reuse ;  /* 0x000000013030d824 */ /* 0x100fe200078e0a02 */
[----:B------:R-:W-:Y:S01]  /*1c20*/  ISETP.GE.AND P5, PT, R120, RZ, PT ;  /* 0x000000ff7800720c */ /* 0x000fe20003fa6270 */
[----:B------:R-:W-:Y:S01]  /*1c30*/  IMAD.MOV R9, RZ, RZ, -R9 ;  /* 0x000000ffff097224 */ /* 0x000fe200078e0a09 */
[----:B------:R-:W-:Y:S01]  /*1c40*/  IABS R122, R56 ;  /* 0x00000038007a7213 */ /* 0x000fe20000000000 */
[--C-:B------:R-:W-:Y:S01]  /*1c50*/  @!P6 IMAD.IADD R50, R50, 0x1, -R2.reuse ;  /* 0x000000013232e824 */ /* 0x100fe200078e0a02 */
[----:B------:R-:W-:Y:S01]  /*1c60*/  ISETP.GT.U32.AND P6, PT, R2, R48, PT ;  /* 0x000000300200720c */ /* 0x000fe20003fc4070 */
[----:B------:R-:W-:Y:S01]  /*1c70*/  @!P2 IMAD.IADD R126, R126, 0x1, -R2 ;  /* 0x000000017e7ea824 */ /* 0x000fe200078e0a02 */
[----:B------:R-:W-:Y:S01]  /*1c80*/  ISETP.GE.AND P2, PT, R118, RZ, PT ;  /* 0x000000ff7600720c */ /* 0x000fe20003f46270 */
[----:B------:R-:W-:Y:S01]  /*1c90*/  IMAD R124, R2, R9, R124 ;  /* 0x00000009027c7224 */ /* 0x000fe200078e027c */
[----:B------:R-:W-:Y:S01]  /*1ca0*/  IABS R120, R60 ;  /* 0x0000003c00787213 */ /* 0x000fe20000000000 */
[----:B------:R-:W-:Y:S01]  /*1cb0*/  IMAD.HI.U32 R11, R3, R52, RZ ;  /* 0x00000034030b7227 */ /* 0x000fe200078e00ff */
[----:B------:R-:W-:-:S02]  /*1cc0*/  IABS R118, R108 ;  /* 0x0000006c00767213 */ /* 0x000fc40000000000 */
[----:B------:R-:W-:Y:S01]  /*1cd0*/  IABS R150, R47 ;  /* 0x0000002f00967213 */ /* 0x000fe20000000000 */
[----:B------:R-:W-:Y:S01]  /*1ce0*/  @!P4 IMAD.MOV R132, RZ, RZ, -R132 ;  /* 0x000000ffff84c224 */ /* 0x000fe200078e0a84 */
[C---:B------:R-:W-:Y:S01]  /*1cf0*/  ISETP.GT.U32.AND P4, PT, R2.reuse, R126, PT ;  /* 0x0000007e0200720c */ /* 0x040fe20003f84070 */
[----:B------:R-:W-:Y:S01]  /*1d00*/  @!P1 IMAD.MOV R44, RZ, RZ, -R44 ;  /* 0x000000ffff2c9224 */ /* 0x000fe200078e0a2c */
[----:B------:R-:W-:Y:S01]  /*1d10*/  ISETP.GT.U32.AND P1, PT, R2, R124, PT ;  /* 0x0000007c0200720c */ /* 0x000fe20003f24070 */
[----:B------:R-:W-:Y:S02]  /*1d20*/  IMAD.MOV R11, RZ, RZ, -R11 ;  /* 0x000000ffff0b7224 */ /* 0x000fe400078e0a0b */
[----:B------:R-:W-:Y:S01]  /*1d30*/  @!P3 IMAD.MOV R46, RZ, RZ, -R46 ;  /* 0x000000ffff2eb224 */ /* 0x000fe200078e0a2e */
[----:B------:R-:W-:Y:S01]  /*1d40*/  ISETP.GE.AND P3, PT, R116, RZ, PT ;  /* 0x000000ff7400720c */ /* 0x000fe20003f66270 */
[----:B------:R-:W-:Y:S01]  /*1d50*/  @!P0 IMAD.MOV R130, RZ, RZ, -R130 ;  /* 0x000000ffff828224 */ /* 0x000fe200078e0a82 */
[C---:B------:R-:W-:Y:S01]  /*1d60*/  ISETP.GT.U32.AND P0, PT, R2.reuse, R50, PT ;  /* 0x000000320200720c */ /* 0x040fe20003f04070 */
[----:B------:R-:W-:Y:S01]  /*1d70*/  IMAD R52, R2, R11, R52 ;  /* 0x0000000b02347224 */ /* 0x000fe200078e0234 */
[----:B------:R-:W-:Y:S01]  /*1d80*/  IABS R116, R106 ;  /* 0x0000006a00747213 */ /* 0x000fe20000000000 */
[----:B------:R-:W-:Y:S01]  /*1d90*/  @!P6 IMAD.IADD R48, R48, 0x1, -R2 ;  /* 0x000000013030e824 */ /* 0x000fe200078e0a02 */
[----:B------:R-:W-:Y:S01]  /*1da0*/  ISETP.GE.AND P6, PT, R114, RZ, PT ;  /* 0x000000ff7200720c */ /* 0x000fe20003fc6270 */
[----:B------:R-:W-:Y:S01]  /*1db0*/  IMAD.HI.U32 R9, R3, R122, RZ ;  /* 0x0000007a03097227 */ /* 0x000fe200078e00ff */
[----:B------:R-:W-:-:S03]  /*1dc0*/  IABS R114, R102 ;  /* 0x0000006600727213 */ /* 0x000fc60000000000 */
[----:B------:R-:W-:Y:S01]  /*1dd0*/  @!P5 IMAD.MOV R128, RZ, RZ, -R128 ;  /* 0x000000ffff80d224 */ /* 0x000fe200078e0a80 */
[----:B------:R-:W-:Y:S01]  /*1de0*/  ISETP.GT.U32.AND P5, PT, R2, R52, PT ;  /* 0x000000340200720c */ /* 0x000fe20003fa4070 */
[--C-:B------:R-:W-:Y:S01]  /*1df0*/  @!P4 IMAD.IADD R126, R126, 0x1, -R2.reuse ;  /* 0x000000017e7ec824 */ /* 0x100fe200078e0a02 */
[----:B------:R-:W-:Y:S01]  /*1e00*/  ISETP.GE.AND P4, PT, R112, RZ, PT ;  /* 0x000000ff7000720c */ /* 0x000fe20003f86270 */
[----:B------:R-:W-:Y:S01]  /*1e10*/  IMAD.MOV R9, RZ, RZ, -R9 ;  /* 0x000000ffff097224 */ /* 0x000fe200078e0a09 */
[----:B------:R-:W-:Y:S01]  /*1e20*/  IABS R112, R100 ;  /* 0x0000006400707213 */ /* 0x000fe20000000000 */
[----:B------:R-:W-:Y:S01]  /*1e30*/  @!P1 IMAD.IADD R124, R124, 0x1, -R2 ;  /* 0x000000017c7c9824 */ /* 0x000fe200078e0a02 */
[----:B------:R-:W-:Y:S01]  /*1e40*/  ISETP.GE.AND P1, PT, R56, RZ, PT ;  /* 0x000000ff3800720c */ /* 0x000fe20003f26270 */
[----:B------:R-:W-:Y:S01]  /*1e50*/  @!P3 IMAD.MOV R126, RZ, RZ, -R126 ;  /* 0x000000ffff7eb224 */ /* 0x000fe200078e0a7e */
[----:B------:R-:W-:Y:S01]  /*1e60*/  ISETP.GE.AND P3, PT, R54, RZ, PT ;  /* 0x000000ff3600720c */ /* 0x000fe20003f66270 */
[----:B------:R-:W-:Y:S01]  /*1e70*/  @!P0 IMAD.IADD R50, R50, 0x1, -R2 ;  /* 0x0000000132328824 */ /* 0x000fe200078e0a02 */
[----:B------:R-:W-:Y:S01]  /*1e80*/  IABS R54, R54 ;  /* 0x0000003600367213 */ /* 0x000fe20000000000 */
[C---:B------:R-:W-:Y:S01]  /*1e90*/  IMAD R122, R2.reuse, R9, R122 ;  /* 0x00000009027a7224 */ /* 0x040fe200078e027a */
[----:B------:R-:W-:Y:S01]  /*1ea0*/  IABS R56, R58 ;  /* 0x0000003a00387213 */ /* 0x000fe20000000000 */
[----:B------:R-:W-:Y:S01]  /*1eb0*/  @!P2 IMAD.MOV R48, RZ, RZ, -R48 ;  /* 0x000000ffff30a224 */ /* 0x000fe200078e0a30 */
[C---:B------:R-:W-:Y:S01]  /*1ec0*/  ISETP.GT.U32.AND P2, PT, R2.reuse, R124, PT ;  /* 0x0000007c0200720c */ /* 0x040fe20003f44070 */
[----:B------:R-:W-:Y:S01]  /*1ed0*/  @!P6 IMAD.MOV R50, RZ, RZ, -R50 ;  /* 0x000000ffff32e224 */ /* 0x000fe200078e0a32 */
[----:B------:R-:W-:Y:S01]  /*1ee0*/  ISETP.GT.U32.AND P6, PT, R2, R122, PT ;  /* 0x0000007a0200720c */ /* 0x000fe20003fc4070 */
[----:B------:R-:W-:Y:S01]  /*1ef0*/  @!P5 IMAD.IADD R52, R52, 0x1, -R2 ;  /* 0x000000013434d824 */ /* 0x000fe200078e0a02 */
[----:B------:R-:W-:Y:S01]  /*1f00*/  ISETP.GE.AND P0, PT, R110, RZ, PT ;  /* 0x000000ff6e00720c */ /* 0x000fe20003f06270 */
[----:B------:R-:W-:Y:S01]  /*1f10*/  IMAD.HI.U32 R9, R3, R54, RZ ;  /* 0x0000003603097227 */ /* 0x000fe200078e00ff */
[----:B------:R-:W-:-:S02]  /*1f20*/  IABS R110, R78 ;  /* 0x0000004e006e7213 */ /* 0x000fc40000000000 */
[----:B------:R-:W-:Y:S01]  /*1f30*/  ISETP.GT.U32.AND P5, PT, R2, R52, PT ;  /* 0x000000340200720c */ /* 0x000fe20003fa4070 */
[----:B------:R-:W-:Y:S02]  /*1f40*/  IMAD.MOV R13, RZ, RZ, -R9 ;  /* 0x000000ffff0d7224 */ /* 0x000fe400078e0a09 */
[----:B------:R-:W-:-:S04]  /*1f50*/  IMAD.HI.U32 R9, R3, R56, RZ ;  /* 0x0000003803097227 */ /* 0x000fc800078e00ff */
[----:B------:R-:W-:Y:S01]  /*1f60*/  @!P2 IMAD.IADD R124, R124, 0x1, -R2 ;  /* 0x000000017c7ca824 */ /* 0x000fe200078e0a02 */
[----:B------:R-:W-:Y:S01]  /*1f70*/  ISETP.GE.AND P2, PT, R60, RZ, PT ;  /* 0x000000ff3c00720c */ /* 0x000fe20003f46270 */
[----:B------:R-:W-:Y:S01]  /*1f80*/  IMAD R54, R2, R13, R54 ;  /* 0x0000000d02367224 */ /* 0x000fe200078e0236 */
[----:B------:R-:W-:Y:S01]  /*1f90*/  IABS R60, R104 ;  /* 0x00000068003c7213 */ /* 0x000fe20000000000 */
[----:B------:R-:W-:Y:S02]  /*1fa0*/  IMAD.MOV R9, RZ, RZ, -R9 ;  /* 0x000000ffff097224 */ /* 0x000fe400078e0a09 */
[----:B------:R-:W-:-:S04]  /*1fb0*/  IMAD.HI.U32 R11, R3, R120, RZ ;  /* 0x00000078030b7227 */ /* 0x000fc800078e00ff */
[----:B------:R-:W-:Y:S02]  /*1fc0*/  @!P6 IMAD.IADD R122, R122, 0x1, -R2 ;  /* 0x000000017a7ae824 */ /* 0x000fe400078e0a02 */
[----:B------:R-:W-:Y:S01]  /*1fd0*/  @!P4 IMAD.MOV R124, RZ, RZ, -R124 ;  /* 0x000000ffff7cc224 */ /* 0x000fe200078e0a7c */
[C---:B------:R-:W-:Y:S01]  /*1fe0*/  ISETP.GT.U32.AND P4, PT, R2.reuse, R54, PT ;  /* 0x000000360200720c */ /* 0x040fe20003f84070 */
[C---:B------:R-:W-:Y:S01]  /*1ff0*/  IMAD R56, R2.reuse, R9, R56 ;  /* 0x0000000902387224 */ /* 0x040fe200078e0238 */
[----:B------:R-:W-:Y:S01]  /*2000*/  ISETP.GT.U32.AND P6, PT, R2, R122, PT ;  /* 0x0000007a0200720c */ /* 0x000fe20003fc4070 */
[----:B------:R-:W-:Y:S02]  /*2010*/  IMAD.MOV R11, RZ, RZ, -R11 ;  /* 0x000000ffff0b7224 */ /* 0x000fe400078e0a0b */
[----:B------:R-:W-:-:S04]  /*2020*/  IMAD.HI.U32 R9, R3, R118, RZ ;  /* 0x0000007603097227 */ /* 0x000fc800078e00ff */
[----:B------:R-:W-:Y:S01]  /*2030*/  @!P5 IMAD.IADD R52, R52, 0x1, -R2 ;  /* 0x000000013434d824 */ /* 0x000fe200078e0a02 */
[----:B------:R-:W-:Y:S01]  /*2040*/  ISETP.GE.AND P5, PT, R58, RZ, PT ;  /* 0x000000ff3a00720c */ /* 0x000fe20003fa6270 */
[C---:B------:R-:W-:Y:S01]  /*2050*/  IMAD R120, R2.reuse, R11, R120 ;  /* 0x0000000b02787224 */ /* 0x040fe200078e0278 */
[----:B------:R-:W-:Y:S01]  /*2060*/  IABS R58, R62 ;  /* 0x0000003e003a7213 */ /* 0x000fe20000000000 */
[----:B------:R-:W-:Y:S02]  /*2070*/  IMAD.MOV R9, RZ, RZ, -R9 ;  /* 0x000000ffff097224 */ /* 0x000fe400078e0a09 */
[----:B------:R-:W-:Y:S01]  /*2080*/  @!P0 IMAD.MOV R52, RZ, RZ, -R52 ;  /* 0x000000ffff348224 */ /* 0x000fe200078e0a34 */
[C---:B------:R-:W-:Y:S01]  /*2090*/  ISETP.GT.U32.AND P0, PT, R2.reuse, R120, PT ;  /* 0x000000780200720c */ /* 0x040fe20003f04070 */
[----:B------:R-:W-:Y:S02]  /*20a0*/  IMAD R118, R2, R9, R118 ;  /* 0x0000000902767224 */ /* 0x000fe400078e0276 */
[----:B------:R-:W-:-:S02]  /*20b0*/  @!P4 IMAD.IADD R54, R54, 0x1, -R2 ;  /* 0x000000013636c824 */ /* 0x000fc400078e0a02 */
[----:B------:R-:W-:Y:S01]  /*20c0*/  @!P6 IMAD.IADD R122, R122, 0x1, -R2 ;  /* 0x000000017a7ae824 */ /* 0x000fe200078e0a02 */
[C---:B------:R-:W-:Y:S01]  /*20d0*/  ISETP.GT.U32.AND P4, PT, R2.reuse, R118, PT ;  /* 0x000000760200720c */ /* 0x040fe20003f84070 */
[----:B------:R-:W-:Y:S01]  /*20e0*/  IMAD.HI.U32 R9, R3, R58, RZ ;  /* 0x0000003a03097227 */ /* 0x000fe200078e00ff */
[----:B------:R-:W-:-:S03]  /*20f0*/  ISETP.GT.U32.AND P6, PT, R2, R56, PT ;  /* 0x000000380200720c */ /* 0x000fc60003fc4070 */
[----:B------:R-:W-:Y:S02]  /*2100*/  @!P1 IMAD.MOV R122, RZ, RZ, -R122 ;  /* 0x000000ffff7a9224 */ /* 0x000fe400078e0a7a */
[----:B------:R-:W-:Y:S01]  /*2110*/  @!P0 IMAD.IADD R120, R120, 0x1, -R2 ;  /* 0x0000000178788824 */ /* 0x000fe200078e0a02 */
[C---:B------:R-:W-:Y:S01]  /*2120*/  ISETP.GT.U32.AND P0, PT, R2.reuse, R54, PT ;  /* 0x000000360200720c */ /* 0x040fe20003f04070 */
[----:B------:R-:W-:Y:S02]  /*2130*/  IMAD.MOV R9, RZ, RZ, -R9 ;  /* 0x000000ffff097224 */ /* 0x000fe400078e0a09 */
[----:B------:R-:W-:Y:S01]  /*2140*/  IMAD.HI.U32 R11, R3, R116, RZ ;  /* 0x00000074030b7227 */ /* 0x000fe200078e00ff */
[----:B------:R-:W-:-:S03]  /*2150*/  ISETP.GT.U32.AND P1, PT, R2, R120, PT ;  /* 0x000000780200720c */ /* 0x000fc60003f24070 */
[--C-:B------:R-:W-:Y:S02]  /*2160*/  @!P4 IMAD.IADD R118, R118, 0x1, -R2.reuse ;  /* 0x000000017676c824 */ /* 0x100fe400078e0a02 */
[----:B------:R-:W-:Y:S02]  /*2170*/  @!P6 IMAD.IADD R56, R56, 0x1, -R2 ;  /* 0x000000013838e824 */ /* 0x000fe400078e0a02 */
[C---:B------:R-:W-:Y:S01]  /*2180*/  IMAD R58, R2.reuse, R9, R58 ;  /* 0x00000009023a7224 */ /* 0x040fe200078e023a */
[C---:B------:R-:W-:Y:S01]  /*2190*/  ISETP.GT.U32.AND P4, PT, R2.reuse, R118, PT ;  /* 0x000000760200720c */ /* 0x040fe20003f84070 */
[----:B------:R-:W-:Y:S01]  /*21a0*/  IMAD.MOV R11, RZ, RZ, -R11 ;  /* 0x000000ffff0b7224 */ /* 0x000fe200078e0a0b */
[----:B------:R-:W-:Y:S01]  /*21b0*/  ISETP.GT.U32.AND P6, PT, R2, R56, PT ;  /* 0x000000380200720c */ /* 0x000fe20003fc4070 */
[----:B------:R-:W-:-:S04]  /*21c0*/  IMAD.HI.U32 R9, R3, R60, RZ ;  /* 0x0000003c03097227 */ /* 0x000fc800078e00ff */
[----:B------:R-:W-:Y:S01]  /*21d0*/  IMAD R116, R2, R11, R116 ;  /* 0x0000000b02747224 */ /* 0x000fe200078e0274 */
[----:B------:R-:W-:Y:S01]  /*21e0*/  IABS R11, R68 ;  /* 0x00000044000b7213 */ /* 0x000fe20000000000 */
[----:B------:R-:W-:Y:S02]  /*21f0*/  IMAD.MOV R9, RZ, RZ, -R9 ;  /* 0x000000ffff097224 */ /* 0x000fe400078e0a09 */
[--C-:B------:R-:W-:Y:S01]  /*2200*/  @!P0 IMAD.IADD R54, R54, 0x1, -R2.reuse ;  /* 0x0000000136368824 */ /* 0x100fe200078e0a02 */
[----:B------:R-:W-:Y:S01]  /*2210*/  ISETP.GT.U32.AND P0, PT, R2, R58, PT ;  /* 0x0000003a0200720c */ /* 0x000fe20003f04070 */
[----:B------:R-:W-:Y:S01]  /*2220*/  @!P1 IMAD.IADD R120, R120, 0x1, -R2 ;  /* 0x0000000178789824 */ /* 0x000fe200078e0a02 */
[C---:B------:R-:W-:Y:S01]  /*2230*/  ISETP.GT.U32.AND P1, PT, R2.reuse, R116, PT ;  /* 0x000000740200720c */ /* 0x040fe20003f24070 */
[----:B------:R-:W-:Y:S02]  /*2240*/  IMAD R60, R2, R9, R60 ;  /* 0x00000009023c7224 */ /* 0x000fe400078e023c */
[----:B------:R-:W-:-:S02]  /*2250*/  @!P4 IMAD.IADD R118, R118, 0x1, -R2 ;  /* 0x000000017676c824 */ /* 0x000fc400078e0a02 */
[--C-:B------:R-:W-:Y:S01]  /*2260*/  @!P6 IMAD.IADD R56, R56, 0x1, -R2.reuse ;  /* 0x000000013838e824 */ /* 0x100fe200078e0a02 */
[----:B------:R-:W-:Y:S01]  /*2270*/  ISETP.GT.U32.AND P4, PT, R2, R60, PT ;  /* 0x0000003c0200720c */ /* 0x000fe20003f84070 */
[----:B------:R-:W-:Y:S01]  /*2280*/  IMAD.HI.U32 R9, R3, R114, RZ ;  /* 0x0000007203097227 */ /* 0x000fe200078e00ff */
[----:B------:R-:W-:Y:S02]  /*2290*/  ISETP.GE.AND P6, PT, R108, RZ, PT ;  /* 0x000000ff6c00720c */ /* 0x000fe40003fc6270 */
[----:B------:R-:W-:Y:S01]  /*22a0*/  IABS R108, R72 ;  /* 0x00000048006c7213 */ /* 0x000fe20000000000 */
[--C-:B------:R-:W-:Y:S01]  /*22b0*/  @!P0 IMAD.IADD R58, R58, 0x1, -R2.reuse ;  /* 0x000000013a3a8824 */ /* 0x100fe200078e0a02 */
[----:B------:R-:W-:Y:S01]  /*22c0*/  ISETP.GE.AND P0, PT, R62, RZ, PT ;  /* 0x000000ff3e00720c */ /* 0x000fe20003f06270 */
[----:B------:R-:W-:Y:S02]  /*22d0*/  IMAD.MOV R9, RZ, RZ, -R9 ;  /* 0x000000ffff097224 */ /* 0x000fe400078e0a09 */
[----:B------:R-:W-:Y:S01]  /*22e0*/  @!P1 IMAD.IADD R116, R116, 0x1, -R2 ;  /* 0x0000000174749824 */ /* 0x000fe200078e0a02 */
[----:B------:R-:W-:Y:S01]  /*22f0*/  ISETP.GE.AND P1, PT, R106, RZ, PT ;  /* 0x000000ff6a00720c */ /* 0x000fe20003f26270 */
[----:B------:R-:W-:Y:S01]  /*2300*/  IMAD.MOV.U32 R62, RZ, RZ, R11 ;  /* 0x000000ffff3e7224 */ /* 0x000fe200078e000b */
[----:B------:R-:W-:Y:S01]  /*2310*/  IABS R106, R149 ;  /* 0x00000095006a7213 */ /* 0x000fe20000000000 */
[----:B------:R-:W-:-:S02]  /*2320*/  IMAD R114, R2, R9, R114 ;  /* 0x0000000902727224 */ /* 0x000fc400078e0272 */
[----:B------:R-:W-:Y:S01]  /*2330*/  @!P4 IMAD.IADD R60, R60, 0x1, -R2 ;  /* 0x000000013c3cc824 */ /* 0x000fe200078e0a02 */
[----:B------:R-:W-:Y:S01]  /*2340*/  ISETP.GT.U32.AND P4, PT, R2, R116, PT ;  /* 0x000000740200720c */ /* 0x000fe20003f84070 */
[----:B------:R-:W-:-:S04]  /*2350*/  IMAD.HI.U32 R9, R3, R62, RZ ;  /* 0x0000003e03097227 */ /* 0x000fc800078e00ff */
[----:B------:R-:W-:Y:S01]  /*2360*/  @!P6 IMAD.MOV R118, RZ, RZ, -R118 ;  /* 0x000000ffff76e224 */ /* 0x000fe200078e0a76 */
[----:B------:R-:W-:Y:S01]  /*2370*/  ISETP.GT.U32.AND P6, PT, R2, R114, PT ;  /* 0x000000720200720c */ /* 0x000fe20003fc4070 */
[----:B------:R-:W-:-:S04]  /*2380*/  IMAD.HI.U32 R11, R3, R112, RZ ;  /* 0x00000070030b7227 */ /* 0x000fc800078e00ff */
[----:B------:R-:W-:Y:S02]  /*2390*/  IMAD.MOV R9, RZ, RZ, -R9 ;  /* 0x000000ffff097224 */ /* 0x000fe400078e0a09 */
[----:B------:R-:W-:Y:S02]  /*23a0*/  IMAD.MOV R11, RZ, RZ, -R11 ;  /* 0x000000ffff0b7224 */ /* 0x000fe400078e0a0b */
[C---:B------:R-:W-:Y:S01]  /*23b0*/  IMAD R62, R2.reuse, R9, R62 ;  /* 0x00000009023e7224 */ /* 0x040fe200078e023e */
[----:B------:R-:W-:Y:S01]  /*23c0*/  IABS R9, R70 ;  /* 0x0000004600097213 */ /* 0x000fe20000000000 */
[----:B------:R-:W-:Y:S02]  /*23d0*/  IMAD R112, R2, R11, R112 ;  /* 0x0000000b02707224 */ /* 0x000fe400078e0270 */
[--C-:B------:R-:W-:Y:S01]  /*23e0*/  @!P4 IMAD.IADD R116, R116, 0x1, -R2.reuse ;  /* 0x000000017474c824 */ /* 0x100fe200078e0a02 */
[----:B------:R-:W-:Y:S01]  /*23f0*/  ISETP.GT.U32.AND P4, PT, R2, R62, PT ;  /* 0x0000003e0200720c */ /* 0x000fe20003f84070 */
[----:B------:R-:W-:Y:S01]  /*2400*/  @!P6 IMAD.IADD R114, R114, 0x1, -R2 ;  /* 0x000000017272e824 */ /* 0x000fe200078e0a02 */
[C---:B------:R-:W-:Y:S01]  /*2410*/  ISETP.GT.U32.AND P6, PT, R2.reuse, R112, PT ;  /* 0x000000700200720c */ /* 0x040fe20003fc4070 */
[----:B------:R-:W-:Y:S01]  /*2420*/  @!P2 IMAD.MOV R120, RZ, RZ, -R120 ;  /* 0x000000ffff78a224 */ /* 0x000fe200078e0a78 */
[----:B------:R-:W-:Y:S01]  /*2430*/  ISETP.GT.U32.AND P2, PT, R2, R60, PT ;  /* 0x0000003c0200720c */ /* 0x000fe20003f44070 */
[----:B------:R-:W-:-:S04]  /*2440*/  IMAD.HI.U32 R11, R3, R110, RZ ;  /* 0x0000006e030b7227 */ /* 0x000fc800078e00ff */
[----:B------:R-:W-:Y:S02]  /*2450*/  IMAD.MOV R11, RZ, RZ, -R11 ;  /* 0x000000ffff0b7224 */ /* 0x000fe400078e0a0b */
[----:B------:R-:W-:Y:S01]  /*2460*/  @!P5 IMAD.MOV R56, RZ, RZ, -R56 ;  /* 0x000000ffff38d224 */ /* 0x000fe200078e0a38 */
[----:B------:R-:W-:Y:S01]  /*2470*/  ISETP.GE.AND P5, PT, R104, RZ, PT ;  /* 0x000000ff6800720c */ /* 0x000fe20003fa6270 */
[--C-:B------:R-:W-:Y:S01]  /*2480*/  @!P4 IMAD.IADD R62, R62, 0x1, -R2.reuse ;  /* 0x000000013e3ec824 */ /* 0x100fe200078e0a02 */
[----:B------:R-:W-:Y:S01]  /*2490*/  ISETP.GT.U32.AND P4, PT, R2, R114, PT ;  /* 0x000000720200720c */ /* 0x000fe20003f84070 */
[--C-:B------:R-:W-:Y:S01]  /*24a0*/  @!P6 IMAD.IADD R112, R112, 0x1, -R2.reuse ;  /* 0x000000017070e824 */ /* 0x100fe200078e0a02 */
[----:B------:R-:W-:Y:S01]  /*24b0*/  IABS R104, R148 ;  /* 0x0000009400687213 */ /* 0x000fe20000000000 */
[----:B------:R-:W-:Y:S01]  /*24c0*/  @!P2 IMAD.IADD R60, R60, 0x1, -R2 ;  /* 0x000000013c3ca824 */ /* 0x000fe200078e0a02 */
[C---:B------:R-:W-:Y:S01]  /*24d0*/  ISETP.GT.U32.AND P6, PT, R2.reuse, R62, PT ;  /* 0x0000003e0200720c */ /* 0x040fe20003fc4070 */
[----:B------:R-:W-:Y:S01]  /*24e0*/  IMAD R110, R2, R11, R110 ;  /* 0x0000000b026e7224 */ /* 0x000fe200078e026e */
[----:B------:R-:W-:Y:S01]  /*24f0*/  ISETP.GE.AND P2, PT, R68, RZ, PT ;  /* 0x000000ff4400720c */ /* 0x000fe20003f46270 */
[----:B------:R-:W-:-:S02]  /*2500*/  IMAD.MOV.U32 R68, RZ, RZ, R9 ;  /* 0x000000ffff447224 */ /* 0x000fc400078e0009 */
[----:B------:R-:W-:Y:S01]  /*2510*/  @!P1 IMAD.MOV R116, RZ, RZ, -R116 ;  /* 0x000000ffff749224 */ /* 0x000fe200078e0a74 */
[----:B------:R-:W-:Y:S01]  /*2520*/  ISETP.GT.U32.AND P1, PT, R2, R112, PT ;  /* 0x000000700200720c */ /* 0x000fe20003f24070 */
[----:B------:R-:W-:-:S04]  /*2530*/  IMAD.HI.U32 R9, R3, R68, RZ ;  /* 0x0000004403097227 */ /* 0x000fc800078e00ff */
[----:B------:R-:W-:Y:S02]  /*2540*/  IMAD.MOV R9, RZ, RZ, -R9 ;  /* 0x000000ffff097224 */ /* 0x000fe400078e0a09 */
[----:B------:R-:W-:Y:S01]  /*2550*/  @!P6 IMAD.IADD R62, R62, 0x1, -R2 ;  /* 0x000000013e3ee824 */ /* 0x000fe200078e0a02 */
[C---:B------:R-:W-:Y:S01]  /*2560*/  ISETP.GT.U32.AND P6, PT, R2.reuse, R110, PT ;  /* 0x0000006e0200720c */ /* 0x040fe20003fc4070 */
[----:B------:R-:W-:Y:S02]  /*2570*/  IMAD R68, R2, R9, R68 ;  /* 0x0000000902447224 */ /* 0x000fe400078e0244 */
[----:B------:R-:W-:-:S04]  /*2580*/  IMAD.HI.U32 R9, R3, R12, RZ ;  /* 0x0000000c03097227 */ /* 0x000fc800078e00ff */
[----:B------:R-:W-:Y:S02]  /*2590*/  IMAD.MOV R9, RZ, RZ, -R9 ;  /* 0x000000ffff097224 */ /* 0x000fe400078e0a09 */
[----:B------:R-:W-:Y:S01]  /*25a0*/  @!P4 IMAD.IADD R114, R114, 0x1, -R2 ;  /* 0x000000017272c824 */ /* 0x000fe200078e0a02 */
[----:B------:R-:W-:Y:S01]  /*25b0*/  ISETP.GT.U32.AND P4, PT, R2, R68, PT ;  /* 0x000000440200720c */ /* 0x000fe20003f84070 */
[----:B------:R-:W-:Y:S01]  /*25c0*/  @!P5 IMAD.MOV R60, RZ, RZ, -R60 ;  /* 0x000000ffff3cd224 */ /* 0x000fe200078e0a3c */
[----:B------:R-:W-:Y:S01]  /*25d0*/  ISETP.GE.AND P5, PT, R70, RZ, PT ;  /* 0x000000ff4600720c */ /* 0x000fe20003fa6270 */
[----:B------:R-:W-:Y:S02]  /*25e0*/  @!P6 IMAD.IADD R110, R110, 0x1, -R2 ;  /* 0x000000016e6ee824 */ /* 0x000fe400078e0a02 */
[C---:B------:R-:W-:Y:S01]  /*25f0*/  IMAD R70, R2.reuse, R9, R12 ;  /* 0x0000000902467224 */ /* 0x040fe200078e020c */
[----:B------:R-:W-:Y:S01]  /*2600*/  IABS R12, R76 ;  /* 0x0000004c000c7213 */ /* 0x000fe20000000000 */
[----:B------:R-:W-:Y:S01]  /*2610*/  IMAD.HI.U32 R9, R3, R108, RZ ;  /* 0x0000006c03097227 */ /* 0x000fe200078e00ff */
[----:B------:R-:W-:-:S03]  /*2620*/  ISETP.GT.U32.AND P6, PT, R2, R110, PT ;  /* 0x0000006e0200720c */ /* 0x000fc60003fc4070 */
[----:B------:R-:W-:Y:S01]  /*2630*/  @!P1 IMAD.IADD R112, R112, 0x1, -R2 ;  /* 0x0000000170709824 */ /* 0x000fe200078e0a02 */
[----:B------:R-:W-:Y:S01]  /*2640*/  ISETP.GT.U32.AND P1, PT, R2, R70, PT ;  /* 0x000000460200720c */ /* 0x000fe20003f24070 */
[----:B------:R-:W-:Y:S02]  /*2650*/  IMAD.MOV R11, RZ, RZ, -R9 ;  /* 0x000000ffff0b7224 */ /* 0x000fe400078e0a09 */
[----:B------:R-:W-:-:S04]  /*2660*/  IMAD.HI.U32 R9, R3, R12, RZ ;  /* 0x0000000c03097227 */ /* 0x000fc800078e00ff */
[----:B------:R-:W-:Y:S02]  /*2670*/  IMAD R108, R2, R11, R108 ;  /* 0x0000000b026c7224 */ /* 0x000fe400078e026c */
[--C-:B------:R-:W-:Y:S02]  /*2680*/  @!P4 IMAD.IADD R68, R68, 0x1, -R2.reuse ;  /* 0x000000014444c824 */ /* 0x100fe400078e0a02 */
[----:B------:R-:W-:Y:S01]  /*2690*/  @!P6 IMAD.IADD R110, R110, 0x1, -R2 ;  /* 0x000000016e6ee824 */ /* 0x000fe200078e0a02 */
[C---:B------:R-:W-:Y:S01]  /*26a0*/  ISETP.GT.U32.AND P6, PT, R2.reuse, R108, PT ;  /* 0x0000006c0200720c */ /* 0x040fe20003fc4070 */
[----:B------:R-:W-:Y:S01]  /*26b0*/  IMAD.MOV R13, RZ, RZ, -R9 ;  /* 0x000000ffff0d7224 */ /* 0x000fe200078e0a09 */
[----:B------:R-:W-:Y:S01]  /*26c0*/  ISETP.GT.U32.AND P4, PT, R2, R68, PT ;  /* 0x000000440200720c */ /* 0x000fe20003f84070 */
[----:B------:R-:W-:-:S04]  /*26d0*/  IMAD.HI.U32 R9, R3, R106, RZ ;  /* 0x0000006a03097227 */ /* 0x000fc800078e00ff */
[----:B------:R-:W-:Y:S02]  /*26e0*/  @!P1 IMAD.IADD R70, R70, 0x1, -R2 ;  /* 0x0000000146469824 */ /* 0x000fe400078e0a02 */
[----:B------:R-:W-:Y:S02]  /*26f0*/  IMAD.MOV R9, RZ, RZ, -R9 ;  /* 0x000000ffff097224 */ /* 0x000fe400078e0a09 */
[----:B------:R-:W-:Y:S01]  /*2700*/  @!P3 IMAD.MOV R54, RZ, RZ, -R54 ;  /* 0x000000ffff36b224 */ /* 0x000fe200078e0a36 */
[C---:B------:R-:W-:Y:S01]  /*2710*/  ISETP.GT.U32.AND P1, PT, R2.reuse, R70, PT ;  /* 0x000000460200720c */ /* 0x040fe20003f24070 */
[C---:B------:R-:W-:Y:S01]  /*2720*/  IMAD R106, R2.reuse, R9, R106 ;  /* 0x00000009026a7224 */ /* 0x040fe200078e026a */
[----:B------:R-:W-:Y:S01]  /*2730*/  ISETP.GT.U32.AND P3, PT, R2, R58, PT ;  /* 0x0000003a0200720c */ /* 0x000fe20003f64070 */
[--C-:B------:R-:W-:Y:S02]  /*2740*/  @!P6 IMAD.IADD R108, R108, 0x1, -R2.reuse ;  /* 0x000000016c6ce824 */ /* 0x100fe400078e0a02 */
[----:B------:R-:W-:Y:S01]  /*2750*/  @!P4 IMAD.IADD R68, R68, 0x1, -R2 ;  /* 0x000000014444c824 */ /* 0x000fe200078e0a02 */
[----:B------:R-:W-:Y:S01]  /*2760*/  ISETP.GT.U32.AND P6, PT, R2, R106, PT ;  /* 0x0000006a0200720c */ /* 0x000fe20003fc4070 */
[----:B------:R-:W-:Y:S01]  /*2770*/  IMAD.HI.U32 R9, R3, R104, RZ ;  /* 0x0000006803097227 */ /* 0x000fe200078e00ff */
[----:B------:R-:W-:-:S03]  /*2780*/  ISETP.GE.AND P4, PT, R72, RZ, PT ;  /* 0x000000ff4800720c */ /* 0x000fc60003f86270 */
[----:B------:R-:W-:Y:S01]  /*2790*/  @!P2 IMAD.MOV R62, RZ, RZ, -R62 ;  /* 0x000000ffff3ea224 */ /* 0x000fe200078e0a3e */
[----:B------:R-:W-:Y:S01]  /*27a0*/  ISETP.GE.AND P2, PT, R74, RZ, PT ;  /* 0x000000ff4a00720c */ /* 0x000fe20003f46270 */
[----:B------:R-:W-:Y:S01]  /*27b0*/  IMAD R72, R2, R13, R12 ;  /* 0x0000000d02487224 */ /* 0x000fe200078e020c */
[----:B------:R-:W-:Y:S01]  /*27c0*/  IABS R74, R80 ;  /* 0x00000050004a7213 */ /* 0x000fe20000000000 */
[----:B------:R-:W-:Y:S01]  /*27d0*/  IMAD.MOV R9, RZ, RZ, -R9 ;  /* 0x000000ffff097224 */ /* 0x000fe200078e0a09 */
[----:B------:R-:W-:Y:S01]  /*27e0*/  IABS R13, R98 ;  /* 0x00000062000d7213 */ /* 0x000fe20000000000 */
[--C-:B------:R-:W-:Y:S01]  /*27f0*/  @!P1 IMAD.IADD R70, R70, 0x1, -R2.reuse ;  /* 0x0000000146469824 */ /* 0x100fe200078e0a02 */
[----:B------:R-:W-:Y:S01]  /*2800*/  ISETP.GT.U32.AND P1, PT, R2, R72, PT ;  /* 0x000000480200720c */ /* 0x000fe20003f24070 */
[----:B------:R-:W-:Y:S01]  /*2810*/  @!P3 IMAD.IADD R58, R58, 0x1, -R2 ;  /* 0x000000013a3ab824 */ /* 0x000fe200078e0a02 */
[----:B------:R-:W-:Y:S01]  /*2820*/  ISETP.GE.AND P3, PT, R102, RZ, PT ;  /* 0x000000ff6600720c */ /* 0x000fe20003f66270 */
[----:B------:R-:W-:Y:S01]  /*2830*/  IMAD.HI.U32 R11, R3, R74, RZ ;  /* 0x0000004a030b7227 */ /* 0x000fe200078e00ff */
[----:B------:R-:W-:-:S03]  /*2840*/  IABS R102, R147 ;  /* 0x0000009300667213 */ /* 0x000fc60000000000 */
[----:B------:R-:W-:Y:S02]  /*2850*/  IMAD R104, R2, R9, R104 ;  /* 0x0000000902687224 */ /* 0x000fe400078e0268 */
[----:B------:R-:W-:Y:S01]  /*2860*/  @!P0 IMAD.MOV R58, RZ, RZ, -R58 ;  /* 0x000000ffff3a8224 */ /* 0x000fe200078e0a3a */
[----:B------:R-:W-:Y:S01]  /*2870*/  ISETP.GE.AND P0, PT, R100, RZ, PT ;  /* 0x000000ff6400720c */ /* 0x000fe20003f06270 */
[----:B------:R-:W-:Y:S01]  /*2880*/  IMAD.MOV R11, RZ, RZ, -R11 ;  /* 0x000000ffff0b7224 */ /* 0x000fe200078e0a0b */
[----:B------:R-:W-:Y:S01]  /*2890*/  IABS R100, R94 ;  /* 0x0000005e00647213 */ /* 0x000fe20000000000 */
[----:B------:R-:W-:Y:S01]  /*28a0*/  @!P6 IMAD.IADD R106, R106, 0x1, -R2 ;  /* 0x000000016a6ae824 */ /* 0x000fe200078e0a02 */
[C---:B------:R-:W-:Y:S01]  /*28b0*/  ISETP.GT.U32.AND P6, PT, R2.reuse, R104, PT ;  /* 0x000000680200720c */ /* 0x040fe20003fc4070 */
[----:B------:R-:W-:Y:S02]  /*28c0*/  IMAD R74, R2, R11, R74 ;  /* 0x0000000b024a7224 */ /* 0x000fe400078e024a */
[----:B------:R-:W-:-:S02]  /*28d0*/  @!P1 IMAD.IADD R72, R72, 0x1, -R2 ;  /* 0x0000000148489824 */ /* 0x000fc400078e0a02 */
[----:B------:R-:W-:Y:S01]  /*28e0*/  @!P3 IMAD.MOV R114, RZ, RZ, -R114 ;  /* 0x000000ffff72b224 */ /* 0x000fe200078e0a72 */
[----:B------:R-:W-:Y:S01]  /*28f0*/  ISETP.GT.U32.AND P1, PT, R2, R74, PT ;  /* 0x0000004a0200720c */ /* 0x000fe20003f24070 */
[----:B------:R-:W-:Y:S01]  /*2900*/  IMAD.HI.U32 R9, R3, R13, RZ ;  /* 0x0000000d03097227 */ /* 0x000fe200078e00ff */
[----:B------:R-:W-:Y:S02]  /*2910*/  ISETP.GE.AND P3, PT, R78, RZ, PT ;  /* 0x000000ff4e00720c */ /* 0x000fe40003f66270 */
[----:B------:R-:W-:Y:S01]  /*2920*/  IABS R78, R82 ;  /* 0x00000052004e7213 */ /* 0x000fe20000000000 */
[----:B------:R-:W-:Y:S01]  /*2930*/  @!P0 IMAD.MOV R112, RZ, RZ, -R112 ;  /* 0x000000ffff708224 */ /* 0x000fe200078e0a70 */
[----:B------:R-:W-:Y:S01]  /*2940*/  ISETP.GT.U32.AND P0, PT, R2, R108, PT ;  /* 0x0000006c0200720c */ /* 0x000fe20003f04070 */
[----:B------:R-:W-:Y:S02]  /*2950*/  @!P6 IMAD.IADD R104, R104, 0x1, -R2 ;  /* 0x000000016868e824 */ /* 0x000fe400078e0a02 */
[----:B------:R-:W-:-:S02]  /*2960*/  IMAD.MOV R14, RZ, RZ, -R9 ;  /* 0x000000ffff0e7224 */ /* 0x000fc400078e0a09 */
[----:B------:R-:W-:Y:S01]  /*2970*/  IMAD.HI.U32 R9, R3, R100, RZ ;  /* 0x0000006403097227 */ /* 0x000fe200078e00ff */
[----:B------:R-:W-:-:S03]  /*2980*/  ISETP.GT.U32.AND P6, PT, R2, R104, PT ;  /* 0x000000680200720c */ /* 0x000fc60003fc4070 */
[----:B------:R-:W-:Y:S01]  /*2990*/  @!P1 IMAD.IADD R74, R74, 0x1, -R2 ;  /* 0x000000014a4a9824 */ /* 0x000fe200078e0a02 */
[----:B------:R-:W-:Y:S01]  /*29a0*/  ISETP.GE.AND P1, PT, R76, RZ, PT ;  /* 0x000000ff4c00720c */ /* 0x000fe20003f26270 */
[----:B------:R-:W-:Y:S01]  /*29b0*/  @!P5 IMAD.MOV R68, RZ, RZ, -R68 ;  /* 0x000000ffff44d224 */ /* 0x000fe200078e0a44 */
[----:B------:R-:W-:Y:S01]  /*29c0*/  ISETP.GT.U32.AND P5, PT, R2, R72, PT ;  /* 0x000000480200720c */ /* 0x000fe20003fa4070 */
[----:B------:R-:W-:-:S04]  /*29d0*/  IMAD.HI.U32 R11, R3, R102, RZ ;  /* 0x00000066030b7227 */ /* 0x000fc800078e00ff */
[C---:B------:R-:W-:Y:S01]  /*29e0*/  IMAD R76, R2.reuse, R14, R13 ;  /* 0x0000000e024c7224 */ /* 0x040fe200078e020d */
[----:B------:R-:W-:Y:S01]  /*29f0*/  IABS R13, R146 ;  /* 0x00000092000d7213 */ /* 0x000fe20000000000 */
[----:B------:R-:W-:Y:S01]  /*2a00*/  IMAD.MOV R9, RZ, RZ, -R9 ;  /* 0x000000ffff097224 */ /* 0x000fe200078e0a09 */
[----:B------:R-:W-:Y:S01]  /*2a10*/  IABS R14, R85 ;  /* 0x00000055000e7213 */ /* 0x000fe20000000000 */
[----:B------:R-:W-:Y:S01]  /*2a20*/  @!P3 IMAD.MOV R110, RZ, RZ, -R110 ;  /* 0x000000ffff6eb224 */ /* 0x000fe200078e0a6e */
[----:B------:R-:W-:Y:S01]  /*2a30*/  ISETP.GT.U32.AND P3, PT, R2, R106, PT ;  /* 0x0000006a0200720c */ /* 0x000fe20003f64070 */
[----:B------:R-:W-:-:S04]  /*2a40*/  IMAD.HI.U32 R12, R3, R78, RZ ;  /* 0x0000004e030c7227 */ /* 0x000fc800078e00ff */
[----:B------:R-:W-:Y:S02]  /*2a50*/  IMAD.MOV R11, RZ, RZ, -R11 ;  /* 0x000000ffff0b7224 */ /* 0x000fe400078e0a0b */
[----:B------:R-:W-:Y:S02]  /*2a60*/  IMAD R100, R2, R9, R100 ;  /* 0x0000000902647224 */ /* 0x000fe400078e0264 */
[----:B------:R-:W-:Y:S01]  /*2a70*/  @!P0 IMAD.IADD R108, R108, 0x1, -R2 ;  /* 0x000000016c6c8824 */ /* 0x000fe200078e0a02 */
[C---:B------:R-:W-:Y:S01]  /*2a80*/  ISETP.GT.U32.AND P0, PT, R2.reuse, R76, PT ;  /* 0x0000004c0200720c */ /* 0x040fe20003f04070 */
[----:B------:R-:W-:Y:S01]  /*2a90*/  IMAD.MOV R15, RZ, RZ, -R12 ;  /* 0x000000ffff0f7224 */ /* 0x000fe200078e0a0c */
[----:B------:R-:W-:Y:S01]  /*2aa0*/  IABS R12, R96 ;  /* 0x00000060000c7213 */ /* 0x000fe20000000000 */
[----:B------:R-:W-:Y:S02]  /*2ab0*/  IMAD R102, R2, R11, R102 ;  /* 0x0000000b02667224 */ /* 0x000fe400078e0266 */
[----:B------:R-:W-:Y:S01]  /*2ac0*/  @!P6 IMAD.IADD R104, R104, 0x1, -R2 ;  /* 0x000000016868e824 */ /* 0x000fe200078e0a02 */
[C---:B------:R-:W-:Y:S01]  /*2ad0*/  ISETP.GT.U32.AND P6, PT, R2.reuse, R100, PT ;  /* 0x000000640200720c */ /* 0x040fe20003fc4070 */
[----:B------:R-:W-:-:S02]  /*2ae0*/  IMAD R78, R2, R15, R78 ;  /* 0x0000000f024e7224 */ /* 0x000fc400078e024e */
[--C-:B------:R-:W-:Y:S01]  /*2af0*/  @!P5 IMAD.IADD R72, R72, 0x1, -R2.reuse ;  /* 0x000000014848d824 */ /* 0x100fe200078e0a02 */
[----:B------:R-:W-:Y:S01]  /*2b00*/  ISETP.GT.U32.AND P5, PT, R2, R102, PT ;  /* 0x000000660200720c */ /* 0x000fe20003fa4070 */
[--C-:B------:R-:W-:Y:S01]  /*2b10*/  @!P3 IMAD.IADD R106, R106, 0x1, -R2.reuse ;  /* 0x000000016a6ab824 */ /* 0x100fe200078e0a02 */
[----:B------:R-:W-:Y:S01]  /*2b20*/  ISETP.GT.U32.AND P3, PT, R2, R78, PT ;  /* 0x0000004e0200720c */ /* 0x000fe20003f64070 */
[----:B------:R-:W-:Y:S01]  /*2b30*/  @!P0 IMAD.IADD R76, R76, 0x1, -R2 ;  /* 0x000000014c4c8824 */ /* 0x000fe200078e0a02 */
[----:B------:R-:W-:Y:S01]  /*2b40*/  ISETP.GE.AND P0, PT, R80, RZ, PT ;  /* 0x000000ff5000720c */ /* 0x000fe20003f06270 */
[----:B------:R-:W-:Y:S01]  /*2b50*/  @!P2 IMAD.MOV R70, RZ, RZ, -R70 ;  /* 0x000000ffff46a224 */ /* 0x000fe200078e0a46 */
[----:B------:R-:W-:Y:S01]  /*2b60*/  ISETP.GT.U32.AND P2, PT, R2, R74, PT ;  /* 0x0000004a0200720c */ /* 0x000fe20003f44070 */
[----:B------:R-:W-:-:S04]  /*2b70*/  IMAD.HI.U32 R11, R3, R13, RZ ;  /* 0x0000000d030b7227 */ /* 0x000fc800078e00ff */
[--C-:B------:R-:W-:Y:S01]  /*2b80*/  @!P6 IMAD.IADD R100, R100, 0x1, -R2.reuse ;  /* 0x000000016464e824 */ /* 0x100fe200078e0a02 */
[----:B------:R-:W-:Y:S01]  /*2b90*/  ISETP.GT.U32.AND P6, PT, R2, R76, PT ;  /* 0x0000004c0200720c */ /* 0x000fe20003fc4070 */
[----:B------:R-:W-:Y:S01]  /*2ba0*/  @!P5 IMAD.IADD R102, R102, 0x1, -R2 ;  /* 0x000000016666d824 */ /* 0x000fe200078e0a02 */
[----:B------:R-:W-:Y:S01]  /*2bb0*/  ISETP.GE.AND P5, PT, R148, RZ, PT ;  /* 0x000000ff9400720c */ /* 0x000fe20003fa6270 */
[----:B------:R-:W-:Y:S01]  /*2bc0*/  IMAD.MOV R11, RZ, RZ, -R11 ;  /* 0x000000ffff0b7224 */ /* 0x000fe200078e0a0b */
[----:B------:R-:W-:Y:S01]  /*2bd0*/  IABS R148, R23 ;  /* 0x0000001700947213 */ /* 0x000fe20000000000 */
[----:B------:R-:W-:-:S04]  /*2be0*/  IMAD.HI.U32 R9, R3, R12, RZ ;  /* 0x0000000c03097227 */ /* 0x000fc800078e00ff */
[----:B------:R-:W-:Y:S01]  /*2bf0*/  @!P3 IMAD.IADD R78, R78, 0x1, -R2 ;  /* 0x000000014e4eb824 */ /* 0x000fe200078e0a02 */
[----:B------:R-:W-:Y:S01]  /*2c00*/  ISETP.GE.AND P3, PT, R98, RZ, PT ;  /* 0x000000ff6200720c */ /* 0x000fe20003f66270 */
[----:B------:R-:W-:Y:S01]  /*2c10*/  @!P1 IMAD.MOV R72, RZ, RZ, -R72 ;  /* 0x000000ffff489224 */ /* 0x000fe200078e0a48 */
[C---:B------:R-:W-:Y:S01]  /*2c20*/  ISETP.GT.U32.AND P1, PT, R2.reuse, R102, PT ;  /* 0x000000660200720c */ /* 0x040fe20003f24070 */
[----:B------:R-:W-:Y:S01]  /*2c30*/  @!P4 IMAD.MOV R108, RZ, RZ, -R108 ;  /* 0x000000ffff6cc224 */ /* 0x000fe200078e0a6c */
[C---:B------:R-:W-:Y:S01]  /*2c40*/  ISETP.GT.U32.AND P4, PT, R2.reuse, R100, PT ;  /* 0x000000640200720c */ /* 0x040fe20003f84070 */
        /* <DEDUP_REMOVED lines=10> */
[----:B------:R-:W-:-:S04]  /*2cf0*/  IMAD.HI.U32 R9, R3, R11, RZ ;  /* 0x0000000b03097227 */ /* 0x000fc800078e00ff */
[----:B------:R-:W-:Y:S01]  /*2d00*/  @!P0 IMAD.MOV R74, RZ, RZ, -R74 ;  /* 0x000000ffff4a8224 */ /* 0x000fe200078e0a4a */
[----:B------:R-:W-:Y:S01]  /*2d10*/  ISETP.GT.U32.AND P0, PT, R2, R80, PT ;  /* 0x000000500200720c */ /* 0x000fe20003f04070 */
[----:B------:R-:W-:Y:S02]  /*2d20*/  IMAD.MOV R9, RZ, RZ, -R9 ;  /* 0x000000ffff097224 */ /* 0x000fe400078e0a09 */
[----:B------:R-:W-:Y:S01]  /*2d30*/  @!P1 IMAD.IADD R102, R102, 0x1, -R2 ;  /* 0x0000000166669824 */ /* 0x000fe200078e0a02 */
[----:B------:R-:W-:Y:S01]  /*2d40*/  ISETP.GE.AND P1, PT, R82, RZ, PT ;  /* 0x000000ff5200720c */ /* 0x000fe20003f26270 */
[----:B------:R-:W-:Y:S01]  /*2d50*/  @!P5 IMAD.MOV R104, RZ, RZ, -R104 ;  /* 0x000000ffff68d224 */ /* 0x000fe200078e0a68 */
[----:B------:R-:W-:Y:S01]  /*2d60*/  ISETP.GE.AND P5, PT, R147, RZ, PT ;  /* 0x000000ff9300720c */ /* 0x000fe20003fa6270 */
[--C-:B------:R-:W-:Y:S01]  /*2d70*/  @!P4 IMAD.IADD R100, R100, 0x1, -R2.reuse ;  /* 0x000000016464c824 */ /* 0x100fe200078e0a02 */
[----:B------:R-:W-:Y:S01]  /*2d80*/  ISETP.GE.AND P4, PT, R96, RZ, PT ;  /* 0x000000ff6000720c */ /* 0x000fe20003f86270 */
[----:B------:R-:W-:Y:S01]  /*2d90*/  IMAD R82, R2, R9, R11 ;  /* 0x0000000902527224 */ /* 0x000fe200078e020b */
[----:B------:R-:W-:Y:S01]  /*2da0*/  IABS R96, R88 ;  /* 0x0000005800607213 */ /* 0x000fe20000000000 */
[--C-:B------:R-:W-:Y:S01]  /*2db0*/  @!P6 IMAD.IADD R98, R98, 0x1, -R2.reuse ;  /* 0x000000016262e824 */ /* 0x100fe200078e0a02 */
[----:B------:R-:W-:Y:S01]  /*2dc0*/  IABS R11, R86 ;  /* 0x00000056000b7213 */ /* 0x000fe20000000000 */
[----:B------:R-:W-:Y:S01]  /*2dd0*/  @!P0 IMAD.IADD R80, R80, 0x1, -R2 ;  /* 0x0000000150508824 */ /* 0x000fe200078e0a02 */
[----:B------:R-:W-:Y:S01]  /*2de0*/  ISETP.GT.U32.AND P6, PT, R2, R82, PT ;  /* 0x000000520200720c */ /* 0x000fe20003fc4070 */
[----:B------:R-:W-:Y:S01]  /*2df0*/  IMAD.HI.U32 R9, R3, R96, RZ ;  /* 0x0000006003097227 */ /* 0x000fe200078e00ff */
[----:B------:R-:W-:-:S02]  /*2e00*/  ISETP.GE.AND P0, PT, R146, RZ, PT ;  /* 0x000000ff9200720c */ /* 0x000fc40003f06270 */
[----:B------:R-:W-:Y:S01]  /*2e10*/  IABS R146, R25 ;  /* 0x0000001900927213 */ /* 0x000fe20000000000 */
[----:B------:R-:W-:Y:S02]  /*2e20*/  IMAD.MOV R9, RZ, RZ, -R9 ;  /* 0x000000ffff097224 */ /* 0x000fe400078e0a09 */
[----:B------:R-:W-:Y:S01]  /*2e30*/  @!P2 IMAD.MOV R106, RZ, RZ, -R106 ;  /* 0x000000ffff6aa224 */ /* 0x000fe200078e0a6a */
[C---:B------:R-:W-:Y:S01]  /*2e40*/  ISETP.GT.U32.AND P2, PT, R2.reuse, R78, PT ;  /* 0x0000004e0200720c */ /* 0x040fe20003f44070 */
[----:B------:R-:W-:Y:S01]  /*2e50*/  @!P3 IMAD.MOV R76, RZ, RZ, -R76 ;  /* 0x000000ffff4cb224 */ /* 0x000fe200078e0a4c */
[C---:B------:R-:W-:Y:S01]  /*2e60*/  ISETP.GT.U32.AND P3, PT, R2.reuse, R80, PT ;  /* 0x000000500200720c */ /* 0x040fe20003f64070 */
[----:B------:R-:W-:Y:S01]  /*2e70*/  @!P5 IMAD.MOV R102, RZ, RZ, -R102 ;  /* 0x000000ffff66d224 */ /* 0x000fe200078e0a66 */
[C---:B------:R-:W-:Y:S01]  /*2e80*/  ISETP.GT.U32.AND P5, PT, R2.reuse, R98, PT ;  /* 0x000000620200720c */ /* 0x040fe20003fa4070 */
[----:B------:R-:W-:Y:S02]  /*2e90*/  IMAD R96, R2, R9, R96 ;  /* 0x0000000902607224 */ /* 0x000fe400078e0260 */
[----:B------:R-:W-:-:S02]  /*2ea0*/  @!P6 IMAD.IADD R82, R82, 0x1, -R2 ;  /* 0x000000015252e824 */ /* 0x000fc400078e0a02 */
[----:B------:R-:W-:Y:S01]  /*2eb0*/  IMAD.MOV.U32 R9, RZ, RZ, R11 ;  /* 0x000000ffff097224 */ /* 0x000fe200078e000b */
[----:B------:R-:W-:-:S03]  /*2ec0*/  ISETP.GT.U32.AND P6, PT, R2, R96, PT ;  /* 0x000000600200720c */ /* 0x000fc60003fc4070 */
[--C-:B------:R-:W-:Y:S01]  /*2ed0*/  @!P2 IMAD.IADD R78, R78, 0x1, -R2.reuse ;  /* 0x000000014e4ea824 */ /* 0x100fe200078e0a02 */
[----:B------:R-:W-:Y:S01]  /*2ee0*/  ISETP.GE.AND P2, PT, R94, RZ, PT ;  /* 0x000000ff5e00720c */ /* 0x000fe20003f46270 */
[--C-:B------:R-:W-:Y:S01]  /*2ef0*/  @!P3 IMAD.IADD R80, R80, 0x1, -R2.reuse ;  /* 0x000000015050b824 */ /* 0x100fe200078e0a02 */
[----:B------:R-:W-:Y:S01]  /*2f00*/  IABS R94, R7 ;  /* 0x00000007005e7213 */ /* 0x000fe20000000000 */
[----:B------:R-:W-:Y:S01]  /*2f10*/  @!P5 IMAD.IADD R98, R98, 0x1, -R2 ;  /* 0x000000016262d824 */ /* 0x000fe200078e0a02 */
[----:B------:R-:W-:Y:S01]  /*2f20*/  ISETP.GE.AND P5, PT, R7, RZ, PT ;  /* 0x000000ff0700720c */ /* 0x000fe20003fa6270 */
[----:B------:R-:W-:Y:S01]  /*2f30*/  IMAD.HI.U32 R7, R3, R9, RZ ;  /* 0x0000000903077227 */ /* 0x000fe200078e00ff */
[----:B------:R-:W-:Y:S02]  /*2f40*/  ISETP.GE.AND P3, PT, R86, RZ, PT ;  /* 0x000000ff5600720c */ /* 0x000fe40003f66270 */
[----:B------:R-:W-:Y:S01]  /*2f50*/  IABS R86, R84 ;  /* 0x0000005400567213 */ /* 0x000fe20000000000 */
[----:B------:R-:W-:Y:S01]  /*2f60*/  @!P4 IMAD.MOV R80, RZ, RZ, -R80 ;  /* 0x000000ffff50c224 */ /* 0x000fe200078e0a50 */
[----:B------:R-:W-:Y:S01]  /*2f70*/  ISETP.GT.U32.AND P4, PT, R2, R82, PT ;  /* 0x000000520200720c */ /* 0x000fe20003f84070 */
[----:B------:R-:W-:-:S02]  /*2f80*/  @!P6 IMAD.IADD R96, R96, 0x1, -R2 ;  /* 0x000000016060e824 */ /* 0x000fc400078e0a02 */
[----:B------:R-:W-:Y:S02]  /*2f90*/  IMAD.MOV R7, RZ, RZ, -R7 ;  /* 0x000000ffff077224 */ /* 0x000fe400078e0a07 */
[----:B------:R-:W-:Y:S01]  /*2fa0*/  @!P0 IMAD.MOV R98, RZ, RZ, -R98 ;  /* 0x000000ffff628224 */ /* 0x000fe200078e0a62 */
[----:B------:R-:W-:Y:S01]  /*2fb0*/  ISETP.GE.AND P0, PT, R84, RZ, PT ;  /* 0x000000ff5400720c */ /* 0x000fe20003f06270 */
[C---:B------:R-:W-:Y:S01]  /*2fc0*/  IMAD R84, R2.reuse, R7, R9 ;  /* 0x0000000702547224 */ /* 0x040fe200078e0209 */
[----:B------:R-:W-:Y:S01]  /*2fd0*/  ISETP.GT.U32.AND P6, PT, R2, R96, PT ;  /* 0x000000600200720c */ /* 0x000fe20003fc4070 */
[----:B------:R-:W-:-:S04]  /*2fe0*/  IMAD.HI.U32 R7, R3, R94, RZ ;  /* 0x0000005e03077227 */ /* 0x000fc800078e00ff */
[----:B------:R-:W-:Y:S01]  /*2ff0*/  @!P1 IMAD.MOV R78, RZ, RZ, -R78 ;  /* 0x000000ffff4e9224 */ /* 0x000fe200078e0a4e */
[----:B------:R-:W-:Y:S01]  /*3000*/  ISETP.GE.AND P1, PT, R92, RZ, PT ;  /* 0x000000ff5c00720c */ /* 0x000fe20003f26270 */
[----:B------:R-:W-:Y:S01]  /*3010*/  IMAD.MOV R11, RZ, RZ, -R7 ;  /* 0x000000ffff0b7224 */ /* 0x000fe200078e0a07 */
[----:B------:R-:W-:Y:S01]  /*3020*/  IABS R92, R90 ;  /* 0x0000005a005c7213 */ /* 0x000fe20000000000 */
[----:B------:R-:W-:Y:S01]  /*3030*/  @!P2 IMAD.MOV R100, RZ, RZ, -R100 ;  /* 0x000000ffff64a224 */ /* 0x000fe200078e0a64 */
[----:B------:R-:W-:Y:S01]  /*3040*/  ISETP.GE.AND P2, PT, R88, RZ, PT ;  /* 0x000000ff5800720c */ /* 0x000fe20003f46270 */
[----:B------:R-:W-:Y:S01]  /*3050*/  @!P4 IMAD.IADD R82, R82, 0x1, -R2 ;  /* 0x000000015252c824 */ /* 0x000fe200078e0a02 */
[C---:B------:R-:W-:Y:S01]  /*3060*/  ISETP.GT.U32.AND P4, PT, R2.reuse, R84, PT ;  /* 0x000000540200720c */ /* 0x040fe20003f84070 */
[----:B------:R-:W-:Y:S01]  /*3070*/  IMAD R94, R2, R11, R94 ;  /* 0x0000000b025e7224 */ /* 0x000fe200078e025e */
[----:B------:R-:W-:Y:S01]  /*3080*/  IABS R88, R145 ;  /* 0x0000009100587213 */ /* 0x000fe20000000000 */
[----:B------:R-:W-:-:S04]  /*3090*/  IMAD.HI.U32 R7, R3, R86, RZ ;  /* 0x0000005603077227 */ /* 0x000fc800078e00ff */
[----:B------:R-:W-:-:S04]  /*30a0*/  IMAD.HI.U32 R9, R3, R92, RZ ;  /* 0x0000005c03097227 */ /* 0x000fc800078e00ff */
[----:B------:R-:W-:Y:S01]  /*30b0*/  @!P6 IMAD.IADD R96, R96, 0x1, -R2 ;  /* 0x000000016060e824 */ /* 0x000fe200078e0a02 */
[----:B------:R-:W-:Y:S01]  /*30c0*/  ISETP.GT.U32.AND P6, PT, R2, R94, PT ;  /* 0x0000005e0200720c */ /* 0x000fe20003fc4070 */
[----:B------:R-:W-:Y:S02]  /*30d0*/  IMAD.MOV R11, RZ, RZ, -R7 ;  /* 0x000000ffff0b7224 */ /* 0x000fe400078e0a07 */
[----:B------:R-:W-:Y:S02]  /*30e0*/  IMAD.MOV R9, RZ, RZ, -R9 ;  /* 0x000000ffff097224 */ /* 0x000fe400078e0a09 */
[----:B------:R-:W-:-:S04]  /*30f0*/  IMAD.HI.U32 R7, R3, R88, RZ ;  /* 0x0000005803077227 */ /* 0x000fc800078e00ff */
[C---:B------:R-:W-:Y:S02]  /*3100*/  IMAD R92, R2.reuse, R9, R92 ;  /* 0x00000009025c7224 */ /* 0x040fe400078e025c */
[----:B------:R-:W-:Y:S02]  /*3110*/  IMAD R86, R2, R11, R86 ;  /* 0x0000000b02567224 */ /* 0x000fe400078e0256 */
[----:B------:R-:W-:Y:S02]  /*3120*/  IMAD.MOV R9, RZ, RZ, -R7 ;  /* 0x000000ffff097224 */ /* 0x000fe400078e0a07 */
[----:B------:R-:W-:Y:S02]  /*3130*/  @!P4 IMAD.IADD R84, R84, 0x1, -R2 ;  /* 0x000000015454c824 */ /* 0x000fe400078e0a02 */
[C---:B------:R-:W-:Y:S02]  /*3140*/  IMAD R88, R2.reuse, R9, R88 ;  /* 0x0000000902587224 */ /* 0x040fe400078e0258 */
[----:B------:R-:W-:Y:S01]  /*3150*/  @!P1 IMAD.MOV R82, RZ, RZ, -R82 ;  /* 0x000000ffff529224 */ /* 0x000fe200078e0a52 */
[C---:B------:R-:W-:Y:S01]  /*3160*/  ISETP.GT.U32.AND P1, PT, R2.reuse, R86, PT ;  /* 0x000000560200720c */ /* 0x040fe20003f24070 */
[----:B------:R-:W-:Y:S01]  /*3170*/  @!P2 IMAD.MOV R96, RZ, RZ, -R96 ;  /* 0x000000ffff60a224 */ /* 0x000fe200078e0a60 */
[----:B------:R-:W-:Y:S01]  /*3180*/  ISETP.GT.U32.AND P2, PT, R2, R92, PT ;  /* 0x0000005c0200720c */ /* 0x000fe20003f44070 */
[----:B------:R-:W-:Y:S01]  /*3190*/  @!P6 IMAD.IADD R94, R94, 0x1, -R2 ;  /* 0x000000015e5ee824 */ /* 0x000fe200078e0a02 */
[C---:B------:R-:W-:Y:S01]  /*31a0*/  ISETP.GT.U32.AND P4, PT, R2.reuse, R84, PT ;  /* 0x000000540200720c */ /* 0x040fe20003f84070 */
[----:B------:R-:W-:Y:S01]  /*31b0*/  IMAD.MOV.U32 R11, RZ, RZ, R12 ;  /* 0x000000ffff0b7224 */ /* 0x000fe200078e000c */
[----:B------:R-:W-:Y:S01]  /*31c0*/  ISETP.GT.U32.AND P6, PT, R2, R88, PT ;  /* 0x000000580200720c */ /* 0x000fe20003fc4070 */
[----:B------:R-:W-:Y:S01]  /*31d0*/  IMAD.HI.U32 R9, R3, R13, RZ ;  /* 0x0000000d03097227 */ /* 0x000fe200078e00ff */
[----:B------:R-:W-:-:S03]  /*31e0*/  IABS R12, R142 ;  /* 0x0000008e000c7213 */ /* 0x000fc60000000000 */
[----:B------:R-:W-:-:S04]  /*31f0*/  IMAD.HI.U32 R7, R3, R11, RZ ;  /* 0x0000000b03077227 */ /* 0x000fc800078e00ff */
[--C-:B------:R-:W-:Y:S01]  /*3200*/  @!P1 IMAD.IADD R86, R86, 0x1, -R2.reuse ;  /* 0x0000000156569824 */ /* 0x100fe200078e0a02 */
[----:B------:R-:W-:Y:S01]  /*3210*/  ISETP.GT.U32.AND P1, PT, R2, R94, PT ;  /* 0x0000005e0200720c */ /* 0x000fe20003f24070 */
[--C-:B------:R-:W-:Y:S02]  /*3220*/  @!P2 IMAD.IADD R92, R92, 0x1, -R2.reuse ;  /* 0x000000015c5ca824 */ /* 0x100fe400078e0a02 */
[----:B------:R-:W-:Y:S01]  /*3230*/  IMAD.MOV R7, RZ, RZ, -R7 ;  /* 0x000000ffff077224 */ /* 0x000fe200078e0a07 */
[----:B------:R-:W-:Y:S01]  /*3240*/  ISETP.GT.U32.AND P2, PT, R2, R86, PT ;  /* 0x000000560200720c */ /* 0x000fe20003f44070 */
[--C-:B------:R-:W-:Y:S01]  /*3250*/  @!P4 IMAD.IADD R84, R84, 0x1, -R2.reuse ;  /* 0x000000015454c824 */ /* 0x100fe200078e0a02 */
[----:B------:R-:W-:Y:S01]  /*3260*/  ISETP.GE.AND P4, PT, R90, RZ, PT ;  /* 0x000000ff5a00720c */ /* 0x000fe20003f86270 */
[----:B------:R-:W-:Y:S01]  /*3270*/  @!P6 IMAD.IADD R88, R88, 0x1, -R2 ;  /* 0x000000015858e824 */ /* 0x000fe200078e0a02 */
[C---:B------:R-:W-:Y:S01]  /*3280*/  ISETP.GT.U32.AND P6, PT, R2.reuse, R92, PT ;  /* 0x0000005c0200720c */ /* 0x040fe20003fc4070 */
[----:B------:R-:W-:-:S02]  /*3290*/  IMAD R90, R2, R7, R11 ;  /* 0x00000007025a7224 */ /* 0x000fc400078e020b */
[----:B------:R-:W-:-:S04]  /*32a0*/  IMAD.HI.U32 R7, R3, R252, RZ ;  /* 0x000000fc03077227 */ /* 0x000fc800078e00ff */
[----:B------:R-:W-:Y:S02]  /*32b0*/  IMAD.MOV R7, RZ, RZ, -R7 ;  /* 0x000000ffff077224 */ /* 0x000fe400078e0a07 */
[----:B------:R-:W-:Y:S01]  /*32c0*/  @!P1 IMAD.IADD R94, R94, 0x1, -R2 ;  /* 0x000000015e5e9824 */ /* 0x000fe200078e0a02 */
[C---:B------:R-:W-:Y:S01]  /*32d0*/  ISETP.GT.U32.AND P1, PT, R2.reuse, R90, PT ;  /* 0x0000005a0200720c */ /* 0x040fe20003f24070 */
[----:B------:R-:W-:Y:S02]  /*32e0*/  IMAD R252, R2, R7, R252 ;  /* 0x0000000702fc7224 */ /* 0x000fe400078e02fc */
[----:B------:R-:W-:Y:S02]  /*32f0*/  @!P6 IMAD.IADD R92, R92, 0x1, -R2 ;  /* 0x000000015c5ce824 */ /* 0x000fe400078e0a02 */
[----:B------:R-:W-:Y:S01]  /*3300*/  @!P3 IMAD.MOV R84, RZ, RZ, -R84 ;  /* 0x000000ffff54b224 */ /* 0x000fe200078e0a54 */
[C---:B------:R-:W-:Y:S01]  /*3310*/  ISETP.GT.U32.AND P6, PT, R2.reuse, R252, PT ;  /* 0x000000fc0200720c */ /* 0x040fe20003fc4070 */
[----:B------:R-:W-:Y:S01]  /*3320*/  IMAD.HI.U32 R7, R3, R12, RZ ;  /* 0x0000000c03077227 */ /* 0x000fe200078e00ff */
[----:B------:R-:W-:-:S03]  /*3330*/  ISETP.GT.U32.AND P3, PT, R2, R88, PT ;  /* 0x000000580200720c */ /* 0x000fc60003f64070 */
[----:B------:R-:W-:-:S04]  /*3340*/  IMAD.HI.U32 R11, R3, R14, RZ ;  /* 0x0000000e030b7227 */ /* 0x000fc800078e00ff */
        /* <DEDUP_REMOVED lines=8> */
[----:B------:R-:W-:Y:S02]  /*33d0*/  IMAD.MOV R7, RZ, RZ, -R7 ;  /* 0x000000ffff077224 */ /* 0x000fe400078e0a07 */
[----:B------:R-:W-:-:S02]  /*33e0*/  IMAD.MOV R11, RZ, RZ, -R11 ;  /* 0x000000ffff0b7224 */ /* 0x000fc400078e0a0b */
[C---:B------:R-:W-:Y:S02]  /*33f0*/  IMAD R87, R2.reuse, R9, R13 ;  /* 0x0000000902577224 */ /* 0x040fe400078e020d */
[C---:B------:R-:W-:Y:S01]  /*3400*/  IMAD R7, R2.reuse, R7, R12 ;  /* 0x0000000702077224 */ /* 0x040fe200078e020c */
[----:B------:R-:W-:Y:S01]  /*3410*/  IABS R12, R141 ;  /* 0x0000008d000c7213 */ /* 0x000fe20000000000 */
[C---:B------:R-:W-:Y:S01]  /*3420*/  IMAD R9, R2.reuse, R11, R14 ;  /* 0x0000000b02097224 */ /* 0x040fe200078e020e */
[----:B------:R-:W-:Y:S01]  /*3430*/  IABS R14, R113 ;  /* 0x00000071000e7213 */ /* 0x000fe20000000000 */
[----:B------:R-:W-:Y:S01]  /*3440*/  @!P4 IMAD.MOV R92, RZ, RZ, -R92 ;  /* 0x000000ffff5cc224 */ /* 0x000fe200078e0a5c */
[C---:B------:R-:W-:Y:S01]  /*3450*/  ISETP.GT.U32.AND P4, PT, R2.reuse, R87, PT ;  /* 0x000000570200720c */ /* 0x040fe20003f84070 */
[----:B------:R-:W-:Y:S01]  /*3460*/  @!P5 IMAD.MOV R94, RZ, RZ, -R94 ;  /* 0x000000ffff5ed224 */ /* 0x000fe200078e0a5e */
[----:B------:R-:W-:Y:S01]  /*3470*/  ISETP.GT.U32.AND P5, PT, R2, R7, PT ;  /* 0x000000070200720c */ /* 0x000fe20003fa4070 */
[--C-:B------:R-:W-:Y:S01]  /*3480*/  @!P6 IMAD.IADD R90, R90, 0x1, -R2.reuse ;  /* 0x000000015a5ae824 */ /* 0x100fe200078e0a02 */
[----:B------:R-:W-:Y:S01]  /*3490*/  ISETP.GT.U32.AND P6, PT, R2, R9, PT ;  /* 0x000000090200720c */ /* 0x000fe20003fc4070 */
[----:B------:R-:W-:Y:S01]  /*34a0*/  @!P2 IMAD.IADD R86, R86, 0x1, -R2 ;  /* 0x000000015656a824 */ /* 0x000fe200078e0a02 */
[----:B------:R-:W-:Y:S01]  /*34b0*/  ISETP.GE.AND P2, PT, R145, RZ, PT ;  /* 0x000000ff9100720c */ /* 0x000fe20003f46270 */
[----:B------:R-:W-:-:S04]  /*34c0*/  IMAD.HI.U32 R11, R3, R12, RZ ;  /* 0x0000000c030b7227 */ /* 0x000fc800078e00ff */
[----:B------:R-:W-:Y:S01]  /*34d0*/  @!P0 IMAD.MOV R86, RZ, RZ, -R86 ;  /* 0x000000ffff568224 */ /* 0x000fe200078e0a56 */
[C---:B------:R-:W-:Y:S01]  /*34e0*/  ISETP.GT.U32.AND P0, PT, R2.reuse, R252, PT ;  /* 0x000000fc0200720c */ /* 0x040fe20003f04070 */
[--C-:B------:R-:W-:Y:S02]  /*34f0*/  @!P4 IMAD.IADD R87, R87, 0x1, -R2.reuse ;  /* 0x000000015757c824 */ /* 0x100fe400078e0a02 */
[----:B------:R-:W-:Y:S02]  /*3500*/  IMAD.MOV R11, RZ, RZ, -R11 ;  /* 0x000000ffff0b7224 */ /* 0x000fe400078e0a0b */
[--C-:B------:R-:W-:Y:S01]  /*3510*/  @!P5 IMAD.IADD R7, R7, 0x1, -R2.reuse ;  /* 0x000000010707d824 */ /* 0x100fe200078e0a02 */
[----:B------:R-:W-:Y:S01]  /*3520*/  ISETP.GE.AND P5, PT, R85, RZ, PT ;  /* 0x000000ff5500720c */ /* 0x000fe20003fa6270 */
[----:B------:R-:W-:Y:S01]  /*3530*/  @!P6 IMAD.IADD R9, R9, 0x1, -R2 ;  /* 0x000000010909e824 */ /* 0x000fe200078e0a02 */
[C---:B------:R-:W-:Y:S01]  /*3540*/  ISETP.GT.U32.AND P6, PT, R2.reuse, R87, PT ;  /* 0x000000570200720c */ /* 0x040fe20003fc4070 */
[C---:B------:R-:W-:Y:S01]  /*3550*/  IMAD R85, R2.reuse, R11, R12 ;  /* 0x0000000b02557224 */ /* 0x040fe200078e020c */
[----:B------:R-:W-:Y:S01]  /*3560*/  ISETP.GT.U32.AND P4, PT, R2, R7, PT ;  /* 0x000000070200720c */ /* 0x000fe20003f84070 */
[----:B------:R-:W-:-:S04]  /*3570*/  IMAD.HI.U32 R11, R3, R250, RZ ;  /* 0x000000fa030b7227 */ /* 0x000fc800078e00ff */
[----:B------:R-:W-:Y:S01]  /*3580*/  @!P0 IMAD.IADD R252, R252, 0x1, -R2 ;  /* 0x00000001fcfc8824 */ /* 0x000fe200078e0a02 */
[----:B------:R-:W-:Y:S01]  /*3590*/  ISETP.GE.AND P0, PT, R143, RZ, PT ;  /* 0x000000ff8f00720c */ /* 0x000fe20003f06270 */
[----:B------:R-:W-:Y:S02]  /*35a0*/  IMAD.MOV R11, RZ, RZ, -R11 ;  /* 0x000000ffff0b7224 */ /* 0x000fe400078e0a0b */
[----:B------:R-:W-:Y:S01]  /*35b0*/  @!P3 IMAD.MOV R90, RZ, RZ, -R90 ;  /* 0x000000ffff5ab224 */ /* 0x000fe200078e0a5a */
[C---:B------:R-:W-:Y:S01]  /*35c0*/  ISETP.GT.U32.AND P3, PT, R2.reuse, R9, PT ;  /* 0x000000090200720c */ /* 0x040fe20003f64070 */
[C---:B------:R-:W-:Y:S02]  /*35d0*/  IMAD R250, R2.reuse, R11, R250 ;  /* 0x0000000b02fa7224 */ /* 0x040fe400078e02fa */
[----:B------:R-:W-:Y:S01]  /*35e0*/  @!P1 IMAD.MOV R252, RZ, RZ, -R252 ;  /* 0x000000fffffc9224 */ /* 0x000fe200078e0afc */
[C---:B------:R-:W-:Y:S01]  /*35f0*/  ISETP.GT.U32.AND P1, PT, R2.reuse, R85, PT ;  /* 0x000000550200720c */ /* 0x040fe20003f24070 */
[----:B------:R-:W-:Y:S01]  /*3600*/  @!P6 IMAD.IADD R87, R87, 0x1, -R2 ;  /* 0x000000015757e824 */ /* 0x000fe200078e0a02 */
[----:B------:R-:W-:Y:S01]  /*3610*/  ISETP.GT.U32.AND P6, PT, R2, R250, PT ;  /* 0x000000fa0200720c */ /* 0x000fe20003fc4070 */
[----:B------:R-:W-:-:S04]  /*3620*/  IMAD.HI.U32 R12, R3, R246, RZ ;  /* 0x000000f6030c7227 */ /* 0x000fc800078e00ff */
[----:B------:R-:W-:Y:S02]  /*3630*/  IMAD.MOV R13, RZ, RZ, -R12 ;  /* 0x000000ffff0d7224 */ /* 0x000fe400078e0a0c */
[----:B------:R-:W-:-:S04]  /*3640*/  IMAD.HI.U32 R11, R3, R248, RZ ;  /* 0x000000f8030b7227 */ /* 0x000fc800078e00ff */
[--C-:B------:R-:W-:Y:S01]  /*3650*/  @!P3 IMAD.IADD R9, R9, 0x1, -R2.reuse ;  /* 0x000000010909b824 */ /* 0x100fe200078e0a02 */
[----:B------:R-:W-:Y:S01]  /*3660*/  ISETP.GE.AND P3, PT, R139, RZ, PT ;  /* 0x000000ff8b00720c */ /* 0x000fe20003f66270 */
[----:B------:R-:W-:Y:S01]  /*3670*/  @!P1 IMAD.IADD R85, R85, 0x1, -R2 ;  /* 0x0000000155559824 */ /* 0x000fe200078e0a02 */
[----:B------:R-:W-:Y:S01]  /*3680*/  ISETP.GE.AND P1, PT, R140, RZ, PT ;  /* 0x000000ff8c00720c */ /* 0x000fe20003f26270 */
[----:B------:R-:W-:Y:S01]  /*3690*/  IMAD R246, R2, R13, R246 ;  /* 0x0000000d02f67224 */ /* 0x000fe200078e02f6 */
[----:B------:R-:W-:Y:S01]  /*36a0*/  IABS R140, R27 ;  /* 0x0000001b008c7213 */ /* 0x000fe20000000000 */
[----:B------:R-:W-:Y:S02]  /*36b0*/  IMAD.MOV R11, RZ, RZ, -R11 ;  /* 0x000000ffff0b7224 */ /* 0x000fe400078e0a0b */
[----:B------:R-:W-:Y:S01]  /*36c0*/  @!P6 IMAD.IADD R250, R250, 0x1, -R2 ;  /* 0x00000001fafae824 */ /* 0x000fe200078e0a02 */
[C---:B------:R-:W-:Y:S01]  /*36d0*/  ISETP.GT.U32.AND P6, PT, R2.reuse, R85, PT ;  /* 0x000000550200720c */ /* 0x040fe20003fc4070 */
[----:B------:R-:W-:Y:S01]  /*36e0*/  @!P5 IMAD.MOV R9, RZ, RZ, -R9 ;  /* 0x000000ffff09d224 */ /* 0x000fe200078e0a09 */
[C---:B------:R-:W-:Y:S01]  /*36f0*/  ISETP.GT.U32.AND P5, PT, R2.reuse, R246, PT ;  /* 0x000000f60200720c */ /* 0x040fe20003fa4070 */
[----:B------:R-:W-:-:S02]  /*3700*/  IMAD R248, R2, R11, R248 ;  /* 0x0000000b02f87224 */ /* 0x000fc400078e02f8 */
[----:B------:R-:W-:-:S04]  /*3710*/  IMAD.HI.U32 R11, R3, R244, RZ ;  /* 0x000000f4030b7227 */ /* 0x000fc800078e00ff */
[----:B------:R-:W-:Y:S01]  /*3720*/  @!P4 IMAD.IADD R7, R7, 0x1, -R2 ;  /* 0x000000010707c824 */ /* 0x000fe200078e0a02 */
[----:B------:R-:W-:Y:S01]  /*3730*/  ISETP.GE.AND P4, PT, R141, RZ, PT ;  /* 0x000000ff8d00720c */ /* 0x000fe20003f86270 */
[----:B------:R-:W-:Y:S02]  /*3740*/  IMAD.MOV R11, RZ, RZ, -R11 ;  /* 0x000000ffff0b7224 */ /* 0x000fe400078e0a0b */
[----:B------:R-:W-:Y:S01]  /*3750*/  @!P2 IMAD.MOV R88, RZ, RZ, -R88 ;  /* 0x000000ffff58a224 */ /* 0x000fe200078e0a58 */
[----:B------:R-:W-:Y:S01]  /*3760*/  ISETP.GE.AND P2, PT, R142, RZ, PT ;  /* 0x000000ff8e00720c */ /* 0x000fe20003f46270 */
[----:B------:R-:W-:Y:S01]  /*3770*/  IMAD R244, R2, R11, R244 ;  /* 0x0000000b02f47224 */ /* 0x000fe200078e02f4 */
[----:B------:R-:W-:Y:S01]  /*3780*/  IABS R142, R33 ;  /* 0x00000021008e7213 */ /* 0x000fe20000000000 */
[----:B------:R-:W-:-:S04]  /*3790*/  IMAD.HI.U32 R11, R3, R242, RZ ;  /* 0x000000f2030b7227 */ /* 0x000fc800078e00ff */
[--C-:B------:R-:W-:Y:S01]  /*37a0*/  @!P6 IMAD.IADD R85, R85, 0x1, -R2.reuse ;  /* 0x000000015555e824 */ /* 0x100fe200078e0a02 */
[----:B------:R-:W-:Y:S01]  /*37b0*/  ISETP.GE.AND P6, PT, R138, RZ, PT ;  /* 0x000000ff8a00720c */ /* 0x000fe20003fc6270 */
[----:B------:R-:W-:Y:S01]  /*37c0*/  @!P5 IMAD.IADD R246, R246, 0x1, -R2 ;  /* 0x00000001f6f6d824 */ /* 0x000fe200078e0a02 */
[----:B------:R-:W-:Y:S01]  /*37d0*/  IABS R138, R29 ;  /* 0x0000001d008a7213 */ /* 0x000fe20000000000 */
[----:B------:R-:W-:Y:S02]  /*37e0*/  IMAD.MOV R11, RZ, RZ, -R11 ;  /* 0x000000ffff0b7224 */ /* 0x000fe400078e0a0b */
[----:B------:R-:W-:Y:S01]  /*37f0*/  @!P4 IMAD.MOV R85, RZ, RZ, -R85 ;  /* 0x000000ffff55c224 */ /* 0x000fe200078e0a55 */
[C---:B------:R-:W-:Y:S01]  /*3800*/  ISETP.GT.U32.AND P4, PT, R2.reuse, R246, PT ;  /* 0x000000f60200720c */ /* 0x040fe20003f84070 */
[----:B------:R-:W-:Y:S02]  /*3810*/  IMAD R242, R2, R11, R242 ;  /* 0x0000000b02f27224 */ /* 0x000fe400078e02f2 */
[----:B------:R-:W-:-:S04]  /*3820*/  IMAD.HI.U32 R11, R3, R240, RZ ;  /* 0x000000f0030b7227 */ /* 0x000fc800078e00ff */
[----:B------:R-:W-:Y:S01]  /*3830*/  @!P0 IMAD.MOV R87, RZ, RZ, -R87 ;  /* 0x000000ffff578224 */ /* 0x000fe200078e0a57 */
[C---:B------:R-:W-:Y:S01]  /*3840*/  ISETP.GT.U32.AND P0, PT, R2.reuse, R250, PT ;  /* 0x000000fa0200720c */ /* 0x040fe20003f04070 */
[----:B------:R-:W-:Y:S01]  /*3850*/  @!P2 IMAD.MOV R7, RZ, RZ, -R7 ;  /* 0x000000ffff07a224 */ /* 0x000fe200078e0a07 */
[----:B------:R-:W-:Y:S01]  /*3860*/  ISETP.GT.U32.AND P2, PT, R2, R248, PT ;  /* 0x000000f80200720c */ /* 0x000fe20003f44070 */
[----:B------:R-:W-:Y:S02]  /*3870*/  IMAD.MOV R13, RZ, RZ, -R11 ;  /* 0x000000ffff0d7224 */ /* 0x000fe400078e0a0b */
[----:B------:R-:W-:Y:S02]  /*3880*/  @!P4 IMAD.IADD R246, R246, 0x1, -R2 ;  /* 0x00000001f6f6c824 */ /* 0x000fe400078e0a02 */
[----:B------:R-:W-:Y:S02]  /*3890*/  IMAD R240, R2, R13, R240 ;  /* 0x0000000d02f07224 */ /* 0x000fe400078e02f0 */
[----:B------:R-:W-:-:S03]  /*38a0*/  IMAD.HI.U32 R11, R3, R236, RZ ;  /* 0x000000ec030b7227 */ /* 0x000fc600078e00ff */
[----:B------:R-:W-:Y:S01]  /*38b0*/  ISETP.GT.U32.AND P4, PT, R2, R240, PT ;  /* 0x000000f00200720c */ /* 0x000fe20003f84070 */
[--C-:B------:R-:W-:Y:S01]  /*38c0*/  @!P0 IMAD.IADD R250, R250, 0x1, -R2.reuse ;  /* 0x00000001fafa8824 */ /* 0x100fe200078e0a02 */
[----:B------:R-:W-:Y:S01]  /*38d0*/  ISETP.GT.U32.AND P0, PT, R2, R244, PT ;  /* 0x000000f40200720c */ /* 0x000fe20003f04070 */
[----:B------:R-:W-:Y:S01]  /*38e0*/  @!P2 IMAD.IADD R248, R248, 0x1, -R2 ;  /* 0x00000001f8f8a824 */ /* 0x000fe200078e0a02 */
[----:B------:R-:W-:Y:S01]  /*38f0*/  ISETP.GE.AND P2, PT, R137, RZ, PT ;  /* 0x000000ff8900720c */ /* 0x000fe20003f46270 */
[----:B------:R-:W-:Y:S01]  /*3900*/  @!P3 IMAD.MOV R250, RZ, RZ, -R250 ;  /* 0x000000fffffab224 */ /* 0x000fe200078e0afa */
[C---:B------:R-:W-:Y:S01]  /*3910*/  ISETP.GT.U32.AND P3, PT, R2.reuse, R242, PT ;  /* 0x000000f20200720c */ /* 0x040fe20003f64070 */
[----:B------:R-:W-:Y:S01]  /*3920*/  IMAD.MOV R13, RZ, RZ, -R11 ;  /* 0x000000ffff0d7224 */ /* 0x000fe200078e0a0b */
[----:B------:R-:W-:Y:S01]  /*3930*/  ISETP.GT.U32.AND P5, PT, R2, R248, PT ;  /* 0x000000f80200720c */ /* 0x000fe20003fa4070 */
[----:B------:R-:W-:-:S04]  /*3940*/  IMAD.HI.U32 R11, R3, R232, RZ ;  /* 0x000000e8030b7227 */ /* 0x000fc800078e00ff */
[--C-:B------:R-:W-:Y:S02]  /*3950*/  @!P4 IMAD.IADD R240, R240, 0x1, -R2.reuse ;  /* 0x00000001f0f0c824 */ /* 0x100fe400078e0a02 */
[----:B------:R-:W-:Y:S02]  /*3960*/  IMAD.MOV R11, RZ, RZ, -R11 ;  /* 0x000000ffff0b7224 */ /* 0x000fe400078e0a0b */
[----:B------:R-:W-:Y:S01]  /*3970*/  @!P0 IMAD.IADD R244, R244, 0x1, -R2 ;  /* 0x00000001f4f48824 */ /* 0x000fe200078e0a02 */
[C---:B------:R-:W-:Y:S01]  /*3980*/  ISETP.GT.U32.AND P4, PT, R2.reuse, R240, PT ;  /* 0x000000f00200720c */ /* 0x040fe20003f84070 */
[C---:B------:R-:W-:Y:S02]  /*3990*/  IMAD R232, R2.reuse, R11, R232 ;  /* 0x0000000b02e87224 */ /* 0x040fe400078e02e8 */
[----:B------:R-:W-:Y:S01]  /*39a0*/  IMAD.HI.U32 R11, R3, R238, RZ ;  /* 0x000000ee030b7227 */ /* 0x000fe200078e00ff */
[----:B------:R-:W-:-:S03]  /*39b0*/  ISETP.GT.U32.AND P0, PT, R2, R244, PT ;  /* 0x000000f40200720c */ /* 0x000fc60003f04070 */
[--C-:B------:R-:W-:Y:S01]  /*39c0*/  @!P5 IMAD.IADD R248, R248, 0x1, -R2.reuse ;  /* 0x00000001f8f8d824 */ /* 0x100fe200078e0a02 */
[----:B------:R-:W-:Y:S01]  /*39d0*/  ISETP.GE.AND P5, PT, R135, RZ, PT ;  /* 0x000000ff8700720c */ /* 0x000fe20003fa6270 */
[----:B------:R-:W-:Y:S02]  /*39e0*/  @!P3 IMAD.IADD R242, R242, 0x1, -R2 ;  /* 0x00000001f2f2b824 */ /* 0x000fe400078e0a02 */
[----:B------:R-:W-:Y:S02]  /*39f0*/  IMAD.MOV R11, RZ, RZ, -R11 ;  /* 0x000000ffff0b7224 */ /* 0x000fe400078e0a0b */
[----:B------:R-:W-:Y:S01]  /*3a00*/  @!P1 IMAD.MOV R248, RZ, RZ, -R248 ;  /* 0x000000fffff89224 */ /* 0x000fe200078e0af8 */
[C---:B------:R-:W-:Y:S01]  /*3a10*/  ISETP.GT.U32.AND P1, PT, R2.reuse, R242, PT ;  /* 0x000000f20200720c */ /* 0x040fe20003f24070 */
[----:B------:R-:W-:Y:S01]  /*3a20*/  @!P6 IMAD.MOV R246, RZ, RZ, -R246 ;  /* 0x000000fffff6e224 */ /* 0x000fe200078e0af6 */
[C---:B------:R-:W-:Y:S01]  /*3a30*/  ISETP.GT.U32.AND P6, PT, R2.reuse, R232, PT ;  /* 0x000000e80200720c */ /* 0x040fe20003fc4070 */
[----:B------:R-:W-:-:S02]  /*3a40*/  IMAD R238, R2, R11, R238 ;  /* 0x0000000b02ee7224 */ /* 0x000fc400078e02ee */
[--C-:B------:R-:W-:Y:S02]  /*3a50*/  @!P4 IMAD.IADD R240, R240, 0x1, -R2.reuse ;  /* 0x00000001f0f0c824 */ /* 0x100fe400078e0a02 */
[--C-:B------:R-:W-:Y:S01]  /*3a60*/  @!P0 IMAD.IADD R244, R244, 0x1, -R2.reuse ;  /* 0x00000001f4f48824 */ /* 0x100fe200078e0a02 */
[----:B------:R-:W-:Y:S01]  /*3a70*/  ISETP.GT.U32.AND P4, PT, R2, R238, PT ;  /* 0x000000ee0200720c */ /* 0x000fe20003f84070 */
[----:B------:R-:W-:Y:S01]  /*3a80*/  IMAD.HI.U32 R11, R3, R234, RZ ;  /* 0x000000ea030b7227 */ /* 0x000fe200078e00ff */
[----:B------:R-:W-:Y:S02]  /*3a90*/  ISETP.GE.AND P0, PT, R136, RZ, PT ;  /* 0x000000ff8800720c */ /* 0x000fe40003f06270 */
[----:B------:R-:W-:Y:S01]  /*3aa0*/  IABS R136, R31 ;  /* 0x0000001f00887213 */ /* 0x000fe20000000000 */
[--C-:B------:R-:W-:Y:S01]  /*3ab0*/  @!P1 IMAD.IADD R242, R242, 0x1, -R2.reuse ;  /* 0x00000001f2f29824 */ /* 0x100fe200078e0a02 */
[----:B------:R-:W-:Y:S01]  /*3ac0*/  ISETP.GE.AND P1, PT, R133, RZ, PT ;  /* 0x000000ff8500720c */ /* 0x000fe20003f26270 */
[----:B------:R-:W-:Y:S01]  /*3ad0*/  @!P6 IMAD.IADD R232, R232, 0x1, -R2 ;  /* 0x00000001e8e8e824 */ /* 0x000fe200078e0a02 */
[----:B------:R-:W-:Y:S01]  /*3ae0*/  ISETP.GE.AND P6, PT, R127, RZ, PT ;  /* 0x000000ff7f00720c */ /* 0x000fe20003fc6270 */
[----:B------:R-:W-:-:S02]  /*3af0*/  @!P5 IMAD.MOV R242, RZ, RZ, -R242 ;  /* 0x000000fffff2d224 */ /* 0x000fc400078e0af2 */
[C---:B------:R-:W-:Y:S01]  /*3b00*/  IMAD R236, R2.reuse, R13, R236 ;  /* 0x0000000d02ec7224 */ /* 0x040fe200078e02ec */
        /* <DEDUP_REMOVED lines=8> */
[----:B------:R-:W-:Y:S02]  /*3b90*/  IMAD R234, R2, R13, R234 ;  /* 0x0000000d02ea7224 */ /* 0x000fe400078e02ea */
[----:B------:R-:W-:Y:S02]  /*3ba0*/  IMAD.MOV R11, RZ, RZ, -R11 ;  /* 0x000000ffff0b7224 */ /* 0x000fe400078e0a0b */
[----:B------:R-:W-:Y:S01]  /*3bb0*/  @!P5 IMAD.IADD R232, R232, 0x1, -R2 ;  /* 0x00000001e8e8d824 */ /* 0x000fe200078e0a02 */
[C---:B------:R-:W-:Y:S01]  /*3bc0*/  ISETP.GT.U32.AND P5, PT, R2.reuse, R234, PT ;  /* 0x000000ea0200720c */ /* 0x040fe20003fa4070 */
[----:B------:R-:W-:Y:S02]  /*3bd0*/  IMAD R230, R2, R11, R230 ;  /* 0x0000000b02e67224 */ /* 0x000fe400078e02e6 */
[--C-:B------:R-:W-:Y:S01]  /*3be0*/  @!P0 IMAD.IADD R238, R238, 0x1, -R2.reuse ;  /* 0x00000001eeee8824 */ /* 0x100fe200078e0a02 */
[----:B------:R-:W-:Y:S01]  /*3bf0*/  ISETP.GE.AND P0, PT, R10, RZ, PT ;  /* 0x000000ff0a00720c */ /* 0x000fe20003f06270 */
[----:B------:R-:W-:-:S02]  /*3c00*/  @!P3 IMAD.IADD R236, R236, 0x1, -R2 ;  /* 0x00000001ececb824 */ /* 0x000fc400078e0a02 */
[----:B------:R-:W-:Y:S01]  /*3c10*/  @!P6 IMAD.MOV R238, RZ, RZ, -R238 ;  /* 0x000000ffffeee224 */ /* 0x000fe200078e0aee */
[C---:B------:R-:W-:Y:S01]  /*3c20*/  ISETP.GT.U32.AND P6, PT, R2.reuse, R230, PT ;  /* 0x000000e60200720c */ /* 0x040fe20003fc4070 */
[----:B------:R-:W-:Y:S01]  /*3c30*/  @!P1 IMAD.MOV R232, RZ, RZ, -R232 ;  /* 0x000000ffffe89224 */ /* 0x000fe200078e0ae8 */
[----:B------:R-:W-:Y:S01]  /*3c40*/  ISETP.GT.U32.AND P3, PT, R2, R236, PT ;  /* 0x000000ec0200720c */ /* 0x000fe20003f64070 */
[----:B------:R-:W-:Y:S01]  /*3c50*/  IMAD.HI.U32 R10, R3, R224, RZ ;  /* 0x000000e0030a7227 */ /* 0x000fe200078e00ff */
[----:B------:R-:W-:-:S03]  /*3c60*/  ISETP.GE.AND P1, PT, R8, RZ, PT ;  /* 0x000000ff0800720c */ /* 0x000fc60003f26270 */
[----:B------:R-:W-:Y:S02]  /*3c70*/  @!P5 IMAD.IADD R234, R234, 0x1, -R2 ;  /* 0x00000001eaead824 */ /* 0x000fe400078e0a02 */
[----:B------:R-:W-:-:S03]  /*3c80*/  IMAD.HI.U32 R8, R3, R228, RZ ;  /* 0x000000e403087227 */ /* 0x000fc600078e00ff */
[----:B------:R-:W-:Y:S01]  /*3c90*/  ISETP.GT.U32.AND P5, PT, R2, R234, PT ;  /* 0x000000ea0200720c */ /* 0x000fe20003fa4070 */
[----:B------:R-:W-:Y:S02]  /*3ca0*/  @!P6 IMAD.IADD R230, R230, 0x1, -R2 ;  /* 0x00000001e6e6e824 */ /* 0x000fe400078e0a02 */
[----:B------:R-:W-:Y:S02]  /*3cb0*/  IMAD.MOV R11, RZ, RZ, -R8 ;  /* 0x000000ffff0b7224 */ /* 0x000fe400078e0a08 */
[----:B------:R-:W-:Y:S01]  /*3cc0*/  IMAD.HI.U32 R8, R3, R226, RZ ;  /* 0x000000e203087227 */ /* 0x000fe200078e00ff */
[----:B------:R-:W-:-:S03]  /*3cd0*/  ISETP.GT.U32.AND P6, PT, R2, R230, PT ;  /* 0x000000e60200720c */ /* 0x000fc60003fc4070 */
[----:B------:R-:W-:Y:S02]  /*3ce0*/  IMAD R228, R2, R11, R228 ;  /* 0x0000000b02e47224 */ /* 0x000fe400078e02e4 */
[----:B------:R-:W-:Y:S01]  /*3cf0*/  @!P3 IMAD.IADD R236, R236, 0x1, -R2 ;  /* 0x00000001ececb824 */ /* 0x000fe200078e0a02 */
[----:B------:R-:W-:Y:S01]  /*3d00*/  ISETP.GE.AND P3, PT, R129, RZ, PT ;  /* 0x000000ff8100720c */ /* 0x000fe20003f66270 */
[----:B------:R-:W-:Y:S02]  /*3d10*/  IMAD.MOV R11, RZ, RZ, -R8 ;  /* 0x000000ffff0b7224 */ /* 0x000fe400078e0a08 */
[----:B------:R-:W-:Y:S01]  /*3d20*/  @!P5 IMAD.IADD R234, R234, 0x1, -R2 ;  /* 0x00000001eaead824 */ /* 0x000fe200078e0a02 */
[C---:B------:R-:W-:Y:S01]  /*3d30*/  ISETP.GT.U32.AND P5, PT, R2.reuse, R228, PT ;  /* 0x000000e40200720c */ /* 0x040fe20003fa4070 */
[----:B------:R-:W-:Y:S02]  /*3d40*/  IMAD.MOV R13, RZ, RZ, -R10 ;  /* 0x000000ffff0d7224 */ /* 0x000fe400078e0a0a */
[----:B------:R-:W-:-:S02]  /*3d50*/  IMAD R226, R2, R11, R226 ;  /* 0x0000000b02e27224 */ /* 0x000fc400078e02e2 */
[----:B------:R-:W-:Y:S01]  /*3d60*/  @!P2 IMAD.MOV R244, RZ, RZ, -R244 ;  /* 0x000000fffff4a224 */ /* 0x000fe200078e0af4 */
[----:B------:R-:W-:Y:S01]  /*3d70*/  ISETP.GE.AND P2, PT, R131, RZ, PT ;  /* 0x000000ff8300720c */ /* 0x000fe20003f46270 */
[----:B------:R-:W-:Y:S02]  /*3d80*/  IMAD R224, R2, R13, R224 ;  /* 0x0000000d02e07224 */ /* 0x000fe400078e02e0 */
[----:B------:R-:W-:Y:S01]  /*3d90*/  @!P6 IMAD.IADD R230, R230, 0x1, -R2 ;  /* 0x00000001e6e6e824 */ /* 0x000fe200078e0a02 */
[----:B------:R-:W-:Y:S01]  /*3da0*/  ISETP.GT.U32.AND P6, PT, R2, R226, PT ;  /* 0x000000e20200720c */ /* 0x000fe20003fc4070 */
[----:B------:R-:W-:-:S04]  /*3db0*/  IMAD.HI.U32 R8, R3, R222, RZ ;  /* 0x000000de03087227 */ /* 0x000fc800078e00ff */
[----:B------:R-:W-:-:S04]  /*3dc0*/  IMAD.HI.U32 R10, R3, R220, RZ ;  /* 0x000000dc030a7227 */ /* 0x000fc800078e00ff */
[----:B------:R-:W-:Y:S01]  /*3dd0*/  @!P3 IMAD.MOV R234, RZ, RZ, -R234 ;  /* 0x000000ffffeab224 */ /* 0x000fe200078e0aea */
[----:B------:R-:W-:Y:S01]  /*3de0*/  ISETP.GT.U32.AND P3, PT, R2, R224, PT ;  /* 0x000000e00200720c */ /* 0x000fe20003f64070 */
[----:B------:R-:W-:Y:S02]  /*3df0*/  IMAD.MOV R11, RZ, RZ, -R8 ;  /* 0x000000ffff0b7224 */ /* 0x000fe400078e0a08 */
[----:B------:R-:W-:Y:S02]  /*3e00*/  IMAD.MOV R13, RZ, RZ, -R10 ;  /* 0x000000ffff0d7224 */ /* 0x000fe400078e0a0a */
[----:B------:R-:W-:Y:S02]  /*3e10*/  @!P5 IMAD.IADD R228, R228, 0x1, -R2 ;  /* 0x00000001e4e4d824 */ /* 0x000fe400078e0a02 */
[C---:B------:R-:W-:Y:S02]  /*3e20*/  IMAD R222, R2.reuse, R11, R222 ;  /* 0x0000000b02de7224 */ /* 0x040fe400078e02de */
[C---:B------:R-:W-:Y:S01]  /*3e30*/  IMAD R220, R2.reuse, R13, R220 ;  /* 0x0000000d02dc7224 */ /* 0x040fe200078e02dc */
[C---:B------:R-:W-:Y:S01]  /*3e40*/  ISETP.GT.U32.AND P5, PT, R2.reuse, R228, PT ;  /* 0x000000e40200720c */ /* 0x040fe20003fa4070 */
[----:B------:R-:W-:Y:S01]  /*3e50*/  @!P2 IMAD.MOV R236, RZ, RZ, -R236 ;  /* 0x000000ffffeca224 */ /* 0x000fe200078e0aec */
[----:B------:R-:W-:Y:S01]  /*3e60*/  ISETP.GE.AND P2, PT, R123, RZ, PT ;  /* 0x000000ff7b00720c */ /* 0x000fe20003f46270 */
[----:B------:R-:W-:Y:S01]  /*3e70*/  @!P4 IMAD.MOV R230, RZ, RZ, -R230 ;  /* 0x000000ffffe6c224 */ /* 0x000fe200078e0ae6 */
[----:B------:R-:W-:Y:S01]  /*3e80*/  ISETP.GT.U32.AND P4, PT, R2, R222, PT ;  /* 0x000000de0200720c */ /* 0x000fe20003f84070 */
[--C-:B------:R-:W-:Y:S01]  /*3e90*/  @!P6 IMAD.IADD R226, R226, 0x1, -R2.reuse ;  /* 0x00000001e2e2e824 */ /* 0x100fe200078e0a02 */
[----:B------:R-:W-:Y:S01]  /*3ea0*/  ISETP.GT.U32.AND P6, PT, R2, R220, PT ;  /* 0x000000dc0200720c */ /* 0x000fe20003fc4070 */
[----:B------:R-:W-:-:S02]  /*3eb0*/  @!P3 IMAD.IADD R224, R224, 0x1, -R2 ;  /* 0x00000001e0e0b824 */ /* 0x000fc400078e0a02 */
[----:B------:R-:W-:Y:S01]  /*3ec0*/  IMAD.HI.U32 R8, R3, R218, RZ ;  /* 0x000000da03087227 */ /* 0x000fe200078e00ff */
[----:B------:R-:W-:-:S03]  /*3ed0*/  ISETP.GT.U32.AND P3, PT, R2, R226, PT ;  /* 0x000000e20200720c */ /* 0x000fc60003f64070 */
[----:B------:R-:W-:Y:S02]  /*3ee0*/  IMAD.MOV R11, RZ, RZ, -R8 ;  /* 0x000000ffff0b7224 */ /* 0x000fe400078e0a08 */
[----:B------:R-:W-:Y:S01]  /*3ef0*/  @!P5 IMAD.IADD R228, R228, 0x1, -R2 ;  /* 0x00000001e4e4d824 */ /* 0x000fe200078e0a02 */
[----:B------:R-:W-:Y:S01]  /*3f00*/  ISETP.GE.AND P5, PT, R121, RZ, PT ;  /* 0x000000ff7900720c */ /* 0x000fe20003fa6270 */
[----:B------:R-:W-:Y:S01]  /*3f10*/  IMAD R218, R2, R11, R218 ;  /* 0x0000000b02da7224 */ /* 0x000fe200078e02da */
[----:B------:R-:W-:Y:S01]  /*3f20*/  IABS R11, R66 ;  /* 0x00000042000b7213 */ /* 0x000fe20000000000 */
[----:B------:R-:W-:Y:S02]  /*3f30*/  @!P4 IMAD.IADD R222, R222, 0x1, -R2 ;  /* 0x00000001dedec824 */ /* 0x000fe400078e0a02 */
[----:B------:R-:W-:Y:S01]  /*3f40*/  @!P2 IMAD.MOV R228, RZ, RZ, -R228 ;  /* 0x000000ffffe4a224 */ /* 0x000fe200078e0ae4 */
[----:B------:R-:W-:Y:S01]  /*3f50*/  ISETP.GT.U32.AND P2, PT, R2, R224, PT ;  /* 0x000000e00200720c */ /* 0x000fe20003f44070 */
[----:B------:R-:W-:Y:S01]  /*3f60*/  @!P6 IMAD.IADD R220, R220, 0x1, -R2 ;  /* 0x00000001dcdce824 */ /* 0x000fe200078e0a02 */
[----:B------:R-:W-:Y:S01]  /*3f70*/  ISETP.GT.U32.AND P4, PT, R2, R222, PT ;  /* 0x000000de0200720c */ /* 0x000fe20003f84070 */
[----:B------:R-:W-:-:S03]  /*3f80*/  IMAD.HI.U32 R10, R3, R216, RZ ;  /* 0x000000d8030a7227 */ /* 0x000fc600078e00ff */
[----:B------:R-:W-:Y:S01]  /*3f90*/  ISETP.GT.U32.AND P6, PT, R2, R220, PT ;  /* 0x000000dc0200720c */ /* 0x000fe20003fc4070 */
[----:B------:R-:W-:Y:S01]  /*3fa0*/  @!P3 IMAD.IADD R226, R226, 0x1, -R2 ;  /* 0x00000001e2e2b824 */ /* 0x000fe200078e0a02 */
[----:B------:R-:W-:Y:S01]  /*3fb0*/  ISETP.GT.U32.AND P3, PT, R2, R218, PT ;  /* 0x000000da0200720c */ /* 0x000fe20003f64070 */
[----:B------:R-:W-:Y:S02]  /*3fc0*/  IMAD.MOV R13, RZ, RZ, -R10 ;  /* 0x000000ffff0d7224 */ /* 0x000fe400078e0a0a */
[----:B------:R-:W-:-:S04]  /*3fd0*/  IMAD.HI.U32 R8, R3, R11, RZ ;  /* 0x0000000b03087227 */ /* 0x000fc800078e00ff */
[----:B------:R-:W-:Y:S02]  /*3fe0*/  IMAD R216, R2, R13, R216 ;  /* 0x0000000d02d87224 */ /* 0x000fe400078e02d8 */
[----:B------:R-:W-:Y:S02]  /*3ff0*/  IMAD.MOV R8, RZ, RZ, -R8 ;  /* 0x000000ffff087224 */ /* 0x000fe400078e0a08 */
[--C-:B------:R-:W-:Y:S01]  /*4000*/  @!P2 IMAD.IADD R224, R224, 0x1, -R2.reuse ;  /* 0x00000001e0e0a824 */ /* 0x100fe200078e0a02 */
[C---:B------:R-:W-:Y:S01]  /*4010*/  ISETP.GT.U32.AND P2, PT, R2.reuse, R216, PT ;  /* 0x000000d80200720c */ /* 0x040fe20003f44070 */
[----:B------:R-:W-:Y:S02]  /*4020*/  IMAD R11, R2, R8, R11 ;  /* 0x00000008020b7224 */ /* 0x000fe400078e020b */
[--C-:B------:R-:W-:Y:S01]  /*4030*/  @!P4 IMAD.IADD R222, R222, 0x1, -R2.reuse ;  /* 0x00000001dedec824 */ /* 0x100fe200078e0a02 */
[----:B------:R-:W-:Y:S01]  /*4040*/  ISETP.GE.AND P4, PT, R115, RZ, PT ;  /* 0x000000ff7300720c */ /* 0x000fe20003f86270 */
[--C-:B------:R-:W-:Y:S01]  /*4050*/  @!P6 IMAD.IADD R220, R220, 0x1, -R2.reuse ;  /* 0x00000001dcdce824 */ /* 0x100fe200078e0a02 */
[----:B------:R-:W-:Y:S01]  /*4060*/  ISETP.GT.U32.AND P6, PT, R2, R11, PT ;  /* 0x0000000b0200720c */ /* 0x000fe20003fc4070 */
[----:B------:R-:W-:Y:S01]  /*4070*/  @!P3 IMAD.IADD R218, R218, 0x1, -R2 ;  /* 0x00000001dadab824 */ /* 0x000fe200078e0a02 */
[----:B------:R-:W-:Y:S01]  /*4080*/  ISETP.GE.AND P3, PT, R117, RZ, PT ;  /* 0x000000ff7500720c */ /* 0x000fe20003f66270 */
[----:B------:R-:W-:-:S04]  /*4090*/  IMAD.HI.U32 R8, R3, R214, RZ ;  /* 0x000000d603087227 */ /* 0x000fc800078e00ff */
[----:B------:R-:W-:-:S04]  /*40a0*/  IMAD.HI.U32 R10, R3, R14, RZ ;  /* 0x0000000e030a7227 */ /* 0x000fc800078e00ff */
[----:B------:R-:W-:Y:S01]  /*40b0*/  @!P1 IMAD.MOV R226, RZ, RZ, -R226 ;  /* 0x000000ffffe29224 */ /* 0x000fe200078e0ae2 */
[----:B------:R-:W-:Y:S01]  /*40c0*/  ISETP.GT.U32.AND P1, PT, R2, R218, PT ;  /* 0x000000da0200720c */ /* 0x000fe20003f24070 */
[----:B------:R-:W-:Y:S02]  /*40d0*/  IMAD.MOV R13, RZ, RZ, -R8 ;  /* 0x000000ffff0d7224 */ /* 0x000fe400078e0a08 */
[----:B------:R-:W-:-:S04]  /*40e0*/  IMAD.HI.U32 R12, R3, R210, RZ ;  /* 0x000000d2030c7227 */ /* 0x000fc800078e00ff */
[----:B------:R-:W-:Y:S02]  /*40f0*/  IMAD.MOV R15, RZ, RZ, -R10 ;  /* 0x000000ffff0f7224 */ /* 0x000fe400078e0a0a */
[----:B------:R-:W-:Y:S02]  /*4100*/  IMAD R214, R2, R13, R214 ;  /* 0x0000000d02d67224 */ /* 0x000fe400078e02d6 */
[----:B------:R-:W-:Y:S01]  /*4110*/  IMAD.MOV R115, RZ, RZ, -R12 ;  /* 0x000000ffff737224 */ /* 0x000fe200078e0a0c */
[----:B------:R-:W-:Y:S01]  /*4120*/  IABS R12, R22 ;  /* 0x00000016000c7213 */ /* 0x000fe20000000000 */
[----:B------:R-:W-:Y:S01]  /*4130*/  @!P2 IMAD.IADD R216, R216, 0x1, -R2 ;  /* 0x00000001d8d8a824 */ /* 0x000fe200078e0a02 */
[----:B------:R-:W-:Y:S01]  /*4140*/  ISETP.GE.AND P2, PT, R119, RZ, PT ;  /* 0x000000ff7700720c */ /* 0x000fe20003f46270 */
[C---:B------:R-:W-:Y:S01]  /*4150*/  IMAD R13, R2.reuse, R15, R14 ;  /* 0x0000000f020d7224 */ /* 0x040fe200078e020e */
[----:B------:R-:W-:Y:S01]  /*4160*/  IABS R14, R45 ;  /* 0x0000002d000e7213 */ /* 0x000fe20000000000 */
[----:B------:R-:W-:-:S02]  /*4170*/  IMAD R210, R2, R115, R210 ;  /* 0x0000007302d27224 */ /* 0x000fc400078e02d2 */
[----:B------:R-:W-:Y:S01]  /*4180*/  @!P6 IMAD.IADD R11, R11, 0x1, -R2 ;  /* 0x000000010b0be824 */ /* 0x000fe200078e0a02 */
[C---:B------:R-:W-:Y:S01]  /*4190*/  ISETP.GT.U32.AND P6, PT, R2.reuse, R216, PT ;  /* 0x000000d80200720c */ /* 0x040fe20003fc4070 */
[----:B------:R-:W-:Y:S01]  /*41a0*/  @!P4 IMAD.MOV R220, RZ, RZ, -R220 ;  /* 0x000000ffffdcc224 */ /* 0x000fe200078e0adc */
[----:B------:R-:W-:Y:S01]  /*41b0*/  ISETP.GT.U32.AND P4, PT, R2, R13, PT ;  /* 0x0000000d0200720c */ /* 0x000fe20003f84070 */
[----:B------:R-:W-:Y:S01]  /*41c0*/  @!P1 IMAD.IADD R218, R218, 0x1, -R2 ;  /* 0x00000001dada9824 */ /* 0x000fe200078e0a02 */
[C---:B------:R-:W-:Y:S01]  /*41d0*/  ISETP.GT.U32.AND P1, PT, R2.reuse, R210, PT ;  /* 0x000000d20200720c */ /* 0x040fe20003f24070 */
[----:B------:R-:W-:Y:S01]  /*41e0*/  @!P0 IMAD.MOV R224, RZ, RZ, -R224 ;  /* 0x000000ffffe08224 */ /* 0x000fe200078e0ae0 */
[----:B------:R-:W-:Y:S01]  /*41f0*/  ISETP.GT.U32.AND P0, PT, R2, R11, PT ;  /* 0x0000000b0200720c */ /* 0x000fe20003f04070 */
[----:B------:R-:W-:-:S04]  /*4200*/  IMAD.HI.U32 R8, R3, R212, RZ ;  /* 0x000000d403087227 */ /* 0x000fc800078e00ff */
[----:B------:R-:W-:Y:S01]  /*4210*/  @!P5 IMAD.MOV R222, RZ, RZ, -R222 ;  /* 0x000000ffffded224 */ /* 0x000fe200078e0ade */
[----:B------:R-:W-:Y:S01]  /*4220*/  ISETP.GT.U32.AND P5, PT, R2, R214, PT ;  /* 0x000000d60200720c */ /* 0x000fe20003fa4070 */
[--C-:B------:R-:W-:Y:S01]  /*4230*/  @!P6 IMAD.IADD R216, R216, 0x1, -R2.reuse ;  /* 0x00000001d8d8e824 */ /* 0x100fe200078e0a02 */
[----:B------:R-:W-:Y:S01]  /*4240*/  ISETP.GE.AND P6, PT, R66, RZ, PT ;  /* 0x000000ff4200720c */ /* 0x000fe20003fc6270 */
[--C-:B------:R-:W-:Y:S02]  /*4250*/  @!P4 IMAD.IADD R13, R13, 0x1, -R2.reuse ;  /* 0x000000010d0dc824 */ /* 0x100fe400078e0a02 */
[----:B------:R-:W-:Y:S02]  /*4260*/  @!P1 IMAD.IADD R210, R210, 0x1, -R2 ;  /* 0x00000001d2d29824 */ /* 0x000fe400078e0a02 */
[----:B------:R-:W-:Y:S01]  /*4270*/  IMAD.MOV R15, RZ, RZ, -R8 ;  /* 0x000000ffff0f7224 */ /* 0x000fe200078e0a08 */
[----:B------:R-:W-:Y:S01]  /*4280*/  ISETP.GT.U32.AND P1, PT, R2, R13, PT ;  /* 0x0000000d0200720c */ /* 0x000fe20003f24070 */
[----:B------:R-:W-:Y:S01]  /*4290*/  @!P0 IMAD.IADD R11, R11, 0x1, -R2 ;  /* 0x000000010b0b8824 */ /* 0x000fe200078e0a02 */
[----:B------:R-:W-:Y:S01]  /*42a0*/  ISETP.GE.AND P0, PT, R111, RZ, PT ;  /* 0x000000ff6f00720c */ /* 0x000fe20003f06270 */
[----:B------:R-:W-:-:S04]  /*42b0*/  IMAD.HI.U32 R8, R3, R208, RZ ;  /* 0x000000d003087227 */ /* 0x000fc800078e00ff */
[C---:B------:R-:W-:Y:S02]  /*42c0*/  IMAD R212, R2.reuse, R15, R212 ;  /* 0x0000000f02d47224 */ /* 0x040fe400078e02d4 */
[----:B------:R-:W-:Y:S02]  /*42d0*/  IMAD.MOV R15, RZ, RZ, -R8 ;  /* 0x000000ffff0f7224 */ /* 0x000fe400078e0a08 */
[----:B------:R-:W-:Y:S02]  /*42e0*/  IMAD.MOV.U32 R66, RZ, RZ, R11 ;  /* 0x000000ffff427224 */ /* 0x000fe400078e000b */
[C---:B------:R-:W-:Y:S02]  /*42f0*/  IMAD R208, R2.reuse, R15, R208 ;  /* 0x0000000f02d07224 */ /* 0x040fe400078e02d0 */
[----:B------:R-:W-:Y:S01]  /*4300*/  @!P6 IMAD.MOV R66, RZ, RZ, -R66 ;  /* 0x000000ffff42e224 */ /* 0x000fe200078e0a42 */
[----:B------:R-:W-:Y:S01]  /*4310*/  ISETP.GT.U32.AND P6, PT, R2, R212, PT ;  /* 0x000000d40200720c */ /* 0x000fe20003fc4070 */
[--C-:B------:R-:W-:Y:S01]  /*4320*/  @!P5 IMAD.IADD R214, R214, 0x1, -R2.reuse ;  /* 0x00000001d6d6d824 */ /* 0x100fe200078e0a02 */
[----:B------:R-:W-:Y:S01]  /*4330*/  ISETP.GE.AND P5, PT, R113, RZ, PT ;  /* 0x000000ff7100720c */ /* 0x000fe20003fa6270 */
[----:B------:R-:W-:Y:S01]  /*4340*/  @!P1 IMAD.IADD R13, R13, 0x1, -R2 ;  /* 0x000000010d0d9824 */ /* 0x000fe200078e0a02 */
[C---:B------:R-:W-:Y:S01]  /*4350*/  ISETP.GT.U32.AND P1, PT, R2.reuse, R208, PT ;  /* 0x000000d00200720c */ /* 0x040fe20003f24070 */
[----:B------:R-:W-:Y:S01]  /*4360*/  IMAD.HI.U32 R8, R3, R206, RZ ;  /* 0x000000ce03087227 */ /* 0x000fe200078e00ff */
[----:B------:R-:W-:-:S03]  /*4370*/  ISETP.GT.U32.AND P4, PT, R2, R214, PT ;  /* 0x000000d60200720c */ /* 0x000fc60003f84070 */
[----:B------:R-:W-:-:S04]  /*4380*/  IMAD.HI.U32 R10, R3, R204, RZ ;  /* 0x000000cc030a7227 */ /* 0x000fc800078e00ff */
[----:B------:R-:W-:Y:S02]  /*4390*/  @!P6 IMAD.IADD R212, R212, 0x1, -R2 ;  /* 0x00000001d4d4e824 */ /* 0x000fe400078e0a02 */
[----:B------:R-:W-:Y:S02]  /*43a0*/  IMAD.MOV R11, RZ, RZ, -R8 ;  /* 0x000000ffff0b7224 */ /* 0x000fe400078e0a08 */
[--C-:B------:R-:W-:Y:S01]  /*43b0*/  @!P1 IMAD.IADD R208, R208, 0x1, -R2.reuse ;  /* 0x00000001d0d09824 */ /* 0x100fe200078e0a02 */
[----:B------:R-:W-:Y:S01]  /*43c0*/  ISETP.GT.U32.AND P6, PT, R2, R212, PT ;  /* 0x000000d40200720c */ /* 0x000fe20003fc4070 */
[----:B------:R-:W-:Y:S01]  /*43d0*/  @!P4 IMAD.IADD R214, R214, 0x1, -R2 ;  /* 0x00000001d6d6c824 */ /* 0x000fe200078e0a02 */
[----:B------:R-:W-:Y:S01]  /*43e0*/  ISETP.GE.AND P4, PT, R107, RZ, PT ;  /* 0x000000ff6b00720c */ /* 0x000fe20003f86270 */
[C---:B------:R-:W-:Y:S01]  /*43f0*/  IMAD R206, R2.reuse, R11, R206 ;  /* 0x0000000b02ce7224 */ /* 0x040fe200078e02ce */
[----:B------:R-:W-:Y:S01]  /*4400*/  ISETP.GT.U32.AND P1, PT, R2, R208, PT ;  /* 0x000000d00200720c */ /* 0x000fe20003f24070 */
[----:B------:R-:W-:Y:S01]  /*4410*/  @!P0 IMAD.MOV R214, RZ, RZ, -R214 ;  /* 0x000000ffffd68224 */ /* 0x000fe200078e0ad6 */
[----:B------:R-:W-:Y:S01]  /*4420*/  ISETP.GE.AND P0, PT, R64, RZ, PT ;  /* 0x000000ff4000720c */ /* 0x000fe20003f06270 */
[----:B------:R-:W-:-:S02]  /*4430*/  IMAD.MOV.U32 R64, RZ, RZ, R13 ;  /* 0x000000ffff407224 */ /* 0x000fc400078e000d */
[----:B------:R-:W-:Y:S02]  /*4440*/  IMAD.MOV R13, RZ, RZ, -R10 ;  /* 0x000000ffff0d7224 */ /* 0x000fe400078e0a0a */
[----:B------:R-:W-:Y:S01]  /*4450*/  @!P3 IMAD.MOV R218, RZ, RZ, -R218 ;  /* 0x000000ffffdab224 */ /* 0x000fe200078e0ada */
[C---:B------:R-:W-:Y:S01]  /*4460*/  ISETP.GT.U32.AND P3, PT, R2.reuse, R210, PT ;  /* 0x000000d20200720c */ /* 0x040fe20003f64070 */
[----:B------:R-:W-:Y:S02]  /*4470*/  IMAD R204, R2, R13, R204 ;  /* 0x0000000d02cc7224 */ /* 0x000fe400078e02cc */
[----:B------:R-:W-:Y:S01]  /*4480*/  @!P6 IMAD.IADD R212, R212, 0x1, -R2 ;  /* 0x00000001d4d4e824 */ /* 0x000fe200078e0a02 */
[----:B------:R-:W-:Y:S01]  /*4490*/  ISETP.GT.U32.AND P6, PT, R2, R206, PT ;  /* 0x000000ce0200720c */ /* 0x000fe20003fc4070 */
[----:B------:R-:W-:Y:S01]  /*44a0*/  @!P2 IMAD.MOV R216, RZ, RZ, -R216 ;  /* 0x000000ffffd8a224 */ /* 0x000fe200078e0ad8 */
[----:B------:R-:W-:Y:S01]  /*44b0*/  ISETP.GE.AND P2, PT, R105, RZ, PT ;  /* 0x000000ff6900720c */ /* 0x000fe20003f46270 */
[----:B------:R-:W-:Y:S01]  /*44c0*/  @!P1 IMAD.IADD R208, R208, 0x1, -R2 ;  /* 0x00000001d0d09824 */ /* 0x000fe200078e0a02 */
[----:B------:R-:W-:Y:S01]  /*44d0*/  ISETP.GT.U32.AND P1, PT, R2, R204, PT ;  /* 0x000000cc0200720c */ /* 0x000fe20003f24070 */
[----:B------:R-:W-:-:S04]  /*44e0*/  IMAD.HI.U32 R8, R3, R200, RZ ;  /* 0x000000c803087227 */ /* 0x000fc800078e00ff */
[----:B------:R-:W-:Y:S01]  /*44f0*/  @!P3 IMAD.IADD R210, R210, 0x1, -R2 ;  /* 0x00000001d2d2b824 */ /* 0x000fe200078e0a02 */
[----:B------:R-:W-:Y:S01]  /*4500*/  ISETP.GE.AND P3, PT, R109, RZ, PT ;  /* 0x000000ff6d00720c */ /* 0x000fe20003f66270 */
[----:B------:R-:W-:Y:S02]  /*4510*/  IMAD.MOV R13, RZ, RZ, -R8 ;  /* 0x000000ffff0d7224 */ /* 0x000fe400078e0a08 */
[----:B------:R-:W-:Y:S02]  /*4520*/  @!P6 IMAD.IADD R206, R206, 0x1, -R2 ;  /* 0x00000001cecee824 */ /* 0x000fe400078e0a02 */
[----:B------:R-:W-:Y:S01]  /*4530*/  @!P2 IMAD.MOV R210, RZ, RZ, -R210 ;  /* 0x000000ffffd2a224 */ /* 0x000fe200078e0ad2 */
[----:B------:R-:W-:Y:S01]  /*4540*/  ISETP.GE.AND P2, PT, R6, RZ, PT ;  /* 0x000000ff0600720c */ /* 0x000fe20003f46270 */
[----:B------:R-:W-:Y:S01]  /*4550*/  @!P1 IMAD.IADD R204, R204, 0x1, -R2 ;  /* 0x00000001cccc9824 */ /* 0x000fe200078e0a02 */
[----:B------:R-:W-:Y:S01]  /*4560*/  ISETP.GT.U32.AND P6, PT, R2, R206, PT ;  /* 0x000000ce0200720c */ /* 0x000fe20003fc4070 */
[----:B------:R-:W-:-:S03]  /*4570*/  IMAD.HI.U32 R6, R3, R202, RZ ;  /* 0x000000ca03067227 */ /* 0x000fc600078e00ff */
[C---:B------:R-:W-:Y:S01]  /*4580*/  ISETP.GT.U32.AND P1, PT, R2.reuse, R204, PT ;  /* 0x000000cc0200720c */ /* 0x040fe20003f24070 */
[----:B------:R-:W-:Y:S02]  /*4590*/  IMAD.MOV R11, RZ, RZ, -R6 ;  /* 0x000000ffff0b7224 */ /* 0x000fe400078e0a06 */
[C---:B------:R-:W-:Y:S02]  /*45a0*/  IMAD R200, R2.reuse, R13, R200 ;  /* 0x0000000d02c87224 */ /* 0x040fe400078e02c8 */
[----:B------:R-:W-:Y:S02]  /*45b0*/  IMAD R202, R2, R11, R202 ;  /* 0x0000000b02ca7224 */ /* 0x000fe400078e02ca */
[----:B------:R-:W-:-:S04]  /*45c0*/  IMAD.HI.U32 R10, R3, R198, RZ ;  /* 0x000000c6030a7227 */ /* 0x000fc800078e00ff */
[--C-:B------:R-:W-:Y:S01]  /*45d0*/  @!P6 IMAD.IADD R206, R206, 0x1, -R2.reuse ;  /* 0x00000001cecee824 */ /* 0x100fe200078e0a02 */
[----:B------:R-:W-:Y:S01]  /*45e0*/  ISETP.GT.U32.AND P6, PT, R2, R202, PT ;  /* 0x000000ca0200720c */ /* 0x000fe20003fc4070 */
[----:B------:R-:W-:Y:S01]  /*45f0*/  @!P1 IMAD.IADD R204, R204, 0x1, -R2 ;  /* 0x00000001cccc9824 */ /* 0x000fe200078e0a02 */
[----:B------:R-:W-:Y:S01]  /*4600*/  ISETP.GT.U32.AND P1, PT, R2, R200, PT ;  /* 0x000000c80200720c */ /* 0x000fe20003f24070 */
[----:B------:R-:W-:-:S04]  /*4610*/  IMAD.HI.U32 R6, R3, R196, RZ ;  /* 0x000000c403067227 */ /* 0x000fc800078e00ff */
[----:B------:R-:W-:Y:S02]  /*4620*/  IMAD.MOV R15, RZ, RZ, -R10 ;  /* 0x000000ffff0f7224 */ /* 0x000fe400078e0a0a */
[----:B------:R-:W-:Y:S01]  /*4630*/  @!P5 IMAD.MOV R64, RZ, RZ, -R64 ;  /* 0x000000ffff40d224 */ /* 0x000fe200078e0a40 */
[----:B------:R-:W-:Y:S01]  /*4640*/  ISETP.GE.AND P5, PT, R103, RZ, PT ;  /* 0x000000ff6700720c */ /* 0x000fe20003fa6270 */
[----:B------:R-:W-:Y:S02]  /*4650*/  IMAD.MOV R11, RZ, RZ, -R6 ;  /* 0x000000ffff0b7224 */ /* 0x000fe400078e0a06 */
[--C-:B------:R-:W-:Y:S02]  /*4660*/  @!P6 IMAD.IADD R202, R202, 0x1, -R2.reuse ;  /* 0x00000001cacae824 */ /* 0x100fe400078e0a02 */
[----:B------:R-:W-:Y:S02]  /*4670*/  @!P1 IMAD.IADD R200, R200, 0x1, -R2 ;  /* 0x00000001c8c89824 */ /* 0x000fe400078e0a02 */
[C---:B------:R-:W-:Y:S01]  /*4680*/  IMAD R198, R2.reuse, R15, R198 ;  /* 0x0000000f02c67224 */ /* 0x040fe200078e02c6 */
[----:B------:R-:W-:Y:S01]  /*4690*/  ISETP.GT.U32.AND P1, PT, R2, R202, PT ;  /* 0x000000ca0200720c */ /* 0x000fe20003f24070 */
[----:B------:R-:W-:-:S03]  /*46a0*/  IMAD.HI.U32 R6, R3, R194, RZ ;  /* 0x000000c203067227 */ /* 0x000fc600078e00ff */
[C---:B------:R-:W-:Y:S01]  /*46b0*/  ISETP.GT.U32.AND P6, PT, R2.reuse, R198, PT ;  /* 0x000000c60200720c */ /* 0x040fe20003fc4070 */
[----:B------:R-:W-:Y:S02]  /*46c0*/  IMAD R196, R2, R11, R196 ;  /* 0x0000000b02c47224 */ /* 0x000fe400078e02c4 */
[----:B------:R-:W-:Y:S02]  /*46d0*/  IMAD.MOV R11, RZ, RZ, -R6 ;  /* 0x000000ffff0b7224 */ /* 0x000fe400078e0a06 */
[----:B------:R-:W-:-:S04]  /*46e0*/  IMAD.HI.U32 R8, R3, R192, RZ ;  /* 0x000000c003087227 */ /* 0x000fc800078e00ff */
[----:B------:R-:W-:Y:S02]  /*46f0*/  IMAD R194, R2, R11, R194 ;  /* 0x0000000b02c27224 */ /* 0x000fe400078e02c2 */
[----:B------:R-:W-:Y:S01]  /*4700*/  @!P1 IMAD.IADD R202, R202, 0x1, -R2 ;  /* 0x00000001caca9824 */ /* 0x000fe200078e0a02 */
[C---:B------:R-:W-:Y:S01]  /*4710*/  ISETP.GT.U32.AND P1, PT, R2.reuse, R196, PT ;  /* 0x000000c40200720c */ /* 0x040fe20003f24070 */
[----:B------:R-:W-:Y:S02]  /*4720*/  IMAD.MOV R13, RZ, RZ, -R8 ;  /* 0x000000ffff0d7224 */ /* 0x000fe400078e0a08 */
[----:B------:R-:W-:Y:S01]  /*4730*/  @!P5 IMAD.MOV R204, RZ, RZ, -R204 ;  /* 0x000000ffffccd224 */ /* 0x000fe200078e0acc */
[C---:B------:R-:W-:Y:S01]  /*4740*/  ISETP.GT.U32.AND P5, PT, R2.reuse, R194, PT ;  /* 0x000000c20200720c */ /* 0x040fe20003fa4070 */
[----:B------:R-:W-:Y:S02]  /*4750*/  IMAD R192, R2, R13, R192 ;  /* 0x0000000d02c07224 */ /* 0x000fe400078e02c0 */
[----:B------:R-:W-:Y:S01]  /*4760*/  @!P6 IMAD.IADD R198, R198, 0x1, -R2 ;  /* 0x00000001c6c6e824 */ /* 0x000fe200078e0a02 */
[C---:B------:R-:W-:Y:S01]  /*4770*/  ISETP.GT.U32.AND P6, PT, R2.reuse, R200, PT ;  /* 0x000000c80200720c */ /* 0x040fe20003fc4070 */
[----:B------:R-:W-:Y:S01]  /*4780*/  @!P2 IMAD.MOV R202, RZ, RZ, -R202 ;  /* 0x000000ffffcaa224 */ /* 0x000fe200078e0aca */
[----:B------:R-:W-:Y:S01]  /*4790*/  ISETP.GT.U32.AND P2, PT, R2, R192, PT ;  /* 0x000000c00200720c */ /* 0x000fe20003f44070 */
[----:B------:R-:W-:-:S04]  /*47a0*/  IMAD.HI.U32 R10, R3, R190, RZ ;  /* 0x000000be030a7227 */ /* 0x000fc800078e00ff */
[----:B------:R-:W-:Y:S01]  /*47b0*/  @!P1 IMAD.IADD R196, R196, 0x1, -R2 ;  /* 0x00000001c4c49824 */ /* 0x000fe200078e0a02 */
[----:B------:R-:W-:Y:S01]  /*47c0*/  ISETP.GE.AND P1, PT, R95, RZ, PT ;  /* 0x000000ff5f00720c */ /* 0x000fe20003f26270 */
[----:B------:R-:W-:Y:S01]  /*47d0*/  IMAD.MOV R15, RZ, RZ, -R10 ;  /* 0x000000ffff0f7224 */ /* 0x000fe200078e0a0a */
[----:B------:R-:W-:Y:S01]  /*47e0*/  IABS R10, R57 ;  /* 0x00000039000a7213 */ /* 0x000fe20000000000 */
[----:B------:R-:W-:Y:S01]  /*47f0*/  @!P5 IMAD.IADD R194, R194, 0x1, -R2 ;  /* 0x00000001c2c2d824 */ /* 0x000fe200078e0a02 */
[C---:B------:R-:W-:Y:S01]  /*4800*/  ISETP.GT.U32.AND P5, PT, R2.reuse, R196, PT ;  /* 0x000000c40200720c */ /* 0x040fe20003fa4070 */
[----:B------:R-:W-:Y:S02]  /*4810*/  IMAD R190, R2, R15, R190 ;  /* 0x0000000f02be7224 */ /* 0x000fe400078e02be */
[----:B------:R-:W-:-:S04]  /*4820*/  IMAD.HI.U32 R6, R3, R188, RZ ;  /* 0x000000bc03067227 */ /* 0x000fc800078e00ff */
[----:B------:R-:W-:Y:S02]  /*4830*/  IMAD.MOV R11, RZ, RZ, -R6 ;  /* 0x000000ffff0b7224 */ /* 0x000fe400078e0a06 */
[--C-:B------:R-:W-:Y:S01]  /*4840*/  @!P6 IMAD.IADD R200, R200, 0x1, -R2.reuse ;  /* 0x00000001c8c8e824 */ /* 0x100fe200078e0a02 */
[----:B------:R-:W-:Y:S01]  /*4850*/  ISETP.GT.U32.AND P6, PT, R2, R190, PT ;  /* 0x000000be0200720c */ /* 0x000fe20003fc4070 */
[----:B------:R-:W-:Y:S01]  /*4860*/  @!P2 IMAD.IADD R192, R192, 0x1, -R2 ;  /* 0x00000001c0c0a824 */ /* 0x000fe200078e0a02 */
[----:B------:R-:W-:Y:S01]  /*4870*/  ISETP.GT.U32.AND P2, PT, R2, R194, PT ;  /* 0x000000c20200720c */ /* 0x000fe20003f44070 */
[----:B------:R-:W-:-:S04]  /*4880*/  IMAD.HI.U32 R8, R3, R186, RZ ;  /* 0x000000ba03087227 */ /* 0x000fc800078e00ff */
[----:B------:R-:W-:Y:S01]  /*4890*/  @!P0 IMAD.MOV R206, RZ, RZ, -R206 ;  /* 0x000000ffffce8224 */ /* 0x000fe200078e0ace */
[C---:B------:R-:W-:Y:S01]  /*48a0*/  ISETP.GT.U32.AND P0, PT, R2.reuse, R198, PT ;  /* 0x000000c60200720c */ /* 0x040fe20003f04070 */
[----:B------:R-:W-:Y:S02]  /*48b0*/  IMAD R188, R2, R11, R188 ;  /* 0x0000000b02bc7224 */ /* 0x000fe400078e02bc */
[----:B------:R-:W-:Y:S02]  /*48c0*/  IMAD.MOV R13, RZ, RZ, -R8 ;  /* 0x000000ffff0d7224 */ /* 0x000fe400078e0a08 */
[----:B------:R-:W-:Y:S01]  /*48d0*/  @!P5 IMAD.IADD R196, R196, 0x1, -R2 ;  /* 0x00000001c4c4d824 */ /* 0x000fe200078e0a02 */
[C---:B------:R-:W-:Y:S01]  /*48e0*/  ISETP.GT.U32.AND P5, PT, R2.reuse, R188, PT ;  /* 0x000000bc0200720c */ /* 0x040fe20003fa4070 */
[----:B------:R-:W-:Y:S02]  /*48f0*/  IMAD R186, R2, R13, R186 ;  /* 0x0000000d02ba7224 */ /* 0x000fe400078e02ba */
[----:B------:R-:W-:-:S02]  /*4900*/  @!P6 IMAD.IADD R190, R190, 0x1, -R2 ;  /* 0x00000001bebee824 */ /* 0x000fc400078e0a02 */
[--C-:B------:R-:W-:Y:S01]  /*4910*/  @!P2 IMAD.IADD R194, R194, 0x1, -R2.reuse ;  /* 0x00000001c2c2a824 */ /* 0x100fe200078e0a02 */
[----:B------:R-:W-:Y:S01]  /*4920*/  ISETP.GT.U32.AND P2, PT, R2, R186, PT ;  /* 0x000000ba0200720c */ /* 0x000fe20003f44070 */
[----:B------:R-:W-:Y:S01]  /*4930*/  @!P0 IMAD.IADD R198, R198, 0x1, -R2 ;  /* 0x00000001c6c68824 */ /* 0x000fe200078e0a02 */
[----:B------:R-:W-:Y:S01]  /*4940*/  ISETP.GE.AND P0, PT, R97, RZ, PT ;  /* 0x000000ff6100720c */ /* 0x000fe20003f06270 */
[----:B------:R-:W-:Y:S01]  /*4950*/  @!P4 IMAD.MOV R212, RZ, RZ, -R212 ;  /* 0x000000ffffd4c224 */ /* 0x000fe200078e0ad4 */
[----:B------:R-:W-:Y:S01]  /*4960*/  ISETP.GT.U32.AND P6, PT, R2, R190, PT ;  /* 0x000000be0200720c */ /* 0x000fe20003fc4070 */
[----:B------:R-:W-:Y:S01]  /*4970*/  IMAD.HI.U32 R6, R3, R184, RZ ;  /* 0x000000b803067227 */ /* 0x000fe200078e00ff */
[----:B------:R-:W-:-:S03]  /*4980*/  ISETP.GE.AND P4, PT, R101, RZ, PT ;  /* 0x000000ff6500720c */ /* 0x000fc60003f86270 */
[----:B------:R-:W-:Y:S01]  /*4990*/  @!P5 IMAD.IADD R188, R188, 0x1, -R2 ;  /* 0x00000001bcbcd824 */ /* 0x000fe200078e0a02 */
[----:B------:R-:W-:Y:S01]  /*49a0*/  ISETP.GE.AND P5, PT, R91, RZ, PT ;  /* 0x000000ff5b00720c */ /* 0x000fe20003fa6270 */
[----:B------:R-:W-:Y:S02]  /*49b0*/  IMAD.MOV R11, RZ, RZ, -R6 ;  /* 0x000000ffff0b7224 */ /* 0x000fe400078e0a06 */
[----:B------:R-:W-:Y:S01]  /*49c0*/  @!P2 IMAD.IADD R186, R186, 0x1, -R2 ;  /* 0x00000001babaa824 */ /* 0x000fe200078e0a02 */
[----:B------:R-:W-:Y:S01]  /*49d0*/  ISETP.GE.AND P2, PT, R93, RZ, PT ;  /* 0x000000ff5d00720c */ /* 0x000fe20003f46270 */
[----:B------:R-:W-:Y:S02]  /*49e0*/  @!P0 IMAD.MOV R196, RZ, RZ, -R196 ;  /* 0x000000ffffc48224 */ /* 0x000fe400078e0ac4 */
[----:B------:R-:W-:Y:S01]  /*49f0*/  @!P6 IMAD.IADD R190, R190, 0x1, -R2 ;  /* 0x00000001bebee824 */ /* 0x000fe200078e0a02 */
[----:B------:R-:W-:Y:S01]  /*4a00*/  ISETP.GT.U32.AND P0, PT, R2, R186, PT ;  /* 0x000000ba0200720c */ /* 0x000fe20003f04070 */
[----:B------:R-:W-:-:S04]  /*4a10*/  IMAD.HI.U32 R6, R3, R182, RZ ;  /* 0x000000b603067227 */ /* 0x000fc800078e00ff */
[----:B------:R-:W-:Y:S01]  /*4a20*/  @!P4 IMAD.MOV R200, RZ, RZ, -R200 ;  /* 0x000000ffffc8c224 */ /* 0x000fe200078e0ac8 */
[C---:B------:R-:W-:Y:S01]  /*4a30*/  ISETP.GT.U32.AND P4, PT, R2.reuse, R192, PT ;  /* 0x000000c00200720c */ /* 0x040fe20003f84070 */
[C---:B------:R-:W-:Y:S02]  /*4a40*/  IMAD R184, R2.reuse, R11, R184 ;  /* 0x0000000b02b87224 */ /* 0x040fe400078e02b8 */
[----:B------:R-:W-:Y:S01]  /*4a50*/  @!P5 IMAD.MOV R190, RZ, RZ, -R190 ;  /* 0x000000ffffbed224 */ /* 0x000fe200078e0abe */
[----:B------:R-:W-:Y:S01]  /*4a60*/  ISETP.GE.AND P5, PT, R77, RZ, PT ;  /* 0x000000ff4d00720c */ /* 0x000fe20003fa6270 */
[----:B------:R-:W-:Y:S01]  /*4a70*/  IMAD.MOV R11, RZ, RZ, -R6 ;  /* 0x000000ffff0b7224 */ /* 0x000fe200078e0a06 */
[----:B------:R-:W-:Y:S01]  /*4a80*/  ISETP.GT.U32.AND P6, PT, R2, R184, PT ;  /* 0x000000b80200720c */ /* 0x000fe20003fc4070 */
[----:B------:R-:W-:-:S04]  /*4a90*/  IMAD.HI.U32 R6, R3, R180, RZ ;  /* 0x000000b403067227 */ /* 0x000fc800078e00ff */
[----:B------:R-:W-:Y:S01]  /*4aa0*/  @!P3 IMAD.MOV R208, RZ, RZ, -R208 ;  /* 0x000000ffffd0b224 */ /* 0x000fe200078e0ad0 */
[----:B------:R-:W-:Y:S01]  /*4ab0*/  ISETP.GE.AND P3, PT, R99, RZ, PT ;  /* 0x000000ff6300720c */ /* 0x000fe20003f66270 */
[----:B------:R-:W-:Y:S02]  /*4ac0*/  IMAD R182, R2, R11, R182 ;  /* 0x0000000b02b67224 */ /* 0x000fe400078e02b6 */
[----:B------:R-:W-:Y:S02]  /*4ad0*/  IMAD.MOV R11, RZ, RZ, -R6 ;  /* 0x000000ffff0b7224 */ /* 0x000fe400078e0a06 */
[----:B------:R-:W-:Y:S01]  /*4ae0*/  @!P0 IMAD.IADD R186, R186, 0x1, -R2 ;  /* 0x00000001baba8824 */ /* 0x000fe200078e0a02 */
[----:B------:R-:W-:Y:S01]  /*4af0*/  ISETP.GE.AND P0, PT, R81, RZ, PT ;  /* 0x000000ff5100720c */ /* 0x000fe20003f06270 */
[----:B------:R-:W-:Y:S02]  /*4b00*/  IMAD R180, R2, R11, R180 ;  /* 0x0000000b02b47224 */ /* 0x000fe400078e02b4 */
[----:B------:R-:W-:Y:S01]  /*4b10*/  @!P4 IMAD.IADD R192, R192, 0x1, -R2 ;  /* 0x00000001c0c0c824 */ /* 0x000fe200078e0a02 */
[----:B------:R-:W-:Y:S01]  /*4b20*/  ISETP.GE.AND P4, PT, R89, RZ, PT ;  /* 0x000000ff5900720c */ /* 0x000fe20003f86270 */
[----:B------:R-:W-:-:S04]  /*4b30*/  IMAD.HI.U32 R8, R3, R178, RZ ;  /* 0x000000b203087227 */ /* 0x000fc800078e00ff */
[----:B------:R-:W-:Y:S01]  /*4b40*/  @!P5 IMAD.MOV R186, RZ, RZ, -R186 ;  /* 0x000000ffffbad224 */ /* 0x000fe200078e0aba */
[C---:B------:R-:W-:Y:S01]  /*4b50*/  ISETP.GT.U32.AND P5, PT, R2.reuse, R180, PT ;  /* 0x000000b40200720c */ /* 0x040fe20003fa4070 */
[----:B------:R-:W-:Y:S02]  /*4b60*/  IMAD.MOV R13, RZ, RZ, -R8 ;  /* 0x000000ffff0d7224 */ /* 0x000fe400078e0a08 */
[----:B------:R-:W-:Y:S01]  /*4b70*/  @!P3 IMAD.MOV R198, RZ, RZ, -R198 ;  /* 0x000000ffffc6b224 */ /* 0x000fe200078e0ac6 */
[C---:B------:R-:W-:Y:S01]  /*4b80*/  ISETP.GT.U32.AND P3, PT, R2.reuse, R188, PT ;  /* 0x000000bc0200720c */ /* 0x040fe20003f64070 */
[----:B------:R-:W-:Y:S01]  /*4b90*/  @!P1 IMAD.MOV R194, RZ, RZ, -R194 ;  /* 0x000000ffffc29224 */ /* 0x000fe200078e0ac2 */
[C---:B------:R-:W-:Y:S01]  /*4ba0*/  ISETP.GT.U32.AND P1, PT, R2.reuse, R182, PT ;  /* 0x000000b60200720c */ /* 0x040fe20003f24070 */
[----:B------:R-:W-:Y:S02]  /*4bb0*/  IMAD R178, R2, R13, R178 ;  /* 0x0000000d02b27224 */ /* 0x000fe400078e02b2 */
[----:B------:R-:W-:-:S02]  /*4bc0*/  @!P4 IMAD.MOV R192, RZ, RZ, -R192 ;  /* 0x000000ffffc0c224 */ /* 0x000fc400078e0ac0 */
[--C-:B------:R-:W-:Y:S01]  /*4bd0*/  @!P6 IMAD.IADD R184, R184, 0x1, -R2.reuse ;  /* 0x00000001b8b8e824 */ /* 0x100fe200078e0a02 */
[----:B------:R-:W-:Y:S01]  /*4be0*/  ISETP.GT.U32.AND P4, PT, R2, R178, PT ;  /* 0x000000b20200720c */ /* 0x000fe20003f84070 */
[--C-:B------:R-:W-:Y:S02]  /*4bf0*/  @!P5 IMAD.IADD R180, R180, 0x1, -R2.reuse ;  /* 0x00000001b4b4d824 */ /* 0x100fe400078e0a02 */
[----:B------:R-:W-:Y:S01]  /*4c00*/  IMAD.HI.U32 R8, R3, R172, RZ ;  /* 0x000000ac03087227 */ /* 0x000fe200078e00ff */
[C---:B------:R-:W-:Y:S02]  /*4c10*/  ISETP.GT.U32.AND P6, PT, R2.reuse, R184, PT ;  /* 0x000000b80200720c */ /* 0x040fe40003fc4070 */
[----:B------:R-:W-:Y:S01]  /*4c20*/  ISETP.GT.U32.AND P5, PT, R2, R180, PT ;  /* 0x000000b40200720c */ /* 0x000fe20003fa4070 */
[--C-:B------:R-:W-:Y:S01]  /*4c30*/  @!P3 IMAD.IADD R188, R188, 0x1, -R2.reuse ;  /* 0x00000001bcbcb824 */ /* 0x100fe200078e0a02 */
[----:B------:R-:W-:Y:S01]  /*4c40*/  ISETP.GE.AND P3, PT, R79, RZ, PT ;  /* 0x000000ff4f00720c */ /* 0x000fe20003f66270 */
[----:B------:R-:W-:Y:S01]  /*4c50*/  @!P1 IMAD.IADD R182, R182, 0x1, -R2 ;  /* 0x00000001b6b69824 */ /* 0x000fe200078e0a02 */
[----:B------:R-:W-:Y:S01]  /*4c60*/  ISETP.GE.AND P1, PT, R75, RZ, PT ;  /* 0x000000ff4b00720c */ /* 0x000fe20003f26270 */
[----:B------:R-:W-:-:S02]  /*4c70*/  @!P2 IMAD.MOV R188, RZ, RZ, -R188 ;  /* 0x000000ffffbca224 */ /* 0x000fc400078e0abc */
[----:B------:R-:W-:Y:S01]  /*4c80*/  @!P4 IMAD.IADD R178, R178, 0x1, -R2 ;  /* 0x00000001b2b2c824 */ /* 0x000fe200078e0a02 */
[C---:B------:R-:W-:Y:S01]  /*4c90*/  ISETP.GT.U32.AND P2, PT, R2.reuse, R182, PT ;  /* 0x000000b60200720c */ /* 0x040fe20003f44070 */
[----:B------:R-:W-:Y:S01]  /*4ca0*/  IMAD.MOV R13, RZ, RZ, -R8 ;  /* 0x000000ffff0d7224 */ /* 0x000fe200078e0a08 */
[----:B------:R-:W-:Y:S01]  /*4cb0*/  IABS R8, R63 ;  /* 0x0000003f00087213 */ /* 0x000fe20000000000 */
[----:B------:R-:W-:Y:S01]  /*4cc0*/  IMAD.HI.U32 R6, R3, R176, RZ ;  /* 0x000000b003067227 */ /* 0x000fe200078e00ff */
[----:B------:R-:W-:-:S03]  /*4cd0*/  ISETP.GT.U32.AND P4, PT, R2, R178, PT ;  /* 0x000000b20200720c */ /* 0x000fc60003f84070 */
[----:B------:R-:W-:Y:S02]  /*4ce0*/  IMAD R172, R2, R13, R172 ;  /* 0x0000000d02ac7224 */ /* 0x000fe400078e02ac */
[----:B------:R-:W-:Y:S02]  /*4cf0*/  @!P5 IMAD.IADD R180, R180, 0x1, -R2 ;  /* 0x00000001b4b4d824 */ /* 0x000fe400078e0a02 */
[----:B------:R-:W-:Y:S02]  /*4d00*/  IMAD.MOV R11, RZ, RZ, -R6 ;  /* 0x000000ffff0b7224 */ /* 0x000fe400078e0a06 */
[----:B------:R-:W-:Y:S01]  /*4d10*/  @!P6 IMAD.IADD R184, R184, 0x1, -R2 ;  /* 0x00000001b8b8e824 */ /* 0x000fe200078e0a02 */
[----:B------:R-:W-:Y:S01]  /*4d20*/  ISETP.GE.AND P6, PT, R83, RZ, PT ;  /* 0x000000ff5300720c */ /* 0x000fe20003fc6270 */
[----:B------:R-:W-:Y:S01]  /*4d30*/  @!P1 IMAD.MOV R180, RZ, RZ, -R180 ;  /* 0x000000ffffb49224 */ /* 0x000fe200078e0ab4 */
[----:B------:R-:W-:Y:S01]  /*4d40*/  ISETP.GT.U32.AND P1, PT, R2, R172, PT ;  /* 0x000000ac0200720c */ /* 0x000fe20003f24070 */
[----:B------:R-:W-:Y:S01]  /*4d50*/  @!P2 IMAD.IADD R182, R182, 0x1, -R2 ;  /* 0x00000001b6b6a824 */ /* 0x000fe200078e0a02 */
[----:B------:R-:W-:Y:S01]  /*4d60*/  ISETP.GE.AND P2, PT, R71, RZ, PT ;  /* 0x000000ff4700720c */ /* 0x000fe20003f46270 */
[----:B------:R-:W-:-:S02]  /*4d70*/  IMAD R176, R2, R11, R176 ;  /* 0x0000000b02b07224 */ /* 0x000fc400078e02b0 */
[----:B------:R-:W-:Y:S02]  /*4d80*/  @!P0 IMAD.MOV R182, RZ, RZ, -R182 ;  /* 0x000000ffffb68224 */ /* 0x000fe400078e0ab6 */
[----:B------:R-:W-:Y:S01]  /*4d90*/  @!P4 IMAD.IADD R178, R178, 0x1, -R2 ;  /* 0x00000001b2b2c824 */ /* 0x000fe200078e0a02 */
[----:B------:R-:W-:Y:S01]  /*4da0*/  ISETP.GT.U32.AND P0, PT, R2, R176, PT ;  /* 0x000000b00200720c */ /* 0x000fe20003f04070 */
[----:B------:R-:W-:Y:S01]  /*4db0*/  IMAD.HI.U32 R6, R3, R174, RZ ;  /* 0x000000ae03067227 */ /* 0x000fe200078e00ff */
[----:B------:R-:W-:-:S03]  /*4dc0*/  ISETP.GE.AND P4, PT, R73, RZ, PT ;  /* 0x000000ff4900720c */ /* 0x000fc60003f86270 */
[----:B------:R-:W-:Y:S01]  /*4dd0*/  @!P6 IMAD.MOV R178, RZ, RZ, -R178 ;  /* 0x000000ffffb2e224 */ /* 0x000fe200078e0ab2 */
[----:B------:R-:W-:Y:S01]  /*4de0*/  ISETP.GE.AND P6, PT, R4, RZ, PT ;  /* 0x000000ff0400720c */ /* 0x000fe20003fc6270 */
[----:B------:R-:W-:Y:S02]  /*4df0*/  IMAD.MOV R11, RZ, RZ, -R6 ;  /* 0x000000ffff0b7224 */ /* 0x000fe400078e0a06 */
[----:B------:R-:W-:-:S04]  /*4e00*/  IMAD.HI.U32 R4, R3, R170, RZ ;  /* 0x000000aa03047227 */ /* 0x000fc800078e00ff */
[----:B------:R-:W-:Y:S02]  /*4e10*/  @!P1 IMAD.IADD R172, R172, 0x1, -R2 ;  /* 0x00000001acac9824 */ /* 0x000fe400078e0a02 */
[C---:B------:R-:W-:Y:S02]  /*4e20*/  IMAD R174, R2.reuse, R11, R174 ;  /* 0x0000000b02ae7224 */ /* 0x040fe400078e02ae */
[----:B------:R-:W-:Y:S01]  /*4e30*/  IMAD.MOV R11, RZ, RZ, -R4 ;  /* 0x000000ffff0b7224 */ /* 0x000fe200078e0a04 */
[----:B------:R-:W-:Y:S01]  /*4e40*/  ISETP.GT.U32.AND P1, PT, R2, R172, PT ;  /* 0x000000ac0200720c */ /* 0x000fe20003f24070 */
[----:B------:R-:W-:Y:S01]  /*4e50*/  @!P0 IMAD.IADD R176, R176, 0x1, -R2 ;  /* 0x00000001b0b08824 */ /* 0x000fe200078e0a02 */
[----:B------:R-:W-:Y:S01]  /*4e60*/  ISETP.GT.U32.AND P5, PT, R2, R174, PT ;  /* 0x000000ae0200720c */ /* 0x000fe20003fa4070 */
[----:B------:R-:W-:-:S03]  /*4e70*/  IMAD.HI.U32 R4, R3, R168, RZ ;  /* 0x000000a803047227 */ /* 0x000fc600078e00ff */
[C---:B------:R-:W-:Y:S01]  /*4e80*/  ISETP.GT.U32.AND P0, PT, R2.reuse, R176, PT ;  /* 0x000000b00200720c */ /* 0x040fe20003f04070 */
[----:B------:R-:W-:Y:S02]  /*4e90*/  IMAD R170, R2, R11, R170 ;  /* 0x0000000b02aa7224 */ /* 0x000fe400078e02aa */
[----:B------:R-:W-:Y:S02]  /*4ea0*/  IMAD.MOV R11, RZ, RZ, -R4 ;  /* 0x000000ffff0b7224 */ /* 0x000fe400078e0a04 */
[----:B------:R-:W-:-:S04]  /*4eb0*/  IMAD.HI.U32 R4, R3, R166, RZ ;  /* 0x000000a603047227 */ /* 0x000fc800078e00ff */
[----:B------:R-:W-:Y:S01]  /*4ec0*/  @!P3 IMAD.MOV R184, RZ, RZ, -R184 ;  /* 0x000000ffffb8b224 */ /* 0x000fe200078e0ab8 */
[----:B------:R-:W-:Y:S01]  /*4ed0*/  ISETP.GE.AND P3, PT, R69, RZ, PT ;  /* 0x000000ff4500720c */ /* 0x000fe20003f66270 */
[----:B------:R-:W-:Y:S01]  /*4ee0*/  IMAD.MOV R13, RZ, RZ, -R4 ;  /* 0x000000ffff0d7224 */ /* 0x000fe200078e0a04 */
[----:B------:R-:W-:Y:S01]  /*4ef0*/  IABS R4, R59 ;  /* 0x0000003b00047213 */ /* 0x000fe20000000000 */
[----:B------:R-:W-:-:S04]  /*4f00*/  IMAD.HI.U32 R6, R3, R8, RZ ;  /* 0x0000000803067227 */ /* 0x000fc800078e00ff */
[----:B------:R-:W-:Y:S02]  /*4f10*/  IMAD R166, R2, R13, R166 ;  /* 0x0000000d02a67224 */ /* 0x000fe400078e02a6 */
[----:B------:R-:W-:Y:S02]  /*4f20*/  @!P1 IMAD.IADD R172, R172, 0x1, -R2 ;  /* 0x00000001acac9824 */ /* 0x000fe400078e0a02 */
[C---:B------:R-:W-:Y:S02]  /*4f30*/  IMAD R168, R2.reuse, R11, R168 ;  /* 0x0000000b02a87224 */ /* 0x040fe400078e02a8 */
[----:B------:R-:W-:Y:S02]  /*4f40*/  IMAD.MOV R11, RZ, RZ, -R6 ;  /* 0x000000ffff0b7224 */ /* 0x000fe400078e0a06 */
[----:B------:R-:W-:Y:S01]  /*4f50*/  @!P4 IMAD.MOV R172, RZ, RZ, -R172 ;  /* 0x000000ffffacc224 */ /* 0x000fe200078e0aac */
[----:B------:R-:W-:Y:S01]  /*4f60*/  ISETP.GT.U32.AND P4, PT, R2, R166, PT ;  /* 0x000000a60200720c */ /* 0x000fe20003f84070 */
[----:B------:R-:W-:-:S02]  /*4f70*/  @!P5 IMAD.IADD R174, R174, 0x1, -R2 ;  /* 0x00000001aeaed824 */ /* 0x000fc400078e0a02 */
[----:B------:R-:W-:Y:S01]  /*4f80*/  @!P0 IMAD.IADD R176, R176, 0x1, -R2 ;  /* 0x00000001b0b08824 */ /* 0x000fe200078e0a02 */
[C---:B------:R-:W-:Y:S01]  /*4f90*/  ISETP.GT.U32.AND P0, PT, R2.reuse, R170, PT ;  /* 0x000000aa0200720c */ /* 0x040fe20003f04070 */
[C---:B------:R-:W-:Y:S01]  /*4fa0*/  IMAD R11, R2.reuse, R11, R8 ;  /* 0x0000000b020b7224 */ /* 0x040fe200078e0208 */
[C---:B------:R-:W-:Y:S01]  /*4fb0*/  ISETP.GT.U32.AND P5, PT, R2.reuse, R174, PT ;  /* 0x000000ae0200720c */ /* 0x040fe20003fa4070 */
[----:B------:R-:W-:Y:S01]  /*4fc0*/  @!P3 IMAD.MOV R176, RZ, RZ, -R176 ;  /* 0x000000ffffb0b224 */ /* 0x000fe200078e0ab0 */
[C---:B------:R-:W-:Y:S01]  /*4fd0*/  ISETP.GT.U32.AND P3, PT, R2.reuse, R168, PT ;  /* 0x000000a80200720c */ /* 0x040fe20003f64070 */
[----:B------:R-:W-:Y:S01]  /*4fe0*/  IMAD.MOV.U32 R13, RZ, RZ, R4 ;  /* 0x000000ffff0d7224 */ /* 0x000fe200078e0004 */
[----:B------:R-:W-:Y:S02]  /*4ff0*/  ISETP.GT.U32.AND P1, PT, R2, R11, PT ;  /* 0x0000000b0200720c */ /* 0x000fe40003f24070 */
[----:B------:R-:W-:Y:S01]  /*5000*/  IABS R8, R40 ;  /* 0x0000002800087213 */ /* 0x000fe20000000000 */
[----:B------:R-:W-:-:S04]  /*5010*/  IMAD.HI.U32 R4, R3, R13, RZ ;  /* 0x0000000d03047227 */ /* 0x000fc800078e00ff */
[--C-:B------:R-:W-:Y:S02]  /*5020*/  @!P4 IMAD.IADD R166, R166, 0x1, -R2.reuse ;  /* 0x00000001a6a6c824 */ /* 0x100fe400078e0a02 */
[----:B------:R-:W-:Y:S02]  /*5030*/  @!P0 IMAD.IADD R170, R170, 0x1, -R2 ;  /* 0x00000001aaaa8824 */ /* 0x000fe400078e0a02 */
[----:B------:R-:W-:Y:S01]  /*5040*/  IMAD.MOV R4, RZ, RZ, -R4 ;  /* 0x000000ffff047224 */ /* 0x000fe200078e0a04 */
[----:B------:R-:W-:Y:S01]  /*5050*/  ISETP.GT.U32.AND P4, PT, R2, R166, PT ;  /* 0x000000a60200720c */ /* 0x000fe20003f84070 */
[--C-:B------:R-:W-:Y:S01]  /*5060*/  @!P5 IMAD.IADD R174, R174, 0x1, -R2.reuse ;  /* 0x00000001aeaed824 */ /* 0x100fe200078e0a02 */
[----:B------:R-:W-:Y:S01]  /*5070*/  ISETP.GT.U32.AND P0, PT, R2, R170, PT ;  /* 0x000000aa0200720c */ /* 0x000fe20003f04070 */
[----:B------:R-:W-:Y:S01]  /*5080*/  @!P3 IMAD.IADD R168, R168, 0x1, -R2 ;  /* 0x00000001a8a8b824 */ /* 0x000fe200078e0a02 */
[----:B------:R-:W-:Y:S01]  /*5090*/  ISETP.GE.AND P5, PT, R67, RZ, PT ;  /* 0x000000ff4300720c */ /* 0x000fe20003fa6270 */
[----:B------:R-:W-:Y:S01]  /*50a0*/  IMAD R13, R2, R4, R13 ;  /* 0x00000004020d7224 */ /* 0x000fe200078e020d */
[----:B------:R-:W-:Y:S01]  /*50b0*/  ISETP.GE.AND P3, PT, R63, RZ, PT ;  /* 0x000000ff3f00720c */ /* 0x000fe20003f66270 */
[----:B------:R-:W-:-:S04]  /*50c0*/  IMAD.HI.U32 R4, R3, R164, RZ ;  /* 0x000000a403047227 */ /* 0x000fc800078e00ff */
[----:B------:R-:W-:Y:S02]  /*50d0*/  @!P1 IMAD.IADD R11, R11, 0x1, -R2 ;  /* 0x000000010b0b9824 */ /* 0x000fe400078e0a02 */
[----:B------:R-:W-:Y:S01]  /*50e0*/  @!P2 IMAD.MOV R174, RZ, RZ, -R174 ;  /* 0x000000ffffaea224 */ /* 0x000fe200078e0aae */
[C---:B------:R-:W-:Y:S01]  /*50f0*/  ISETP.GT.U32.AND P2, PT, R2.reuse, R168, PT ;  /* 0x000000a80200720c */ /* 0x040fe20003f44070 */
[----:B------:R-:W-:Y:S01]  /*5100*/  IMAD.MOV R15, RZ, RZ, -R4 ;  /* 0x000000ffff0f7224 */ /* 0x000fe200078e0a04 */
[----:B------:R-:W-:Y:S01]  /*5110*/  ISETP.GT.U32.AND P1, PT, R2, R11, PT ;  /* 0x0000000b0200720c */ /* 0x000fe20003f24070 */
[----:B------:R-:W-:Y:S02]  /*5120*/  @!P4 IMAD.IADD R166, R166, 0x1, -R2 ;  /* 0x00000001a6a6c824 */ /* 0x000fe400078e0a02 */
[----:B------:R-:W-:Y:S02]  /*5130*/  IMAD R164, R2, R15, R164 ;  /* 0x0000000f02a47224 */ /* 0x000fe400078e02a4 */
[----:B------:R-:W-:Y:S01]  /*5140*/  @!P0 IMAD.IADD R170, R170, 0x1, -R2 ;  /* 0x00000001aaaa8824 */ /* 0x000fe200078e0a02 */
[----:B------:R-:W-:Y:S01]  /*5150*/  ISETP.GE.AND P0, PT, R65, RZ, PT ;  /* 0x000000ff4100720c */ /* 0x000fe20003f06270 */
[----:B------:R-:W-:Y:S01]  /*5160*/  IMAD.HI.U32 R6, R3, R8, RZ ;  /* 0x0000000803067227 */ /* 0x000fe200078e00ff */
[----:B------:R-:W-:-:S03]  /*5170*/  ISETP.GT.U32.AND P4, PT, R2, R164, PT ;  /* 0x000000a40200720c */ /* 0x000fc60003f84070 */
[----:B------:R-:W-:Y:S01]  /*5180*/  @!P2 IMAD.IADD R168, R168, 0x1, -R2 ;  /* 0x00000001a8a8a824 */ /* 0x000fe200078e0a02 */
[----:B------:R-:W-:Y:S01]  /*5190*/  ISETP.GT.U32.AND P2, PT, R2, R13, PT ;  /* 0x0000000d0200720c */ /* 0x000fe20003f44070 */
[----:B------:R-:W-:Y:S01]  /*51a0*/  @!P6 IMAD.MOV R170, RZ, RZ, -R170 ;  /* 0x000000ffffaae224 */ /* 0x000fe200078e0aaa */
[----:B------:R-:W-:Y:S01]  /*51b0*/  ISETP.GE.AND P6, PT, R59, RZ, PT ;  /* 0x000000ff3b00720c */ /* 0x000fe20003fc6270 */
[----:B------:R-:W-:Y:S01]  /*51c0*/  @!P1 IMAD.IADD R11, R11, 0x1, -R2 ;  /* 0x000000010b0b9824 */ /* 0x000fe200078e0a02 */
[----:B------:R-:W-:Y:S01]  /*51d0*/  ISETP.GE.AND P1, PT, R61, RZ, PT ;  /* 0x000000ff3d00720c */ /* 0x000fe20003f26270 */
[----:B------:R-:W-:Y:S02]  /*51e0*/  IMAD.MOV R59, RZ, RZ, -R6 ;  /* 0x000000ffff3b7224 */ /* 0x000fe400078e0a06 */
[----:B------:R-:W-:Y:S01]  /*51f0*/  @!P5 IMAD.MOV R168, RZ, RZ, -R168 ;  /* 0x000000ffffa8d224 */ /* 0x000fe200078e0aa8 */
[----:B------:R-:W-:Y:S01]  /*5200*/  ISETP.GE.AND P5, PT, R40, RZ, PT ;  /* 0x000000ff2800720c */ /* 0x000fe20003fa6270 */
[----:B------:R-:W-:-:S02]  /*5210*/  IMAD R15, R2, R59, R8 ;  /* 0x0000003b020f7224 */ /* 0x000fc400078e0208 */
[----:B------:R-:W-:Y:S02]  /*5220*/  IMAD.MOV.U32 R40, RZ, RZ, R11 ;  /* 0x000000ffff287224 */ /* 0x000fe400078e000b */
[----:B------:R-:W-:Y:S02]  /*5230*/  @!P4 IMAD.IADD R164, R164, 0x1, -R2 ;  /* 0x00000001a4a4c824 */ /* 0x000fe400078e0a02 */
[----:B------:R-:W-:Y:S01]  /*5240*/  @!P3 IMAD.MOV R40, RZ, RZ, -R40 ;  /* 0x000000ffff28b224 */ /* 0x000fe200078e0a28 */
[C---:B------:R-:W-:Y:S01]  /*5250*/  ISETP.GT.U32.AND P3, PT, R2.reuse, R15, PT ;  /* 0x0000000f0200720c */ /* 0x040fe20003f64070 */
[----:B------:R-:W-:Y:S01]  /*5260*/  IMAD.HI.U32 R4, R3, R162, RZ ;  /* 0x000000a203047227 */ /* 0x000fe200078e00ff */
[----:B------:R-:W-:-:S03]  /*5270*/  ISETP.GT.U32.AND P4, PT, R2, R164, PT ;  /* 0x000000a40200720c */ /* 0x000fc60003f84070 */
[----:B------:R-:W-:Y:S01]  /*5280*/  IMAD.MOV R11, RZ, RZ, -R4 ;  /* 0x000000ffff0b7224 */ /* 0x000fe200078e0a04 */
[----:B------:R-:W-:Y:S01]  /*5290*/  IABS R4, R55 ;  /* 0x0000003700047213 */ /* 0x000fe20000000000 */
[----:B------:R-:W-:Y:S02]  /*52a0*/  @!P2 IMAD.IADD R13, R13, 0x1, -R2 ;  /* 0x000000010d0da824 */ /* 0x000fe400078e0a02 */
[C---:B------:R-:W-:Y:S02]  /*52b0*/  IMAD R162, R2.reuse, R11, R162 ;  /* 0x0000000b02a27224 */ /* 0x040fe400078e02a2 */
[----:B------:R-:W-:Y:S01]  /*52c0*/  IMAD.HI.U32 R6, R3, R10, RZ ;  /* 0x0000000a03067227 */ /* 0x000fe200078e00ff */
[----:B------:R-:W-:-:S03]  /*52d0*/  ISETP.GT.U32.AND P2, PT, R2, R13, PT ;  /* 0x0000000d0200720c */ /* 0x000fc60003f44070 */
[--C-:B------:R-:W-:Y:S02]  /*52e0*/  @!P3 IMAD.IADD R15, R15, 0x1, -R2.reuse ;  /* 0x000000010f0fb824 */ /* 0x100fe400078e0a02 */
[----:B------:R-:W-:Y:S01]  /*52f0*/  @!P4 IMAD.IADD R164, R164, 0x1, -R2 ;  /* 0x00000001a4a4c824 */ /* 0x000fe200078e0a02 */
[C---:B------:R-:W-:Y:S01]  /*5300*/  ISETP.GT.U32.AND P4, PT, R2.reuse, R162, PT ;  /* 0x000000a20200720c */ /* 0x040fe20003f84070 */
[----:B------:R-:W-:Y:S01]  /*5310*/  IMAD.MOV R11, RZ, RZ, -R6 ;  /* 0x000000ffff0b7224 */ /* 0x000fe200078e0a06 */
[----:B------:R-:W-:Y:S01]  /*5320*/  ISETP.GT.U32.AND P3, PT, R2, R15, PT ;  /* 0x0000000f0200720c */ /* 0x000fe20003f64070 */
[----:B------:R-:W-:-:S04]  /*5330*/  IMAD.HI.U32 R8, R3, R160, RZ ;  /* 0x000000a003087227 */ /* 0x000fc800078e00ff */
[----:B------:R-:W-:Y:S01]  /*5340*/  IMAD R11, R2, R11, R10 ;  /* 0x0000000b020b7224 */ /* 0x000fe200078e020a */
[----:B------:R-:W-:Y:S01]  /*5350*/  IABS R10, R53 ;  /* 0x00000035000a7213 */ /* 0x000fe20000000000 */
[----:B------:R-:W-:Y:S01]  /*5360*/  @!P2 IMAD.IADD R13, R13, 0x1, -R2 ;  /* 0x000000010d0da824 */ /* 0x000fe200078e0a02 */
[----:B------:R-:W-:Y:S01]  /*5370*/  ISETP.GE.AND P2, PT, R57, RZ, PT ;  /* 0x000000ff3900720c */ /* 0x000fe20003f46270 */
[----:B------:R-:W-:Y:S01]  /*5380*/  @!P0 IMAD.MOV R166, RZ, RZ, -R166 ;  /* 0x000000ffffa68224 */ /* 0x000fe200078e0aa6 */
[----:B------:R-:W-:Y:S01]  /*5390*/  ISETP.GE.AND P0, PT, R38, RZ, PT ;  /* 0x000000ff2600720c */ /* 0x000fe20003f06270 */
[--C-:B------:R-:W-:Y:S02]  /*53a0*/  @!P4 IMAD.IADD R162, R162, 0x1, -R2.reuse ;  /* 0x00000001a2a2c824 */ /* 0x100fe400078e0a02 */
[----:B------:R-:W-:Y:S01]  /*53b0*/  @!P3 IMAD.IADD R15, R15, 0x1, -R2 ;  /* 0x000000010f0fb824 */ /* 0x000fe200078e0a02 */
[C---:B------:R-:W-:Y:S01]  /*53c0*/  ISETP.GT.U32.AND P3, PT, R2.reuse, R11, PT ;  /* 0x0000000b0200720c */ /* 0x040fe20003f64070 */
[----:B------:R-:W-:Y:S01]  /*53d0*/  IMAD.MOV.U32 R6, RZ, RZ, R4 ;  /* 0x000000ffff067224 */ /* 0x000fe200078e0004 */
[----:B------:R-:W-:Y:S01]  /*53e0*/  ISETP.GT.U32.AND P4, PT, R2, R162, PT ;  /* 0x000000a20200720c */ /* 0x000fe20003f84070 */
[----:B------:R-:W-:-:S02]  /*53f0*/  IMAD.MOV.U32 R38, RZ, RZ, R13 ;  /* 0x000000ffff267224 */ /* 0x000fc400078e000d */
[----:B------:R-:W-:Y:S01]  /*5400*/  IMAD.MOV R13, RZ, RZ, -R8 ;  /* 0x000000ffff0d7224 */ /* 0x000fe200078e0a08 */
[----:B------:R-:W-:Y:S01]  /*5410*/  IABS R8, R34 ;  /* 0x0000002200087213 */ /* 0x000fe20000000000 */
[----:B------:R-:W-:-:S04]  /*5420*/  IMAD.HI.U32 R4, R3, R6, RZ ;  /* 0x0000000603047227 */ /* 0x000fc800078e00ff */
[C---:B------:R-:W-:Y:S02]  /*5430*/  IMAD R160, R2.reuse, R13, R160 ;  /* 0x0000000d02a07224 */ /* 0x040fe400078e02a0 */
[----:B------:R-:W-:Y:S02]  /*5440*/  IMAD.MOV R13, RZ, RZ, -R4 ;  /* 0x000000ffff0d7224 */ /* 0x000fe400078e0a04 */
[----:B------:R-:W-:Y:S02]  /*5450*/  @!P3 IMAD.IADD R11, R11, 0x1, -R2 ;  /* 0x000000010b0bb824 */ /* 0x000fe400078e0a02 */
[C---:B------:R-:W-:Y:S02]  /*5460*/  IMAD R13, R2.reuse, R13, R6 ;  /* 0x0000000d020d7224 */ /* 0x040fe400078e0206 */
[----:B------:R-:W-:Y:S01]  /*5470*/  @!P1 IMAD.MOV R164, RZ, RZ, -R164 ;  /* 0x000000ffffa49224 */ /* 0x000fe200078e0aa4 */
[----:B------:R-:W-:Y:S01]  /*5480*/  ISETP.GT.U32.AND P1, PT, R2, R160, PT ;  /* 0x000000a00200720c */ /* 0x000fe20003f24070 */
[----:B------:R-:W-:Y:S01]  /*5490*/  @!P4 IMAD.IADD R162, R162, 0x1, -R2 ;  /* 0x00000001a2a2c824 */ /* 0x000fe200078e0a02 */
[C---:B------:R-:W-:Y:S01]  /*54a0*/  ISETP.GT.U32.AND P4, PT, R2.reuse, R13, PT ;  /* 0x0000000d0200720c */ /* 0x040fe20003f84070 */
[----:B------:R-:W-:Y:S01]  /*54b0*/  IMAD.HI.U32 R4, R3, R158, RZ ;  /* 0x0000009e03047227 */ /* 0x000fe200078e00ff */
[----:B------:R-:W-:-:S03]  /*54c0*/  ISETP.GT.U32.AND P3, PT, R2, R11, PT ;  /* 0x0000000b0200720c */ /* 0x000fc60003f64070 */
[----:B------:R-:W-:Y:S01]  /*54d0*/  @!P6 IMAD.MOV R38, RZ, RZ, -R38 ;  /* 0x000000ffff26e224 */ /* 0x000fe200078e0a26 */
[----:B------:R-:W-:Y:S01]  /*54e0*/  ISETP.GE.AND P6, PT, R36, RZ, PT ;  /* 0x000000ff2400720c */ /* 0x000fe20003fc6270 */
[----:B------:R-:W-:Y:S02]  /*54f0*/  IMAD.MOV.U32 R36, RZ, RZ, R15 ;  /* 0x000000ffff247224 */ /* 0x000fe400078e000f */
[----:B------:R-:W-:Y:S02]  /*5500*/  IMAD.MOV R15, RZ, RZ, -R4 ;  /* 0x000000ffff0f7224 */ /* 0x000fe400078e0a04 */
[----:B------:R-:W-:-:S04]  /*5510*/  IMAD.HI.U32 R6, R3, R8, RZ ;  /* 0x0000000803067227 */ /* 0x000fc800078e00ff */
[----:B------:R-:W-:Y:S02]  /*5520*/  IMAD R158, R2, R15, R158 ;  /* 0x0000000f029e7224 */ /* 0x000fe400078e029e */
[----:B------:R-:W-:Y:S01]  /*5530*/  @!P5 IMAD.MOV R36, RZ, RZ, -R36 ;  /* 0x000000ffff24d224 */ /* 0x000fe200078e0a24 */
[----:B------:R-:W-:Y:S01]  /*5540*/  ISETP.GE.AND P5, PT, R55, RZ, PT ;  /* 0x000000ff3700720c */ /* 0x000fe20003fa6270 */
[--C-:B------:R-:W-:Y:S02]  /*5550*/  @!P1 IMAD.IADD R160, R160, 0x1, -R2.reuse ;  /* 0x00000001a0a09824 */ /* 0x100fe400078e0a02 */
[----:B------:R-:W-:Y:S01]  /*5560*/  @!P4 IMAD.IADD R13, R13, 0x1, -R2 ;  /* 0x000000010d0dc824 */ /* 0x000fe200078e0a02 */
[----:B------:R-:W-:Y:S01]  /*5570*/  ISETP.GE.AND P4, PT, R32, RZ, PT ;  /* 0x000000ff2000720c */ /* 0x000fe20003f86270 */
[----:B------:R-:W-:Y:S01]  /*5580*/  IMAD.MOV R55, RZ, RZ, -R6 ;  /* 0x000000ffff377224 */ /* 0x000fe200078e0a06 */
[C---:B------:R-:W-:Y:S01]  /*5590*/  ISETP.GT.U32.AND P1, PT, R2.reuse, R160, PT ;  /* 0x000000a00200720c */ /* 0x040fe20003f24070 */
[----:B------:R-:W-:Y:S01]  /*55a0*/  @!P3 IMAD.IADD R11, R11, 0x1, -R2 ;  /* 0x000000010b0bb824 */ /* 0x000fe200078e0a02 */
[C---:B------:R-:W-:Y:S01]  /*55b0*/  ISETP.GT.U32.AND P3, PT, R2.reuse, R158, PT ;  /* 0x0000009e0200720c */ /* 0x040fe20003f64070 */
[----:B------:R-:W-:Y:S01]  /*55c0*/  @!P0 IMAD.MOV R162, RZ, RZ, -R162 ;  /* 0x000000ffffa28224 */ /* 0x000fe200078e0aa2 */
[C---:B------:R-:W-:Y:S01]  /*55d0*/  ISETP.GT.U32.AND P0, PT, R2.reuse, R13, PT ;  /* 0x0000000d0200720c */ /* 0x040fe20003f04070 */
[----:B------:R-:W-:-:S02]  /*55e0*/  IMAD R15, R2, R55, R8 ;  /* 0x00000037020f7224 */ /* 0x000fc400078e0208 */
[----:B------:R-:W-:Y:S01]  /*55f0*/  IMAD.MOV.U32 R8, RZ, RZ, R10 ;  /* 0x000000ffff087224 */ /* 0x000fe200078e000a */
[----:B------:R-:W-:Y:S01]  /*5600*/  IABS R10, R26 ;  /* 0x0000001a000a7213 */ /* 0x000fe20000000000 */
[----:B------:R-:W-:-:S04]  /*5610*/  IMAD.HI.U32 R4, R3, R156, RZ ;  /* 0x0000009c03047227 */ /* 0x000fc800078e00ff */
[----:B------:R-:W-:-:S04]  /*5620*/  IMAD.HI.U32 R6, R3, R8, RZ ;  /* 0x0000000803067227 */ /* 0x000fc800078e00ff */
[----:B------:R-:W-:Y:S02]  /*5630*/  IMAD.MOV R55, RZ, RZ, -R4 ;  /* 0x000000ffff377224 */ /* 0x000fe400078e0a04 */
[----:B------:R-:W-:Y:S02]  /*5640*/  IMAD.MOV R57, RZ, RZ, -R6 ;  /* 0x000000ffff397224 */ /* 0x000fe400078e0a06 */
[----:B------:R-:W-:Y:S02]  /*5650*/  IMAD R156, R2, R55, R156 ;  /* 0x00000037029c7224 */ /* 0x000fe400078e029c */
[--C-:B------:R-:W-:Y:S01]  /*5660*/  @!P3 IMAD.IADD R158, R158, 0x1, -R2.reuse ;  /* 0x000000019e9eb824 */ /* 0x100fe200078e0a02 */
[----:B------:R-:W-:Y:S01]  /*5670*/  ISETP.GE.AND P3, PT, R34, RZ, PT ;  /* 0x000000ff2200720c */ /* 0x000fe20003f66270 */
[----:B------:R-:W-:Y:S02]  /*5680*/  IMAD.MOV.U32 R34, RZ, RZ, R11 ;  /* 0x000000ffff227224 */ /* 0x000fe400078e000b */
[----:B------:R-:W-:Y:S01]  /*5690*/  @!P1 IMAD.IADD R160, R160, 0x1, -R2 ;  /* 0x00000001a0a09824 */ /* 0x000fe200078e0a02 */
[C---:B------:R-:W-:Y:S01]  /*56a0*/  ISETP.GT.U32.AND P1, PT, R2.reuse, R15, PT ;  /* 0x0000000f0200720c */ /* 0x040fe20003f24070 */
[----:B------:R-:W-:-:S02]  /*56b0*/  IMAD R11, R2, R57, R8 ;  /* 0x00000039020b7224 */ /* 0x000fc400078e0208 */
[----:B------:R-:W-:Y:S01]  /*56c0*/  @!P0 IMAD.IADD R13, R13, 0x1, -R2 ;  /* 0x000000010d0d8824 */ /* 0x000fe200078e0a02 */
[C---:B------:R-:W-:Y:S01]  /*56d0*/  ISETP.GT.U32.AND P0, PT, R2.reuse, R156, PT ;  /* 0x0000009c0200720c */ /* 0x040fe20003f04070 */
[----:B------:R-:W-:Y:S01]  /*56e0*/  @!P6 IMAD.MOV R160, RZ, RZ, -R160 ;  /* 0x000000ffffa0e224 */ /* 0x000fe200078e0aa0 */
[----:B------:R-:W-:Y:S01]  /*56f0*/  ISETP.GT.U32.AND P6, PT, R2, R11, PT ;  /* 0x0000000b0200720c */ /* 0x000fe20003fc4070 */
[----:B------:R-:W-:-:S04]  /*5700*/  IMAD.HI.U32 R4, R3, R154, RZ ;  /* 0x0000009a03047227 */ /* 0x000fc800078e00ff */
[----:B------:R-:W-:Y:S01]  /*5710*/  IMAD.MOV R55, RZ, RZ, -R4 ;  /* 0x000000ffff377224 */ /* 0x000fe200078e0a04 */
[----:B------:R-:W-:Y:S01]  /*5720*/  IABS R4, R28 ;  /* 0x0000001c00047213 */ /* 0x000fe20000000000 */
[----:B------:R-:W-:Y:S02]  /*5730*/  IMAD.MOV.U32 R32, RZ, RZ, R13 ;  /* 0x000000ffff207224 */ /* 0x000fe400078e000d */
[----:B------:R-:W-:Y:S01]  /*5740*/  @!P2 IMAD.MOV R34, RZ, RZ, -R34 ;  /* 0x000000ffff22a224 */ /* 0x000fe200078e0a22 */
[----:B------:R-:W-:Y:S01]  /*5750*/  ISETP.GT.U32.AND P2, PT, R2, R158, PT ;  /* 0x0000009e0200720c */ /* 0x000fe20003f44070 */
[----:B------:R-:W-:Y:S01]  /*5760*/  @!P0 IMAD.IADD R156, R156, 0x1, -R2 ;  /* 0x000000019c9c8824 */ /* 0x000fe200078e0a02 */
[----:B------:R-:W-:Y:S01]  /*5770*/  ISETP.GE.AND P0, PT, R30, RZ, PT ;  /* 0x000000ff1e00720c */ /* 0x000fe20003f06270 */
[----:B------:R-:W-:Y:S02]  /*5780*/  IMAD.MOV.U32 R13, RZ, RZ, R4 ;  /* 0x000000ffff0d7224 */ /* 0x000fe400078e0004 */
[----:B------:R-:W-:Y:S01]  /*5790*/  @!P6 IMAD.IADD R11, R11, 0x1, -R2 ;  /* 0x000000010b0be824 */ /* 0x000fe200078e0a02 */
[----:B------:R-:W-:Y:S01]  /*57a0*/  ISETP.GT.U32.AND P6, PT, R2, R156, PT ;  /* 0x0000009c0200720c */ /* 0x000fe20003fc4070 */
[----:B------:R-:W-:-:S04]  /*57b0*/  IMAD.HI.U32 R4, R3, R13, RZ ;  /* 0x0000000d03047227 */ /* 0x000fc800078e00ff */
[----:B------:R-:W-:Y:S02]  /*57c0*/  IMAD.MOV R4, RZ, RZ, -R4 ;  /* 0x000000ffff047224 */ /* 0x000fe400078e0a04 */
[----:B------:R-:W-:Y:S02]  /*57d0*/  @!P1 IMAD.IADD R15, R15, 0x1, -R2 ;  /* 0x000000010f0f9824 */ /* 0x000fe400078e0a02 */
[C---:B------:R-:W-:Y:S02]  /*57e0*/  IMAD R13, R2.reuse, R4, R13 ;  /* 0x00000004020d7224 */ /* 0x040fe400078e020d */
[C---:B------:R-:W-:Y:S01]  /*57f0*/  IMAD R154, R2.reuse, R55, R154 ;  /* 0x00000037029a7224 */ /* 0x040fe200078e029a */
[----:B------:R-:W-:Y:S01]  /*5800*/  ISETP.GT.U32.AND P1, PT, R2, R15, PT ;  /* 0x0000000f0200720c */ /* 0x000fe20003f24070 */
[--C-:B------:R-:W-:Y:S01]  /*5810*/  @!P6 IMAD.IADD R156, R156, 0x1, -R2.reuse ;  /* 0x000000019c9ce824 */ /* 0x100fe200078e0a02 */
[----:B------:R-:W-:Y:S01]  /*5820*/  ISETP.GT.U32.AND P6, PT, R2, R13, PT ;  /* 0x0000000d0200720c */ /* 0x000fe20003fc4070 */
[----:B------:R-:W-:Y:S01]  /*5830*/  @!P2 IMAD.IADD R158, R158, 0x1, -R2 ;  /* 0x000000019e9ea824 */ /* 0x000fe200078e0a02 */
[----:B------:R-:W-:Y:S01]  /*5840*/  ISETP.GT.U32.AND P2, PT, R2, R154, PT ;  /* 0x0000009a0200720c */ /* 0x000fe20003f44070 */
[----:B------:R-:W-:Y:S01]  /*5850*/  IMAD.HI.U32 R4, R3, R150, RZ ;  /* 0x0000009603047227 */ /* 0x000fe200078e00ff */
[----:B------:R-:W-:-:S03]  /*5860*/  IABS R55, R43 ;  /* 0x0000002b00377213 */ /* 0x000fc60000000000 */
[----:B------:R-:W-:Y:S01]  /*5870*/  @!P4 IMAD.MOV R158, RZ, RZ, -R158 ;  /* 0x000000ffff9ec224 */ /* 0x000fe200078e0a9e */
[----:B------:R-:W-:Y:S01]  /*5880*/  ISETP.GT.U32.AND P4, PT, R2, R11, PT ;  /* 0x0000000b0200720c */ /* 0x000fe20003f84070 */
[----:B------:R-:W-:-:S04]  /*5890*/  IMAD.HI.U32 R8, R3, R10, RZ ;  /* 0x0000000a03087227 */ /* 0x000fc800078e00ff */
[--C-:B------:R-:W-:Y:S01]  /*58a0*/  @!P1 IMAD.IADD R15, R15, 0x1, -R2.reuse ;  /* 0x000000010f0f9824 */ /* 0x100fe200078e0a02 */
[----:B------:R-:W-:Y:S01]  /*58b0*/  ISETP.GE.AND P1, PT, R53, RZ, PT ;  /* 0x000000ff3500720c */ /* 0x000fe20003f26270 */
[--C-:B------:R-:W-:Y:S02]  /*58c0*/  @!P6 IMAD.IADD R13, R13, 0x1, -R2.reuse ;  /* 0x000000010d0de824 */ /* 0x100fe400078e0a02 */
[----:B------:R-:W-:Y:S02]  /*58d0*/  IMAD.MOV.U32 R30, RZ, RZ, R15 ;  /* 0x000000ffff1e7224 */ /* 0x000fe400078e000f */
[----:B------:R-:W-:Y:S01]  /*58e0*/  @!P2 IMAD.IADD R154, R154, 0x1, -R2 ;  /* 0x000000019a9aa824 */ /* 0x000fe200078e0a02 */
[----:B------:R-:W-:Y:S01]  /*58f0*/  ISETP.GT.U32.AND P6, PT, R2, R13, PT ;  /* 0x0000000d0200720c */ /* 0x000fe20003fc4070 */
[----:B------:R-:W-:Y:S01]  /*5900*/  @!P3 IMAD.MOV R30, RZ, RZ, -R30 ;  /* 0x000000ffff1eb224 */ /* 0x000fe200078e0a1e */
[----:B------:R-:W-:Y:S01]  /*5910*/  ISETP.GE.AND P2, PT, R28, RZ, PT ;  /* 0x000000ff1c00720c */ /* 0x000fe20003f46270 */
[----:B------:R-:W-:Y:S01]  /*5920*/  IMAD.MOV R15, RZ, RZ, -R4 ;  /* 0x000000ffff0f7224 */ /* 0x000fe200078e0a04 */
[----:B------:R-:W-:Y:S01]  /*5930*/  ISETP.GT.U32.AND P3, PT, R2, R154, PT ;  /* 0x0000009a0200720c */ /* 0x000fe20003f64070 */
[----:B------:R-:W-:-:S04]  /*5940*/  IMAD.HI.U32 R6, R3, R152, RZ ;  /* 0x0000009803067227 */ /* 0x000fc800078e00ff */
[C---:B------:R-:W-:Y:S02]  /*5950*/  IMAD R150, R2.reuse, R15, R150 ;  /* 0x0000000f02967224 */ /* 0x040fe400078e0296 */
[----:B------:R-:W-:Y:S02]  /*5960*/  IMAD.MOV R15, RZ, RZ, -R8 ;  /* 0x000000ffff0f7224 */ /* 0x000fe400078e0a08 */
[--C-:B------:R-:W-:Y:S01]  /*5970*/  @!P4 IMAD.IADD R11, R11, 0x1, -R2.reuse ;  /* 0x000000010b0bc824 */ /* 0x100fe200078e0a02 */
[----:B------:R-:W-:Y:S01]  /*5980*/  ISETP.GE.AND P4, PT, R47, RZ, PT ;  /* 0x000000ff2f00720c */ /* 0x000fe20003f86270 */
[--C-:B------:R-:W-:Y:S01]  /*5990*/  @!P6 IMAD.IADD R13, R13, 0x1, -R2.reuse ;  /* 0x000000010d0de824 */ /* 0x100fe200078e0a02 */
[----:B------:R-:W-:Y:S01]  /*59a0*/  ISETP.GT.U32.AND P6, PT, R2, R150, PT ;  /* 0x000000960200720c */ /* 0x000fe20003fc4070 */
[----:B------:R-:W-:Y:S01]  /*59b0*/  @!P3 IMAD.IADD R154, R154, 0x1, -R2 ;  /* 0x000000019a9ab824 */ /* 0x000fe200078e0a02 */
[----:B------:R-:W-:Y:S01]  /*59c0*/  ISETP.GE.AND P3, PT, R49, RZ, PT ;  /* 0x000000ff3100720c */ /* 0x000fe20003f66270 */
[----:B------:R-:W-:-:S02]  /*59d0*/  IMAD.MOV R47, RZ, RZ, -R6 ;  /* 0x000000ffff2f7224 */ /* 0x000fc400078e0a06 */
[----:B------:R-:W-:Y:S02]  /*59e0*/  IMAD R15, R2, R15, R10 ;  /* 0x0000000f020f7224 */ /* 0x000fe400078e020a */
[----:B------:R-:W-:-:S04]  /*59f0*/  IMAD.HI.U32 R6, R3, R18, RZ ;  /* 0x0000001203067227 */ /* 0x000fc800078e00ff */
[----:B------:R-:W-:Y:S01]  /*5a00*/  @!P5 IMAD.MOV R32, RZ, RZ, -R32 ;  /* 0x000000ffff20d224 */ /* 0x000fe200078e0a20 */
[----:B------:R-:W-:Y:S01]  /*5a10*/  ISETP.GE.AND P5, PT, R51, RZ, PT ;  /* 0x000000ff3300720c */ /* 0x000fe20003fa6270 */
[----:B------:R-:W-:Y:S01]  /*5a20*/  @!P0 IMAD.MOV R154, RZ, RZ, -R154 ;  /* 0x000000ffff9a8224 */ /* 0x000fe200078e0a9a */
[----:B------:R-:W-:Y:S01]  /*5a30*/  ISETP.GT.U32.AND P0, PT, R2, R15, PT ;  /* 0x0000000f0200720c */ /* 0x000fe20003f04070 */
[----:B------:R-:W-:Y:S02]  /*5a40*/  IMAD.MOV R49, RZ, RZ, -R6 ;  /* 0x000000ffff317224 */ /* 0x000fe400078e0a06 */
[----:B------:R-:W-:-:S04]  /*5a50*/  IMAD.HI.U32 R6, R3, R14, RZ ;  /* 0x0000000e03067227 */ /* 0x000fc800078e00ff */
[----:B------:R-:W-:Y:S01]  /*5a60*/  IMAD R152, R2, R47, R152 ;  /* 0x0000002f02987224 */ /* 0x000fe200078e0298 */
[----:B------:R-:W-:Y:S01]  /*5a70*/  IABS R47, R16 ;  /* 0x00000010002f7213 */ /* 0x000fe20000000000 */
[----:B------:R-:W-:Y:S02]  /*5a80*/  IMAD.MOV R51, RZ, RZ, -R6 ;  /* 0x000000ffff337224 */ /* 0x000fe400078e0a06 */
[----:B------:R-:W-:Y:S01]  /*5a90*/  @!P6 IMAD.IADD R150, R150, 0x1, -R2 ;  /* 0x000000019696e824 */ /* 0x000fe200078e0a02 */
[C---:B------:R-:W-:Y:S01]  /*5aa0*/  ISETP.GT.U32.AND P6, PT, R2.reuse, R152, PT ;  /* 0x000000980200720c */ /* 0x040fe20003fc4070 */
[----:B------:R-:W-:Y:S01]  /*5ab0*/  IMAD R14, R2, R51, R14 ;  /* 0x00000033020e7224 */ /* 0x000fe200078e020e */
[----:B------:R-:W-:Y:S01]  /*5ac0*/  IABS R51, R39 ;  /* 0x0000002700337213 */ /* 0x000fe20000000000 */
[----:B------:R-:W-:Y:S02]  /*5ad0*/  IMAD.MOV.U32 R28, RZ, RZ, R11 ;  /* 0x000000ffff1c7224 */ /* 0x000fe400078e000b */
[----:B------:R-:W-:Y:S01]  /*5ae0*/  @!P5 IMAD.MOV R156, RZ, RZ, -R156 ;  /* 0x000000ffff9cd224 */ /* 0x000fe200078e0a9c */
[----:B------:R-:W-:Y:S01]  /*5af0*/  ISETP.GE.AND P5, PT, R26, RZ, PT ;  /* 0x000000ff1a00720c */ /* 0x000fe20003fa6270 */
[----:B------:R-:W-:Y:S01]  /*5b00*/  IMAD.HI.U32 R4, R3, R47, RZ ;  /* 0x0000002f03047227 */ /* 0x000fe200078e00ff */
[----:B------:R-:W-:-:S03]  /*5b10*/  IABS R26, R35 ;  /* 0x00000023001a7213 */ /* 0x000fc60000000000 */
[----:B------:R-:W-:Y:S01]  /*5b20*/  @!P1 IMAD.MOV R28, RZ, RZ, -R28 ;  /* 0x000000ffff1c9224 */ /* 0x000fe200078e0a1c */
[C---:B------:R-:W-:Y:S01]  /*5b30*/  ISETP.GT.U32.AND P1, PT, R2.reuse, R150, PT ;  /* 0x000000960200720c */ /* 0x040fe20003f24070 */
[----:B------:R-:W-:Y:S01]  /*5b40*/  @!P0 IMAD.IADD R15, R15, 0x1, -R2 ;  /* 0x000000010f0f8824 */ /* 0x000fe200078e0a02 */
[----:B------:R-:W-:Y:S01]  /*5b50*/  ISETP.GT.U32.AND P0, PT, R2, R14, PT ;  /* 0x0000000e0200720c */ /* 0x000fe20003f04070 */
[----:B------:R-:W-:Y:S02]  /*5b60*/  IMAD.MOV R10, RZ, RZ, -R4 ;  /* 0x000000ffff0a7224 */ /* 0x000fe400078e0a04 */
[----:B------:R-:W-:-:S04]  /*5b70*/  IMAD.HI.U32 R4, R3, R12, RZ ;  /* 0x0000000c03047227 */ /* 0x000fc800078e00ff */
[----:B------:R-:W-:-:S04]  /*5b80*/  IMAD.HI.U32 R8, R3, R26, RZ ;  /* 0x0000001a03087227 */ /* 0x000fc800078e00ff */
[----:B------:R-:W-:Y:S02]  /*5b90*/  IMAD R18, R2, R49, R18 ;  /* 0x0000003102127224 */ /* 0x000fe400078e0212 */
[----:B------:R-:W-:Y:S02]  /*5ba0*/  IMAD.MOV R49, RZ, RZ, -R4 ;  /* 0x000000ffff317224 */ /* 0x000fe400078e0a04 */
[----:B------:R-:W-:Y:S02]  /*5bb0*/  IMAD.MOV R53, RZ, RZ, -R8 ;  /* 0x000000ffff357224 */ /* 0x000fe400078e0a08 */
[----:B------:R-:W-:Y:S02]  /*5bc0*/  @!P6 IMAD.IADD R152, R152, 0x1, -R2 ;  /* 0x000000019898e824 */ /* 0x000fe400078e0a02 */
[C---:B------:R-:W-:Y:S01]  /*5bd0*/  IMAD R47, R2.reuse, R10, R47 ;  /* 0x0000000a022f7224 */ /* 0x040fe200078e022f */
[----:B------:R-:W-:Y:S01]  /*5be0*/  IABS R10, R37 ;  /* 0x00000025000a7213 */ /* 0x000fe20000000000 */
[C---:B------:R-:W-:Y:S01]  /*5bf0*/  IMAD R49, R2.reuse, R49, R12 ;  /* 0x0000003102317224 */ /* 0x040fe200078e020c */
[C---:B------:R-:W-:Y:S01]  /*5c00*/  ISETP.GT.U32.AND P6, PT, R2.reuse, R152, PT ;  /* 0x000000980200720c */ /* 0x040fe20003fc4070 */
[----:B------:R-:W-:Y:S01]  /*5c10*/  IMAD R12, R2, R53, R26 ;  /* 0x00000035020c7224 */ /* 0x000fe200078e021a */
[----:B------:R-:W-:Y:S01]  /*5c20*/  IABS R53, R41 ;  /* 0x0000002900357213 */ /* 0x000fe20000000000 */
[--C-:B------:R-:W-:Y:S01]  /*5c30*/  @!P1 IMAD.IADD R150, R150, 0x1, -R2.reuse ;  /* 0x0000000196969824 */ /* 0x100fe200078e0a02 */
[----:B------:R-:W-:Y:S01]  /*5c40*/  ISETP.GT.U32.AND P1, PT, R2, R18, PT ;  /* 0x000000120200720c */ /* 0x000fe20003f24070 */
[----:B------:R-:W-:-:S02]  /*5c50*/  @!P0 IMAD.IADD R14, R14, 0x1, -R2 ;  /* 0x000000010e0e8824 */ /* 0x000fc400078e0a02 */
[----:B------:R-:W-:Y:S02]  /*5c60*/  IMAD.MOV.U32 R26, RZ, RZ, R13 ;  /* 0x000000ffff1a7224 */ /* 0x000fe400078e000d */
[----:B------:R-:W-:-:S04]  /*5c70*/  IMAD.HI.U32 R4, R3, R10, RZ ;  /* 0x0000000a03047227 */ /* 0x000fc800078e00ff */
[----:B------:R-:W-:-:S04]  /*5c80*/  IMAD.HI.U32 R6, R3, R51, RZ ;  /* 0x0000003303067227 */ /* 0x000fc800078e00ff */
[----:B------:R-:W-:Y:S01]  /*5c90*/  @!P4 IMAD.MOV R150, RZ, RZ, -R150 ;  /* 0x000000ffff96c224 */ /* 0x000fe200078e0a96 */
[----:B------:R-:W-:Y:S01]  /*5ca0*/  ISETP.GT.U32.AND P4, PT, R2, R14, PT ;  /* 0x0000000e0200720c */ /* 0x000fe20003f84070 */
[----:B------:R-:W-:-:S04]  /*5cb0*/  IMAD.HI.U32 R8, R3, R53, RZ ;  /* 0x0000003503087227 */ /* 0x000fc800078e00ff */
[----:B------:R-:W-:Y:S01]  /*5cc0*/  @!P2 IMAD.MOV R26, RZ, RZ, -R26 ;  /* 0x000000ffff1aa224 */ /* 0x000fe200078e0a1a */
[----:B------:R-:W-:Y:S01]  /*5cd0*/  ISETP.GT.U32.AND P2, PT, R2, R47, PT ;  /* 0x0000002f0200720c */ /* 0x000fe20003f44070 */
[----:B------:R-:W-:-:S04]  /*5ce0*/  IMAD.HI.U32 R11, R3, R55, RZ ;  /* 0x00000037030b7227 */ /* 0x000fc800078e00ff */
[----:B------:R-:W-:Y:S02]  /*5cf0*/  IMAD.MOV R13, RZ, RZ, -R4 ;  /* 0x000000ffff0d7224 */ /* 0x000fe400078e0a04 */
[----:B------:R-:W-:Y:S02]  /*5d00*/  IMAD.MOV R6, RZ, RZ, -R6 ;  /* 0x000000ffff067224 */ /* 0x000fe400078e0a06 */
[----:B------:R-:W-:Y:S02]  /*5d10*/  IMAD.MOV R4, RZ, RZ, -R8 ;  /* 0x000000ffff047224 */ /* 0x000fe400078e0a08 */
[----:B------:R-:W-:Y:S02]  /*5d20*/  IMAD.MOV R11, RZ, RZ, -R11 ;  /* 0x000000ffff0b7224 */ /* 0x000fe400078e0a0b */
[----:B------:R-:W-:Y:S02]  /*5d30*/  IMAD R8, R2, R6, R51 ;  /* 0x0000000602087224 */ /* 0x000fe400078e0233 */
[----:B------:R-:W-:Y:S01]  /*5d40*/  @!P6 IMAD.IADD R152, R152, 0x1, -R2 ;  /* 0x000000019898e824 */ /* 0x000fe200078e0a02 */
[C---:B------:R-:W-:Y:S01]  /*5d50*/  ISETP.GT.U32.AND P6, PT, R2.reuse, R49, PT ;  /* 0x000000310200720c */ /* 0x040fe20003fc4070 */
[----:B------:R-:W-:-:S02]  /*5d60*/  IMAD R6, R2, R4, R53 ;  /* 0x0000000402067224 */ /* 0x000fc400078e0235 */
[----:B------:R-:W-:Y:S02]  /*5d70*/  IMAD R4, R2, R11, R55 ;  /* 0x0000000b02047224 */ /* 0x000fe400078e0237 */
[--C-:B------:R-:W-:Y:S02]  /*5d80*/  @!P4 IMAD.IADD R14, R14, 0x1, -R2.reuse ;  /* 0x000000010e0ec824 */ /* 0x100fe400078e0a02 */
[----:B------:R-:W-:Y:S01]  /*5d90*/  @!P2 IMAD.IADD R47, R47, 0x1, -R2 ;  /* 0x000000012f2fa824 */ /* 0x000fe200078e0a02 */
[C---:B------:R-:W-:Y:S01]  /*5da0*/  ISETP.GT.U32.AND P4, PT, R2.reuse, R4, PT ;  /* 0x000000040200720c */ /* 0x040fe20003f84070 */
[----:B------:R-:W-:Y:S01]  /*5db0*/  IMAD.HI.U32 R11, R3, R142, RZ ;  /* 0x0000008e030b7227 */ /* 0x000fe200078e00ff */
[----:B------:R-:W-:-:S03]  /*5dc0*/  ISETP.GT.U32.AND P2, PT, R2, R15, PT ;  /* 0x0000000f0200720c */ /* 0x000fc60003f44070 */
[--C-:B------:R-:W-:Y:S01]  /*5dd0*/  @!P1 IMAD.IADD R18, R18, 0x1, -R2.reuse ;  /* 0x0000000112129824 */ /* 0x100fe200078e0a02 */
[C---:B------:R-:W-:Y:S01]  /*5de0*/  ISETP.GT.U32.AND P1, PT, R2.reuse, R47, PT ;  /* 0x0000002f0200720c */ /* 0x040fe20003f24070 */
[----:B------:R-:W-:Y:S02]  /*5df0*/  IMAD.MOV R11, RZ, RZ, -R11 ;  /* 0x000000ffff0b7224 */ /* 0x000fe400078e0a0b */
[----:B------:R-:W-:Y:S01]  /*5e00*/  @!P6 IMAD.IADD R49, R49, 0x1, -R2 ;  /* 0x000000013131e824 */ /* 0x000fe200078e0a02 */
[C---:B------:R-:W-:Y:S01]  /*5e10*/  ISETP.GT.U32.AND P6, PT, R2.reuse, R18, PT ;  /* 0x000000120200720c */ /* 0x040fe20003fc4070 */
[----:B------:R-:W-:Y:S02]  /*5e20*/  IMAD R142, R2, R11, R142 ;  /* 0x0000000b028e7224 */ /* 0x000fe400078e028e */
[----:B------:R-:W-:Y:S01]  /*5e30*/  @!P4 IMAD.IADD R4, R4, 0x1, -R2 ;  /* 0x000000010404c824 */ /* 0x000fe200078e0a02 */
[C---:B------:R-:W-:Y:S01]  /*5e40*/  ISETP.GT.U32.AND P0, PT, R2.reuse, R49, PT ;  /* 0x000000310200720c */ /* 0x040fe20003f04070 */
[C---:B------:R-:W-:Y:S01]  /*5e50*/  IMAD R10, R2.reuse, R13, R10 ;  /* 0x0000000d020a7224 */ /* 0x040fe200078e020a */
[C---:B------:R-:W-:Y:S01]  /*5e60*/  ISETP.GT.U32.AND P4, PT, R2.reuse, R142, PT ;  /* 0x0000008e0200720c */ /* 0x040fe20003f84070 */
[----:B------:R-:W-:Y:S01]  /*5e70*/  @!P2 IMAD.IADD R15, R15, 0x1, -R2 ;  /* 0x000000010f0fa824 */ /* 0x000fe200078e0a02 */
[----:B------:R-:W-:Y:S01]  /*5e80*/  ISETP.GT.U32.AND P2, PT, R2, R12, PT ;  /* 0x0000000c0200720c */ /* 0x000fe20003f44070 */
[----:B------:R-:W-:-:S04]  /*5e90*/  IMAD.HI.U32 R13, R3, R144, RZ ;  /* 0x00000090030d7227 */ /* 0x000fc800078e00ff */
[--C-:B------:R-:W-:Y:S01]  /*5ea0*/  @!P1 IMAD.IADD R47, R47, 0x1, -R2.reuse ;  /* 0x000000012f2f9824 */ /* 0x100fe200078e0a02 */
[----:B------:R-:W-:Y:S01]  /*5eb0*/  ISETP.GT.U32.AND P1, PT, R2, R10, PT ;  /* 0x0000000a0200720c */ /* 0x000fe20003f24070 */
[----:B------:R-:W-:Y:S02]  /*5ec0*/  IMAD.MOV R13, RZ, RZ, -R13 ;  /* 0x000000ffff0d7224 */ /* 0x000fe400078e0a0d */
[----:B------:R-:W-:Y:S01]  /*5ed0*/  @!P6 IMAD.IADD R18, R18, 0x1, -R2 ;  /* 0x000000011212e824 */ /* 0x000fe200078e0a02 */
[C---:B------:R-:W-:Y:S01]  /*5ee0*/  ISETP.GT.U32.AND P6, PT, R2.reuse, R8, PT ;  /* 0x000000080200720c */ /* 0x040fe20003fc4070 */
[C---:B------:R-:W-:Y:S02]  /*5ef0*/  IMAD R144, R2.reuse, R13, R144 ;  /* 0x0000000d02907224 */ /* 0x040fe400078e0290 */
[--C-:B------:R-:W-:Y:S01]  /*5f00*/  @!P0 IMAD.IADD R49, R49, 0x1, -R2.reuse ;  /* 0x0000000131318824 */ /* 0x100fe200078e0a02 */
[----:B------:R-:W-:Y:S01]  /*5f10*/  ISETP.GT.U32.AND P0, PT, R2, R6, PT ;  /* 0x000000060200720c */ /* 0x000fe20003f04070 */
[--C-:B------:R-:W-:Y:S01]  /*5f20*/  @!P4 IMAD.IADD R142, R142, 0x1, -R2.reuse ;  /* 0x000000018e8ec824 */ /* 0x100fe200078e0a02 */
[----:B------:R-:W-:Y:S01]  /*5f30*/  ISETP.GT.U32.AND P4, PT, R2, R144, PT ;  /* 0x000000900200720c */ /* 0x000fe20003f84070 */
[--C-:B------:R-:W-:Y:S01]  /*5f40*/  @!P2 IMAD.IADD R12, R12, 0x1, -R2.reuse ;  /* 0x000000010c0ca824 */ /* 0x100fe200078e0a02 */
[----:B------:R-:W-:Y:S01]  /*5f50*/  ISETP.GE.AND P2, PT, R16, RZ, PT ;  /* 0x000000ff1000720c */ /* 0x000fe20003f46270 */
[----:B------:R-:W-:Y:S01]  /*5f60*/  @!P1 IMAD.IADD R10, R10, 0x1, -R2 ;  /* 0x000000010a0a9824 */ /* 0x000fe200078e0a02 */
[----:B------:R-:W-:Y:S01]  /*5f70*/  ISETP.GE.AND P1, PT, R20, RZ, PT ;  /* 0x000000ff1400720c */ /* 0x000fe20003f26270 */
[----:B------:R-:W-:-:S04]  /*5f80*/  IMAD.HI.U32 R20, R3, R138, RZ ;  /* 0x0000008a03147227 */ /* 0x000fc800078e00ff */
[----:B------:R-:W-:Y:S02]  /*5f90*/  IMAD.MOV R51, RZ, RZ, -R20 ;  /* 0x000000ffff337224 */ /* 0x000fe400078e0a14 */
[--C-:B------:R-:W-:Y:S01]  /*5fa0*/  @!P6 IMAD.IADD R8, R8, 0x1, -R2.reuse ;  /* 0x000000010808e824 */ /* 0x100fe200078e0a02 */
[----:B------:R-:W-:Y:S01]  /*5fb0*/  ISETP.GE.AND P6, PT, R22, RZ, PT ;  /* 0x000000ff1600720c */ /* 0x000fe20003fc6270 */
[----:B------:R-:W-:Y:S02]  /*5fc0*/  IMAD.MOV.U32 R20, RZ, RZ, R47 ;  /* 0x000000ffff147224 */ /* 0x000fe400078e002f */
[----:B------:R-:W-:Y:S01]  /*5fd0*/  @!P0 IMAD.IADD R6, R6, 0x1, -R2 ;  /* 0x0000000106068824 */ /* 0x000fe200078e0a02 */
[----:B------:R-:W-:Y:S01]  /*5fe0*/  ISETP.GE.AND P0, PT, R45, RZ, PT ;  /* 0x000000ff2d00720c */ /* 0x000fe20003f06270 */
[----:B------:R-:W-:Y:S01]  /*5ff0*/  @!P3 IMAD.MOV R152, RZ, RZ, -R152 ;  /* 0x000000ffff98b224 */ /* 0x000fe200078e0a98 */
[----:B------:R-:W-:Y:S01]  /*6000*/  ISETP.GT.U32.AND P3, PT, R2, R12, PT ;  /* 0x0000000c0200720c */ /* 0x000fe20003f64070 */
[----:B------:R-:W-:Y:S01]  /*6010*/  @!P4 IMAD.IADD R144, R144, 0x1, -R2 ;  /* 0x000000019090c824 */ /* 0x000fe200078e0a02 */
[----:B------:R-:W-:Y:S01]  /*6020*/  ISETP.GT.U32.AND P4, PT, R2, R10, PT ;  /* 0x0000000a0200720c */ /* 0x000fe20003f84070 */
[----:B------:R-:W-:-:S04]  /*6030*/  IMAD.HI.U32 R11, R3, R148, RZ ;  /* 0x00000094030b7227 */ /* 0x000fc800078e00ff */
[----:B------:R-:W-:-:S04]  /*6040*/  IMAD.HI.U32 R13, R3, R146, RZ ;  /* 0x00000092030d7227 */ /* 0x000fc800078e00ff */
[----:B------:R-:W-:Y:S01]  /*6050*/  @!P2 IMAD.MOV R20, RZ, RZ, -R20 ;  /* 0x000000ffff14a224 */ /* 0x000fe200078e0a14 */
[----:B------:R-:W-:Y:S01]  /*6060*/  ISETP.GT.U32.AND P2, PT, R2, R8, PT ;  /* 0x000000080200720c */ /* 0x000fe20003f44070 */
[----:B------:R-:W-:-:S04]  /*6070*/  IMAD.HI.U32 R16, R3, R140, RZ ;  /* 0x0000008c03107227 */ /* 0x000fc800078e00ff */
[----:B------:R-:W-:Y:S02]  /*6080*/  IMAD.MOV R11, RZ, RZ, -R11 ;  /* 0x000000ffff0b7224 */ /* 0x000fe400078e0a0b */
[----:B------:R-:W-:Y:S02]  /*6090*/  IMAD.MOV R13, RZ, RZ, -R13 ;  /* 0x000000ffff0d7224 */ /* 0x000fe400078e0a0d */
[----:B------:R-:W-:Y:S02]  /*60a0*/  IMAD.MOV.U32 R22, RZ, RZ, R15 ;  /* 0x000000ffff167224 */ /* 0x000fe400078e000f */
[----:B------:R-:W-:Y:S02]  /*60b0*/  IMAD.MOV R45, RZ, RZ, -R16 ;  /* 0x000000ffff2d7224 */ /* 0x000fe400078e0a10 */
[C---:B------:R-:W-:Y:S02]  /*60c0*/  IMAD R148, R2.reuse, R11, R148 ;  /* 0x0000000b02947224 */ /* 0x040fe400078e0294 */
[----:B------:R-:W-:-:S02]  /*60d0*/  IMAD R146, R2, R13, R146 ;  /* 0x0000000d02927224 */ /* 0x000fc400078e0292 */
[----:B------:R-:W-:Y:S01]  /*60e0*/  @!P5 IMAD.MOV R22, RZ, RZ, -R22 ;  /* 0x000000ffff16d224 */ /* 0x000fe200078e0a16 */
[C---:B------:R-:W-:Y:S01]  /*60f0*/  ISETP.GT.U32.AND P5, PT, R2.reuse, R4, PT ;  /* 0x000000040200720c */ /* 0x040fe20003fa4070 */
[----:B------:R-:W-:Y:S02]  /*6100*/  IMAD.MOV.U32 R16, RZ, RZ, R49 ;  /* 0x000000ffff107224 */ /* 0x000fe400078e0031 */
[----:B------:R-:W-:Y:S01]  /*6110*/  @!P1 IMAD.MOV R18, RZ, RZ, -R18 ;  /* 0x000000ffff129224 */ /* 0x000fe200078e0a12 */
[----:B------:R-:W-:Y:S01]  /*6120*/  ISETP.GT.U32.AND P1, PT, R2, R6, PT ;  /* 0x000000060200720c */ /* 0x000fe20003f24070 */
[----:B------:R-:W-:-:S04]  /*6130*/  IMAD.HI.U32 R3, R3, R136, RZ ;  /* 0x0000008803037227 */ /* 0x000fc800078e00ff */
[C---:B------:R-:W-:Y:S02]  /*6140*/  IMAD R140, R2.reuse, R45, R140 ;  /* 0x0000002d028c7224 */ /* 0x040fe400078e028c */
[----:B------:R-:W-:Y:S01]  /*6150*/  @!P0 IMAD.MOV R14, RZ, RZ, -R14 ;  /* 0x000000ffff0e8224 */ /* 0x000fe200078e0a0e */
[----:B------:R-:W-:Y:S01]  /*6160*/  ISETP.GT.U32.AND P0, PT, R2, R142, PT ;  /* 0x0000008e0200720c */ /* 0x000fe20003f04070 */
[----:B------:R-:W-:Y:S01]  /*6170*/  @!P3 IMAD.IADD R12, R12, 0x1, -R2 ;  /* 0x000000010c0cb824 */ /* 0x000fe200078e0a02 */
[C---:B------:R-:W-:Y:S01]  /*6180*/  ISETP.GT.U32.AND P3, PT, R2.reuse, R148, PT ;  /* 0x000000940200720c */ /* 0x040fe20003f64070 */
[----:B------:R-:W-:Y:S01]  /*6190*/  @!P6 IMAD.MOV R16, RZ, RZ, -R16 ;  /* 0x000000ffff10e224 */ /* 0x000fe200078e0a10 */
[----:B------:R-:W-:Y:S01]  /*61a0*/  ISETP.GT.U32.AND P6, PT, R2, R144, PT ;  /* 0x000000900200720c */ /* 0x000fe20003fc4070 */
[----:B------:R-:W-:Y:S01]  /*61b0*/  @!P4 IMAD.IADD R10, R10, 0x1, -R2 ;  /* 0x000000010a0ac824 */ /* 0x000fe200078e0a02 */
[----:B------:R-:W-:Y:S01]  /*61c0*/  ISETP.GT.U32.AND P4, PT, R2, R146, PT ;  /* 0x000000920200720c */ /* 0x000fe20003f84070 */
[----:B------:R-:W-:-:S02]  /*61d0*/  IMAD.MOV R3, RZ, RZ, -R3 ;  /* 0x000000ffff037224 */ /* 0x000fc400078e0a03 */
[----:B------:R-:W-:Y:S01]  /*61e0*/  @!P2 IMAD.IADD R8, R8, 0x1, -R2 ;  /* 0x000000010808a824 */ /* 0x000fe200078e0a02 */
[C---:B------:R-:W-:Y:S01]  /*61f0*/  ISETP.GT.U32.AND P2, PT, R2.reuse, R140, PT ;  /* 0x0000008c0200720c */ /* 0x040fe20003f44070 */
[C---:B------:R-:W-:Y:S02]  /*6200*/  IMAD R138, R2.reuse, R51, R138 ;  /* 0x00000033028a7224 */ /* 0x040fe400078e028a */
[----:B------:R-:W-:Y:S01]  /*6210*/  IMAD R136, R2, R3, R136 ;  /* 0x0000000302887224 */ /* 0x000fe200078e0288 */
[----:B------:R-:W-:Y:S01]  /*6220*/  SHF.R.S32.HI R3, RZ, 0x1f, R21 ;  /* 0x0000001fff037819 */ /* 0x000fe20000011415 */
[--C-:B------:R-:W-:Y:S01]  /*6230*/  @!P1 IMAD.IADD R6, R6, 0x1, -R2.reuse ;  /* 0x0000000106069824 */ /* 0x100fe200078e0a02 */
[----:B------:R-:W-:Y:S01]  /*6240*/  ISETP.GT.U32.AND P1, PT, R2, R138, PT ;  /* 0x0000008a0200720c */ /* 0x000fe20003f24070 */
[--C-:B------:R-:W-:Y:S01]  /*6250*/  @!P5 IMAD.IADD R4, R4, 0x1, -R2.reuse ;  /* 0x000000010404d824 */ /* 0x100fe200078e0a02 */
[----:B------:R-:W-:Y:S01]  /*6260*/  ISETP.GT.U32.AND P5, PT, R2, R136, PT ;  /* 0x000000880200720c */ /* 0x000fe20003fa4070 */
[--C-:B------:R-:W-:Y:S01]  /*6270*/  @!P0 IMAD.IADD R142, R142, 0x1, -R2.reuse ;  /* 0x000000018e8e8824 */ /* 0x100fe200078e0a02 */
[----:B------:R-:W-:Y:S01]  /*6280*/  ISETP.GE.AND P0, PT, R35, RZ, PT ;  /* 0x000000ff2300720c */ /* 0x000fe20003f06270 */
        /* <DEDUP_REMOVED lines=10> */
[----:B------:R-:W-:Y:S01]  /*6330*/  @!P5 IMAD.IADD R136, R136, 0x1, -R2 ;  /* 0x000000018888d824 */ /* 0x000fe200078e0a02 */
[C---:B------:R-:W-:Y:S01]  /*6340*/  ISETP.GT.U32.AND P5, PT, R2.reuse, R146, PT ;  /* 0x000000920200720c */ /* 0x040fe20003fa4070 */
[----:B------:R-:W-:Y:S01]  /*6350*/  @!P0 IMAD.MOV R12, RZ, RZ, -R12 ;  /* 0x000000ffff0c8224 */ /* 0x000fe200078e0a0c */
[C---:B------:R-:W-:Y:S01]  /*6360*/  ISETP.GT.U32.AND P0, PT, R2.reuse, R148, PT ;  /* 0x000000940200720c */ /* 0x040fe20003f04070 */
[----:B------:R-:W-:Y:S01]  /*6370*/  @!P3 IMAD.MOV R8, RZ, RZ, -R8 ;  /* 0x000000ffff08b224 */ /* 0x000fe200078e0a08 */
[C---:B------:R-:W-:Y:S01]  /*6380*/  ISETP.GT.U32.AND P3, PT, R2.reuse, R140, PT ;  /* 0x0000008c0200720c */ /* 0x040fe20003f64070 */
[----:B------:R-:W-:Y:S01]  /*6390*/  @!P6 IMAD.MOV R10, RZ, RZ, -R10 ;  /* 0x000000ffff0ae224 */ /* 0x000fe200078e0a0a */
[C---:B------:R-:W-:Y:S01]  /*63a0*/  ISETP.GT.U32.AND P6, PT, R2.reuse, R136, PT ;  /* 0x000000880200720c */ /* 0x040fe20003fc4070 */
[----:B------:R-:W-:Y:S01]  /*63b0*/  @!P4 IMAD.MOV R6, RZ, RZ, -R6 ;  /* 0x000000ffff06c224 */ /* 0x000fe200078e0a06 */
[----:B------:R-:W-:Y:S01]  /*63c0*/  ISETP.GT.U32.AND P4, PT, R2, R138, PT ;  /* 0x0000008a0200720c */ /* 0x000fe20003f84070 */
[----:B------:R-:W-:Y:S01]  /*63d0*/  @!P2 IMAD.MOV R4, RZ, RZ, -R4 ;  /* 0x000000ffff04a224 */ /* 0x000fe200078e0a04 */
[----:B------:R-:W-:Y:S01]  /*63e0*/  ISETP.GE.AND P2, PT, R17, RZ, PT ;  /* 0x000000ff1100720c */ /* 0x000fe20003f46270 */
[----:B------:R-:W-:Y:S01]  /*63f0*/  @!P1 IMAD.MOV R142, RZ, RZ, -R142 ;  /* 0x000000ffff8e9224 */ /* 0x000fe200078e0a8e */
        /* <DEDUP_REMOVED lines=8> */
[----:B------:R-:W-:Y:S01]  /*6480*/  LEA.HI R21, R3, R21, RZ, 0x7 ;  /* 0x0000001503157211 */ /* 0x000fe200078f38ff */
[----:B------:R-:W-:Y:S01]  /*6490*/  @!P4 IMAD.IADD R138, R138, 0x1, -R2 ;  /* 0x000000018a8ac824 */ /* 0x000fe200078e0a02 */
[----:B------:R-:W-:Y:S01]  /*64a0*/  ISETP.GE.AND P4, PT, R31, RZ, PT ;  /* 0x000000ff1f00720c */ /* 0x000fe20003f86270 */
[----:B------:R-:W-:Y:S01]  /*64b0*/  IMAD R2, R231, UR9, RZ ;  /* 0x00000009e7027c24 */ /* 0x000fe2000f8e02ff */
[----:B------:R-:W-:Y:S01]  /*64c0*/  SHF.R.S32.HI R21, RZ, 0x7, R21 ;  /* 0x00000007ff157819 */ /* 0x000fe20000011415 */
[----:B------:R-:W-:Y:S01]  /*64d0*/  @!P2 IMAD.MOV R144, RZ, RZ, -R144 ;  /* 0x000000ffff90a224 */ /* 0x000fe200078e0a90 */
[----:B------:R-:W-:Y:S01]  /*64e0*/  ISETP.NE.AND P2, PT, R19, RZ, PT ;  /* 0x000000ff1300720c */ /* 0x000fe20003f45270 */
[----:B------:R-:W-:Y:S01]  /*64f0*/  @!P1 IMAD.MOV R148, RZ, RZ, -R148 ;  /* 0x000000ffff949224 */ /* 0x000fe200078e0a94 */
[----:B------:R-:W-:Y:S01]  /*6500*/  LOP3.LUT R19, RZ, R19, RZ, 0x33, !PT ;  /* 0x00000013ff137212 */ /* 0x000fe200078e33ff */
[----:B------:R-:W-:Y:S01]  /*6510*/  @!P0 IMAD.MOV R146, RZ, RZ, -R146 ;  /* 0x000000ffff928224 */ /* 0x000fe200078e0a92 */
[C---:B------:R-:W-:Y:S01]  /*6520*/  IADD3 R3, P6, R2.reuse, UR4, RZ ;  /* 0x0000000402037c10 */ /* 0x040fe2000ffde0ff */
[----:B------:R-:W-:Y:S01]  /*6530*/  @!P5 IMAD.MOV R140, RZ, RZ, -R140 ;  /* 0x000000ffff8cd224 */ /* 0x000fe200078e0a8c */
[C---:B------:R-:W-:Y:S01]  /*6540*/  SEL R134, R19.reuse, R134, !P2 ;  /* 0x0000008613867207 */ /* 0x040fe20005000000 */
[----:B------:R-:W-:Y:S01]  /*6550*/  @!P3 IMAD.MOV R138, RZ, RZ, -R138 ;  /* 0x000000ffff8ab224 */ /* 0x000fe200078e0a8a */
[C---:B------:R-:W-:Y:S01]  /*6560*/  SEL R133, R19.reuse, R42, !P2 ;  /* 0x0000002a13857207 */ /* 0x040fe20005000000 */
[----:B------:R-:W-:Y:S01]  /*6570*/  @!P4 IMAD.MOV R136, RZ, RZ, -R136 ;  /* 0x000000ffff88c224 */ /* 0x000fe200078e0a88 */
[C---:B------:R-:W-:Y:S01]  /*6580*/  SEL R132, R19.reuse, R132, !P2 ;  /* 0x0000008413847207 */ /* 0x040fe20005000000 */
[----:B------:R-:W-:Y:S01]  /*6590*/  ULDC UR4, c[0x0][0x234] ;  /* 0x00008d0000047ab9 */ /* 0x000fe20000000800 */
[----:B------:R-:W-:Y:S01]  /*65a0*/  LEA.HI.X.SX32 R2, R2, UR5, 0x1, P6 ;  /* 0x0000000502027c11 */ /* 0x000fe2000b0f0eff */
[----:B------:R-:W-:Y:S01]  /*65b0*/  ULDC UR5, c[0x0][0x240] ;  /* 0x0000900000057ab9 */ /* 0x000fe20000000800 */
[C---:B------:R-:W-:Y:S01]  /*65c0*/  SEL R131, R19.reuse, R44, !P2 ;  /* 0x0000002c13837207 */ /* 0x040fe20005000000 */
[----:B------:R-:W-:Y:S01]  /*65d0*/  IMAD R134, R134, UR5, RZ ;  /* 0x0000000586867c24 */ /* 0x000fe2000f8e02ff */
[----:B------:R-:W-:Y:S01]  /*65e0*/  SEL R130, R19, R130, !P2 ;  /* 0x0000008213827207 */ /* 0x000fe20005000000 */
[----:B------:R-:W-:Y:S01]  /*65f0*/  IMAD R133, R133, UR5, RZ ;  /* 0x0000000585857c24 */ /* 0x000fe2000f8e02ff */
        /* <DEDUP_REMOVED lines=46> */
[C---:B------:R-:W-:Y:S01]  /*68e0*/  SEL R128, R19.reuse, R128, !P2 ;  /* 0x0000008013807207 */ /* 0x040fe20005000000 */
        /* <DEDUP_REMOVED lines=197> */
[-C--:B------:R-:W-:Y:S01]  /*7540*/  IADD3 R154, P4, R134, R3.reuse, RZ ;  /* 0x00000003869a7210 */ /* 0x080fe20007f9e0ff */
[----:B------:R-:W-:Y:S01]  /*7550*/  IMAD R13, R13, UR5, RZ ;  /* 0x000000050d0d7c24 */ /* 0x000fe2000f8e02ff */
[----:B------:R-:W-:Y:S01]  /*7560*/  SEL R19, R19, R136, !P2 ;  /* 0x0000008813137207 */ /* 0x000fe20005000000 */
[----:B------:R-:W-:Y:S01]  /*7570*/  IMAD R15, R15, UR5, RZ ;  /* 0x000000050f0f7c24 */ /* 0x000fe2000f8e02ff */
[-C--:B------:R-:W-:Y:S01]  /*7580*/  IADD3 R153, P3, R133, R3.reuse, RZ ;  /* 0x0000000385997210 */ /* 0x080fe20007f7e0ff */
[----:B------:R0:W-:Y:S01]  /*7590*/  STL [R1+0x834], R154 ;  /* 0x0008349a01007387 */ /* 0x0001e20000100800 */
[-C--:B------:R-:W-:Y:S01]  /*75a0*/  IADD3 R152, P2, R132, R3.reuse, RZ ;  /* 0x0000000384987210 */ /* 0x080fe20007f5e0ff */
[----:B------:R-:W-:Y:S01]  /*75b0*/  IMAD R17, R17, UR5, RZ ;  /* 0x0000000511117c24 */ /* 0x000fe2000f8e02ff */
[----:B------:R-:W-:Y:S01]  /*75c0*/  USHF.L.U32 UR9, UR9, 0x7, URZ ;  /* 0x0000000709097899 */ /* 0x000fe2000800063f */
[----:B------:R1:W-:Y:S01]  /*75d0*/  STL [R1+0x40], R153 ;  /* 0x0000409901007387 */ /* 0x0003e20000100800 */
[----:B------:R-:W-:Y:S01]  /*75e0*/  IMAD R19, R19, UR5, RZ ;  /* 0x0000000513137c24 */ /* 0x000fe2000f8e02ff */
[----:B------:R-:W-:Y:S01]  /*75f0*/  UMOV UR5, URZ ;  /* 0x0000003f00057c82 */ /* 0x000fe20008000000 */
[----:B------:R-:W-:Y:S01]  /*7600*/  IMAD R5, R5, UR4, RZ ;  /* 0x0000000405057c24 */ /* 0x000fe2000f8e02ff */
[----:B------:R2:W-:Y:S01]  /*7610*/  STL [R1+0x48], R152 ;  /* 0x0000489801007387 */ /* 0x0005e20000100800 */
[----:B------:R-:W-:Y:S01]  /*7620*/  UMOV UR4, URZ ;  /* 0x0000003f00047c82 */ /* 0x000fe20008000000 */
[----:B0-----:R-:W-:-:S02]  /*7630*/  IADD3 R154, P1, R131, R3, RZ ;  /* 0x00000003839a7210 */ /* 0x001fc40007f3e0ff */
[----:B------:R-:W-:Y:S02]  /*7640*/  CS2R R136, SRZ ;  /* 0x0000000000887805 */ /* 0x000fe4000001ff00 */
[----:B------:R-:W-:Y:S02]  /*7650*/  CS2R R138, SRZ ;  /* 0x00000000008a7805 */ /* 0x000fe4000001ff00 */
[----:B------:R-:W-:Y:S02]  /*7660*/  CS2R R140, SRZ ;  /* 0x00000000008c7805 */ /* 0x000fe4000001ff00 */
[----:B-1----:R-:W-:Y:S01]  /*7670*/  IADD3 R153, P0, R130, R3, RZ ;  /* 0x0000000382997210 */ /* 0x002fe20007f1e0ff */
[----:B------:R0:W-:Y:S01]  /*7680*/  STL [R1+0x50], R154 ;  /* 0x0000509a01007387 */ /* 0x0001e20000100800 */
[----:B------:R-:W-:Y:S02]  /*7690*/  CS2R R142, SRZ ;  /* 0x00000000008e7805 */ /* 0x000fe4000001ff00 */
[----:B------:R-:W-:-:S02]  /*76a0*/  CS2R R144, SRZ ;  /* 0x0000000000907805 */ /* 0x000fc4000001ff00 */
[-C--:B--2---:R-:W-:Y:S01]  /*76b0*/  IADD3 R152, P6, R129, R3.reuse, RZ ;  /* 0x0000000381987210 */ /* 0x084fe20007fde0ff */
[----:B------:R1:W-:Y:S01]  /*76c0*/  STL [R1+0x58], R153 ;  /* 0x0000589901007387 */ /* 0x0003e20000100800 */
[----:B------:R-:W-:Y:S02]  /*76d0*/  CS2R R146, SRZ ;  /* 0x0000000000927805 */ /* 0x000fe4000001ff00 */
[----:B------:R-:W-:Y:S02]  /*76e0*/  CS2R R148, SRZ ;  /* 0x0000000000947805 */ /* 0x000fe4000001ff00 */
[----:B------:R-:W-:Y:S01]  /*76f0*/  CS2R R150, SRZ ;  /* 0x0000000000967805 */ /* 0x000fe2000001ff00 */
[----:B------:R2:W-:Y:S01]  /*7700*/  STL [R1+0x60], R152 ;  /* 0x0000609801007387 */ /* 0x0005e20000100800 */
[----:B------:R-:W-:Y:S01]  /*7710*/  USHF.R.S32.HI UR42, URZ, 0x1f, UR9 ;  /* 0x0000001f3f2a7899 */ /* 0x000fe20008011409 */
[----:B0-----:R-:W-:Y:S02]  /*7720*/  IADD3 R154, P5, R128, R3, RZ ;  /* 0x00000003809a7210 */ /* 0x001fe40007fbe0ff */
[----:B-1----:R-:W-:-:S03]  /*7730*/  LEA.HI.X.SX32 R153, R134, R2, 0x1, P4 ;  /* 0x0000000286997211 */ /* 0x002fc600020f0eff */
[----:B------:R0:W-:Y:S01]  /*7740*/  STL [R1+0x68], R154 ;  /* 0x0000689a01007387 */ /* 0x0001e20000100800 */
[----:B------:R-:W-:Y:S02]  /*7750*/  CS2R R134, SRZ ;  /* 0x0000000000867805 */ /* 0x000fe4000001ff00 */
[-C--:B--2---:R-:W-:Y:S01]  /*7760*/  IADD3 R152, P4, R127, R3.reuse, RZ ;  /* 0x000000037f987210 */ /* 0x084fe20007f9e0ff */
[----:B------:R1:W-:Y:S04]  /*7770*/  STL [R1+0x830], R153 ;  /* 0x0008309901007387 */ /* 0x0003e80000100800 */
[----:B------:R2:W-:Y:S01]  /*7780*/  STL [R1+0x70], R152 ;  /* 0x0000709801007387 */ /* 0x0005e20000100800 */
[----:B0-----:R-:W-:Y:S02]  /*7790*/  LEA.HI.X.SX32 R154, R133, R2, 0x1, P3 ;  /* 0x00000002859a7211 */ /* 0x001fe400018f0eff */
[----:B-1----:R-:W-:-:S03]  /*77a0*/  IADD3 R153, P3, R126, R3, RZ ;  /* 0x000000037e997210 */ /* 0x002fc60007f7e0ff */
[----:B------:R0:W-:Y:S01]  /*77b0*/  STL [R1+0x3c], R154 ;  /* 0x00003c9a01007387 */ /* 0x0001e20000100800 */
[----:B--2---:R-:W-:-:S03]  /*77c0*/  LEA.HI.X.SX32 R152, R132, R2, 0x1, P2 ;  /* 0x0000000284987211 */ /* 0x004fc600010f0eff */
[----:B------:R1:W-:Y:S01]  /*77d0*/  STL [R1+0x78], R153 ;  /* 0x0000789901007387 */ /* 0x0003e20000100800 */
[----:B------:R-:W-:-:S03]  /*77e0*/  CS2R R132, SRZ ;  /* 0x0000000000847805 */ /* 0x000fc6000001ff00 */
[----:B------:R2:W-:Y:S01]  /*77f0*/  STL [R1+0x44], R152 ;  /* 0x0000449801007387 */ /* 0x0005e20000100800 */
[----:B0-----:R-:W-:Y:S02]  /*7800*/  IADD3 R154, P2, R125, R3, RZ ;  /* 0x000000037d9a7210 */ /* 0x001fe40007f5e0ff */
[----:B-1----:R-:W-:-:S03]  /*7810*/  LEA.HI.X.SX32 R153, R131, R2, 0x1, P1 ;  /* 0x0000000283997211 */ /* 0x002fc600008f0eff */
[----:B------:R0:W-:Y:S01]  /*7820*/  STL [R1+0x80], R154 ;  /* 0x0000809a01007387 */ /* 0x0001e20000100800 */
[----:B--2---:R-:W-:-:S03]  /*7830*/  IADD3 R152, P1, R124, R3, RZ ;  /* 0x000000037c987210 */ /* 0x004fc60007f3e0ff */
[----:B------:R1:W-:Y:S04]  /*7840*/  STL [R1+0x4c], R153 ;  /* 0x00004c9901007387 */ /* 0x0003e80000100800 */
[----:B------:R2:W-:Y:S01]  /*7850*/  STL [R1+0x88], R152 ;  /* 0x0000889801007387 */ /* 0x0005e20000100800 */
[-C--:B0-----:R-:W-:Y:S02]  /*7860*/  LEA.HI.X.SX32 R154, R130, R2.reuse, 0x1, P0 ;  /* 0x00000002829a7211 */ /* 0x081fe400000f0eff */
[----:B------:R-:W-:Y:S02]  /*7870*/  CS2R R130, SRZ ;  /* 0x0000000000827805 */ /* 0x000fe4000001ff00 */
[----:B-1----:R-:W-:Y:S01]  /*7880*/  IADD3 R153, P0, R123, R3, RZ ;  /* 0x000000037b997210 */ /* 0x002fe20007f1e0ff */
[----:B------:R0:W-:Y:S01]  /*7890*/  STL [R1+0x54], R154 ;  /* 0x0000549a01007387 */ /* 0x0001e20000100800 */
[----:B--2---:R-:W-:-:S03]  /*78a0*/  LEA.HI.X.SX32 R152, R129, R2, 0x1, P6 ;  /* 0x0000000281987211 */ /* 0x004fc600030f0eff */
[----:B------:R1:W-:Y:S04]  /*78b0*/  STL [R1+0x90], R153 ;  /* 0x0000909901007387 */ /* 0x0003e80000100800 */
[----:B------:R2:W-:Y:S01]  /*78c0*/  STL [R1+0x5c], R152 ;  /* 0x00005c9801007387 */ /* 0x0005e20000100800 */
        /* <DEDUP_REMOVED lines=192> */
[----:B--2---:R-:W-:-:S03]  /*84d0*/  IADD3 R152, P5, R79, R3, RZ ;  /* 0x000000034f987210 */ /* 0x004fc60007fbe0ff */
[----:B------:R1:W-:Y:S04]  /*84e0*/  STL [R1+0x1b4], R153 ;  /* 0x0001b49901007387 */ /* 0x0003e80000100800 */
[----:B------:R2:W-:Y:S01]  /*84f0*/  STL [R1+0x1f0], R152 ;  /* 0x0001f09801007387 */ /* 0x0005e20000100800 */
[----:B0-----:R-:W-:Y:S02]  /*8500*/  LEA.HI.X.SX32 R154, R85, R2, 0x1, P4 ;  /* 0x00000002559a7211 */ /* 0x001fe400020f0eff */
[----:B-1----:R-:W-:-:S03]  /*8510*/  IADD3 R153, P4, R78, R3, RZ ;  /* 0x000000034e997210 */ /* 0x002fc60007f9e0ff */
        /* <DEDUP_REMOVED lines=236> */
[-C--:B------:R-:W-:Y:S02]  /*93e0*/  LEA.HI.X.SX32 R22, R22, R2.reuse, 0x1, P5 ;  /* 0x0000000216167211 */ /* 0x080fe400028f0eff */
[----:B--2---:R-:W-:Y:S01]  /*93f0*/  IADD3 R152, P4, R20, R3, RZ ;  /* 0x0000000314987210 */ /* 0x004fe20007f9e0ff */
[----:B------:R1:W-:Y:S04]  /*9400*/  STL [R1+0x37c], R153 ;  /* 0x00037c9901007387 */ /* 0x0003e80000100800 */
[----:B------:R2:W-:Y:S01]  /*9410*/  STL [R1+0x3b8], R152 ;  /* 0x0003b89801007387 */ /* 0x0005e20000100800 */
[----:B0-----:R-:W-:Y:S02]  /*9420*/  LEA.HI.X.SX32 R154, R28, R2, 0x1, P3 ;  /* 0x000000021c9a7211 */ /* 0x001fe400018f0eff */
[----:B------:R-:W-:-:S02]  /*9430*/  CS2R R28, SRZ ;  /* 0x00000000001c7805 */ /* 0x000fc4000001ff00 */
        /* <DEDUP_REMOVED lines=8> */
[-C--:B------:R-:W-:Y:S02]  /*94c0*/  LEA.HI.X.SX32 R16, R16, R2.reuse, 0x1, P2 ;  /* 0x0000000210107211 */ /* 0x080fe400010f0eff */
[----:B------:R-:W-:Y:S02]  /*94d0*/  CS2R R26, SRZ ;  /* 0x00000000001a7805 */ /* 0x000fe4000001ff00 */
[----:B--2---:R-:W-:Y:S01]  /*94e0*/  IADD3 R152, P1, R14, R3, RZ ;  /* 0x000000030e987210 */ /* 0x004fe20007f3e0ff */
[----:B------:R1:W-:Y:S04]  /*94f0*/  STL [R1+0x394], R153 ;  /* 0x0003949901007387 */ /* 0x0003e80000100800 */
[----:B------:R2:W-:Y:S01]  /*9500*/  STL [R1+0x3d0], R152 ;  /* 0x0003d09801007387 */ /* 0x0005e20000100800 */
[----:B0-----:R-:W-:-:S02]  /*9510*/  LEA.HI.X.SX32 R154, R25, R2, 0x1, P0 ;  /* 0x00000002199a7211 */ /* 0x001fc400000f0eff */
[----:B-1----:R-:W-:-:S03]  /*9520*/  IADD3 R153, P0, R12, R3, RZ ;  /* 0x000000030c997210 */ /* 0x002fc60007f1e0ff */
[----:B------:R-:W-:Y:S01]  /*9530*/  STL [R1+0x39c], R154 ;  /* 0x00039c9a01007387 */ /* 0x000fe20000100800 */
[----:B--2---:R-:W-:-:S03]  /*9540*/  LEA.HI.X.SX32 R152, R23, R2, 0x1, P6 ;  /* 0x0000000217987211 */ /* 0x004fc600030f0eff */
[----:B------:R-:W-:Y:S01]  /*9550*/  STL [R1+0x3d8], R153 ;  /* 0x0003d89901007387 */ /* 0x000fe20000100800 */
[----:B------:R-:W-:-:S03]  /*9560*/  IADD3 R23, P6, R10, R3, RZ ;  /* 0x000000030a177210 */ /* 0x000fc60007fde0ff */
[----:B------:R0:W-:Y:S01]  /*9570*/  STL [R1+0x3a4], R152 ;  /* 0x0003a49801007387 */ /* 0x0001e20000100800 */
[----:B------:R-:W-:-:S03]  /*9580*/  LEA.HI.X.SX32 R10, R10, R2, 0x1, P6 ;  /* 0x000000020a0a7211 */ /* 0x000fc600030f0eff */
[----:B------:R1:W-:Y:S04]  /*9590*/  STL [R1+0x3e0], R23 ;  /* 0x0003e01701007387 */ /* 0x0003e80000100800 */
[----:B------:R2:W-:Y:S01]  /*95a0*/  STL [R1+0x3ac], R22 ;  /* 0x0003ac1601007387 */ /* 0x0005e20000100800 */
[----:B0-----:R-:W-:Y:S02]  /*95b0*/  IADD3 R152, P5, R8, R3, RZ ;  /* 0x0000000308987210 */ /* 0x001fe40007fbe0ff */
[----:B-1----:R-:W-:-:S03]  /*95c0*/  LEA.HI.X.SX32 R23, R20, R2, 0x1, P4 ;  /* 0x0000000214177211 */ /* 0x002fc600020f0eff */
[----:B------:R-:W-:Y:S01]  /*95d0*/  STL [R1+0x3e8], R152 ;  /* 0x0003e89801007387 */ /* 0x000fe20000100800 */
[----:B------:R-:W-:Y:S02]  /*95e0*/  LEA.HI.X.SX32 R20, R18, R2, 0x1, P3 ;  /* 0x0000000212147211 */ /* 0x000fe400018f0eff */
[-C--:B--2---:R-:W-:Y:S01]  /*95f0*/  IADD3 R22, P4, R6, R3.reuse, RZ ;  /* 0x0000000306167210 */ /* 0x084fe20007f9e0ff */
[----:B------:R-:W-:Y:S01]  /*9600*/  STL [R1+0x3b4], R23 ;  /* 0x0003b41701007387 */ /* 0x000fe20000100800 */
[----:B------:R-:W-:-:S03]  /*9610*/  IADD3 R18, P3, R4, R3, RZ ;  /* 0x0000000304127210 */ /* 0x000fc60007f7e0ff */
[----:B------:R-:W-:Y:S01]  /*9620*/  STL [R1+0x3f4], R22 ;  /* 0x0003f41601007387 */ /* 0x000fe20000100800 */
[----:B------:R-:W-:-:S03]  /*9630*/  LEA.HI.X.SX32 R4, R4, R2, 0x1, P3 ;  /* 0x0000000204047211 */ /* 0x000fc600018f0eff */
[----:B------:R0:W-:Y:S04]  /*9640*/  STL [R1+0x3bc], R20 ;  /* 0x0003bc1401007387 */ /* 0x0001e80000100800 */
        /* <DEDUP_REMOVED lines=9> */
[----:B------:R-:W-:Y:S04]  /*96e0*/  STL [R1+0x40c], R16 ;  /* 0x00040c1001007387 */ /* 0x000fe80000100800 */
[----:B------:R0:W-:Y:S04]  /*96f0*/  STL [R1+0x3d4], R14 ;  /* 0x0003d40e01007387 */ /* 0x0001e80000100800 */
[----:B------:R1:W-:Y:S04]  /*9700*/  STL [R1+0x414], R12 ;  /* 0x0004140c01007387 */ /* 0x0003e80000100800 */
[----:B------:R2:W-:Y:S01]  /*9710*/  STL [R1+0x3dc], R10 ;  /* 0x0003dc0a01007387 */ /* 0x0005e20000100800 */
[----:B0-----:R-:W-:-:S02]  /*9720*/  IADD3 R14, P6, R13, R3, RZ ;  /* 0x000000030d0e7210 */ /* 0x001fc40007fde0ff */
[----:B-1----:R-:W-:-:S03]  /*9730*/  LEA.HI.X.SX32 R12, R8, R2, 0x1, P5 ;  /* 0x00000002080c7211 */ /* 0x002fc600028f0eff */
[----:B------:R-:W-:Y:S01]  /*9740*/  STL [R1+0x41c], R14 ;  /* 0x00041c0e01007387 */ /* 0x000fe20000100800 */
[-C--:B------:R-:W-:Y:S02]  /*9750*/  LEA.HI.X.SX32 R8, R6, R2.reuse, 0x1, P4 ;  /* 0x0000000206087211 */ /* 0x080fe400020f0eff */
[-C--:B--2---:R-:W-:Y:S01]  /*9760*/  IADD3 R10, P5, R15, R3.reuse, RZ ;  /* 0x000000030f0a7210 */ /* 0x084fe20007fbe0ff */
[----:B------:R-:W-:Y:S01]  /*9770*/  STL [R1+0x3e4], R12 ;  /* 0x0003e40c01007387 */ /* 0x000fe20000100800 */
[-C--:B------:R-:W-:Y:S02]  /*9780*/  IADD3 R6, P4, R17, R3.reuse, RZ ;  /* 0x0000000311067210 */ /* 0x080fe40007f9e0ff */
[----:B------:R-:W-:Y:S01]  /*9790*/  IADD3 R3, P3, R19, R3, RZ ;  /* 0x0000000313037210 */ /* 0x000fe20007f7e0ff */
[----:B------:R-:W-:Y:S04]  /*97a0*/  STL [R1+0x820], R10 ;  /* 0x0008200a01007387 */ /* 0x000fe80000100800 */
[----:B------:R-:W-:Y:S04]  /*97b0*/  STL [R1+0x3f0], R8 ;  /* 0x0003f00801007387 */ /* 0x000fe80000100800 */
[----:B------:R0:W-:Y:S04]  /*97c0*/  STL [R1+0x828], R6 ;  /* 0x0008280601007387 */ /* 0x0001e80000100800 */
[----:B------:R1:W-:Y:S04]  /*97d0*/  STL [R1+0x3f8], R4 ;  /* 0x0003f80401007387 */ /* 0x0003e80000100800 */
[----:B------:R2:W-:Y:S01]  /*97e0*/  STL [R1+0x82c], R3 ;  /* 0x00082c0301007387 */ /* 0x0005e20000100800 */
[----:B0-----:R-:W-:-:S02]  /*97f0*/  LEA.HI.X.SX32 R6, R7, R2, 0x1, P2 ;  /* 0x0000000207067211 */ /* 0x001fc400010f0eff */
[-C--:B------:R-:W-:Y:S02]  /*9800*/  LEA.HI.X.SX32 R7, R13, R2.reuse, 0x1, P6 ;  /* 0x000000020d077211 */ /* 0x080fe400030f0eff */
[----:B-1----:R-:W-:Y:S01]  /*9810*/  IADD3 R4, P2, R5, UR6, RZ ;  /* 0x0000000605047c10 */ /* 0x002fe2000ff5e0ff */
[----:B------:R0:W-:Y:S01]  /*9820*/  STL [R1+0x400], R6 ;  /* 0x0004000601007387 */ /* 0x0001e20000100800 */
[----:B------:R-:W-:Y:S01]  /*9830*/  UIADD3 UR6, UR8, 0x4000, URZ ;  /* 0x0000400008067890 */ /* 0x000fe2000fffe03f */
[----:B--2---:R-:W-:-:S03]  /*9840*/  LEA.HI.X.SX32 R3, R9, R2, 0x1, P1 ;  /* 0x0000000209037211 */ /* 0x004fc600008f0eff */
[----:B------:R-:W-:Y:S02]  /*9850*/  USHF.R.U32.HI UR14, URZ, 0x4, UR6 ;  /* 0x000000043f0e7899 */ /* 0x000fe40008011606 */
[----:B------:R-:W-:Y:S01]  /*9860*/  UIADD3 UR6, UP0, UR12, 0x2, URZ ;  /* 0x000000020c067890 */ /* 0x000fe2000ff1e03f */
[----:B------:R1:W-:Y:S01]  /*9870*/  STL [R1+0x408], R3 ;  /* 0x0004080301007387 */ /* 0x0003e20000100800 */
[----:B------:R-:W-:Y:S01]  /*9880*/  USGXT.U32 UR14, UR14, 0xe ;  /* 0x0000000e0e0e789a */ /* 0x000fe20008000000 */
[----:B0-----:R-:W-:-:S05]  /*9890*/  LEA.HI.X.SX32 R6, R11, R2, 0x1, P0 ;  /* 0x000000020b067211 */ /* 0x001fca00000f0eff */
[----:B------:R0:W-:Y:S01]  /*98a0*/  STL [R1+0x410], R6 ;  /* 0x0004100601007387 */ /* 0x0001e20000100800 */
[----:B-1----:R-:W-:-:S03]  /*98b0*/  LEA.HI.X.SX32 R3, R15, R2, 0x1, P5 ;  /* 0x000000020f037211 */ /* 0x002fc600028f0eff */
[----:B------:R-:W-:Y:S04]  /*98c0*/  STL [R1+0x418], R7 ;  /* 0x0004180701007387 */ /* 0x000fe80000100800 */
[----:B------:R1:W-:Y:S01]  /*98d0*/  STL [R1+0x420], R3 ;  /* 0x0004200301007387 */ /* 0x0003e20000100800 */
[-C--:B0-----:R-:W-:Y:S02]  /*98e0*/  LEA.HI.X.SX32 R6, R17, R2.reuse, 0x1, P4 ;  /* 0x0000000211067211 */ /* 0x081fe400020f0eff */
[----:B------:R-:W-:-:S03]  /*98f0*/  LEA.HI.X.SX32 R2, R19, R2, 0x1, P3 ;  /* 0x0000000213027211 */ /* 0x000fc600018f0eff */
[----:B------:R0:W-:Y:S01]  /*9900*/  STL [R1+0x824], R6 ;  /* 0x0008240601007387 */ /* 0x0001e20000100800 */
[----:B-1----:R-:W-:-:S03]  /*9910*/  LEA.HI.X.SX32 R3, R5, UR7, 0x1, P2 ;  /* 0x0000000705037c11 */ /* 0x002fc600090f0eff */
[----:B------:R1:W-:Y:S01]  /*9920*/  STL [R1+0x424], R2 ;  /* 0x0004240201007387 */ /* 0x0003e20000100800 */
[----:B------:R-:W-:Y:S02]  /*9930*/  UIADD3.X UR7, UR4, 0x40000040, URZ, UP0, !UPT ;  /* 0x4000004004077890 */ /* 0x000fe400087fe43f */
[----:B------:R-:W-:Y:S01]  /*9940*/  UIADD3 UR10, UP0, UR14, 0x2, URZ ;  /* 0x000000020e0a7890 */ /* 0x000fe2000ff1e03f */
[----:B------:R-:W-:Y:S01]  /*9950*/  UMOV UR4, UR6 ;  /* 0x0000000600047c82 */ /* 0x000fe20008000000 */
[----:B0-----:R-:W-:Y:S02]  /*9960*/  IMAD.SHL.U32 R6, R24, 0x10, RZ ;  /* 0x0000001018067824 */ /* 0x001fe400078e00ff */
[----:B------:R-:W-:Y:S01]  /*9970*/  UIADD3.X UR11, UR5, 0x40000040, URZ, UP0, !UPT ;  /* 0x40000040050b7890 */ /* 0x000fe200087fe43f */
[----:B------:R-:W-:Y:S01]  /*9980*/  CS2R R24, SRZ ;  /* 0x0000000000187805 */ /* 0x000fe2000001ff00 */
[----:B-1----:R-:W0:Y:S01]  /*9990*/  LDC R2, c[0x0][0x238] ;  /* 0x00008e00ff027b82 */ /* 0x002e220000000800 */
[----:B------:R1:W-:Y:S01]  /*99a0*/  STL [R1+0x880], R6 ;  /* 0x0008800601007387 */ /* 0x0003e20000100800 */
[----:B------:R-:W-:Y:S01]  /*99b0*/  UMOV UR5, UR7 ;  /* 0x0000000700057c82 */ /* 0x000fe20008000000 */
[----:B------:R-:W-:-:S02]  /*99c0*/  UMOV UR6, UR10 ;  /* 0x0000000a00067c82 */ /* 0x000fc40008000000 */
[----:B------:R-:W-:Y:S01]  /*99d0*/  UMOV UR7, UR11 ;  /* 0x0000000b00077c82 */ /* 0x000fe20008000000 */
[----:B------:R-:W-:Y:S01]  /*99e0*/  STL [R1+0x38], RZ ;  /* 0x000038ff01007387 */ /* 0x000fe20000100800 */
[----:B------:R-:W-:Y:S02]  /*99f0*/  UIADD3.64 UR16, UR4, 0x2, URZ ;  /* 0x0000000204107897 */ /* 0x000fe4000fffe03f */
[----:B------:R-:W-:Y:S01]  /*9a00*/  UIADD3.64 UR20, UR4, 0x4, URZ ;  /* 0x0000000404147897 */ /* 0x000fe2000fffe03f */
[----:B------:R2:W-:Y:S01]  /*9a10*/  STL [R1+0x85c], R21 ;  /* 0x00085c1501007387 */ /* 0x0005e20000100800 */
[----:B------:R-:W-:Y:S01]  /*9a20*/  UIADD3.64 UR24, UR4, 0x1fe, URZ ;  /* 0x000001fe04187897 */ /* 0x000fe2000fffe03f */
[----:B-1----:R-:W-:Y:S01]  /*9a30*/  LOP3.LUT R6, R6, 0x70, RZ, 0xc0, !PT ;  /* 0x0000007006067812 */ /* 0x002fe200078ec0ff */
[----:B------:R-:W-:Y:S02]  /*9a40*/  UIADD3.64 UR28, UR4, 0x200, URZ ;  /* 0x00000200041c7897 */ /* 0x000fe4000fffe03f */
[----:B------:R-:W-:-:S02]  /*9a50*/  UIADD3.64 UR32, UR4, 0x202, URZ ;  /* 0x0000020204207897 */ /* 0x000fc4000fffe03f */
[----:B------:R-:W-:Y:S01]  /*9a60*/  IMAD R6, R231, 0x80, R6 ;  /* 0x00000080e7067824 */ /* 0x000fe200078e0206 */
[----:B------:R-:W-:Y:S02]  /*9a70*/  UIADD3.64 UR36, UR4, 0x204, URZ ;  /* 0x0000020404247897 */ /* 0x000fe4000fffe03f */
[----:B------:R-:W-:Y:S02]  /*9a80*/  UIADD3.64 UR18, UR6, 0x2, URZ ;  /* 0x0000000206127897 */ /* 0x000fe4000fffe03f */
[----:B------:R-:W-:Y:S01]  /*9a90*/  STL [R1+0x854], R6 ;  /* 0x0008540601007387 */ /* 0x000fe20000100800 */
[----:B------:R-:W-:Y:S01]  /*9aa0*/  UIADD3.64 UR22, UR6, 0x4, URZ ;  /* 0x0000000406167897 */ /* 0x000fe2000fffe03f */
[C---:B0-----:R-:W-:Y:S02]  /*9ab0*/  IMAD R7, R2.reuse, 0x7f, RZ ;  /* 0x0000007f02077824 */ /* 0x041fe400078e02ff */
[C---:B------:R-:W-:Y:S02]  /*9ac0*/  IMAD R8, R2.reuse, 0x7e, RZ ;  /* 0x0000007e02087824 */ /* 0x040fe400078e02ff */
[C---:B------:R-:W-:Y:S01]  /*9ad0*/  IMAD R9, R2.reuse, 0x7d, RZ ;  /* 0x0000007d02097824 */ /* 0x040fe200078e02ff */
[-C--:B------:R-:W-:Y:S01]  /*9ae0*/  IADD3 R231, P3, R7, R4.reuse, RZ ;  /* 0x0000000407e77210 */ /* 0x080fe20007f7e0ff */
[----:B------:R-:W-:Y:S01]  /*9af0*/  IMAD R10, R2, 0x7c, RZ ;  /* 0x0000007c020a7824 */ /* 0x000fe200078e02ff */
[----:B--2---:R-:W-:Y:S01]  /*9b00*/  IADD3 R21, P4, R8, R4, RZ ;  /* 0x0000000408157210 */ /* 0x004fe20007f9e0ff */
[----:B------:R-:W-:-:S02]  /*9b10*/  IMAD R11, R2, 0x7b, RZ ;  /* 0x0000007b020b7824 */ /* 0x000fc400078e02ff */
[----:B------:R0:W-:Y:S01]  /*9b20*/  STL [R1+0x42c], R231 ;  /* 0x00042ce701007387 */ /* 0x0001e20000100800 */
[----:B------:R-:W-:Y:S01]  /*9b30*/  IMAD R12, R2, 0x7a, RZ ;  /* 0x0000007a020c7824 */ /* 0x000fe200078e02ff */
[-C--:B------:R-:W-:Y:S01]  /*9b40*/  IADD3 R232, P6, R10, R4.reuse, RZ ;  /* 0x000000040ae87210 */ /* 0x080fe20007fde0ff */
[C---:B------:R-:W-:Y:S01]  /*9b50*/  IMAD R13, R2.reuse, 0x79, RZ ;  /* 0x00000079020d7824 */ /* 0x040fe200078e02ff */
[----:B------:R1:W-:Y:S01]  /*9b60*/  STL [R1+0x434], R21 ;  /* 0x0004341501007387 */ /* 0x0003e20000100800 */
[C---:B------:R-:W-:Y:S02]  /*9b70*/  IMAD R14, R2.reuse, 0x78, RZ ;  /* 0x00000078020e7824 */ /* 0x040fe400078e02ff */
[C---:B------:R-:W-:Y:S02]  /*9b80*/  IMAD R15, R2.reuse, 0x77, RZ ;  /* 0x00000077020f7824 */ /* 0x040fe400078e02ff */
[C---:B------:R-:W-:Y:S01]  /*9b90*/  IMAD R16, R2.reuse, 0x76, RZ ;  /* 0x0000007602107824 */ /* 0x040fe200078e02ff */
[----:B0-----:R-:W-:Y:S01]  /*9ba0*/  IADD3 R231, P5, R9, R4, RZ ;  /* 0x0000000409e77210 */ /* 0x001fe20007fbe0ff */
[----:B------:R-:W-:-:S02]  /*9bb0*/  IMAD R17, R2, 0x75, RZ ;  /* 0x0000007502117824 */ /* 0x000fc400078e02ff */
[C---:B------:R-:W-:Y:S01]  /*9bc0*/  IMAD R18, R2.reuse, 0x74, RZ ;  /* 0x0000007402127824 */ /* 0x040fe200078e02ff */
[-C--:B-1----:R-:W-:Y:S01]  /*9bd0*/  IADD3 R21, P0, R11, R4.reuse, RZ ;  /* 0x000000040b157210 */ /* 0x082fe20007f1e0ff */
[----:B------:R0:W-:Y:S01]  /*9be0*/  STL [R1+0x43c], R231 ;  /* 0x00043ce701007387 */ /* 0x0001e20000100800 */
[C---:B------:R-:W-:Y:S02]  /*9bf0*/  IMAD R19, R2.reuse, 0x73, RZ ;  /* 0x0000007302137824 */ /* 0x040fe400078e02ff */
[C---:B------:R-:W-:Y:S01]  /*9c00*/  IMAD R20, R2.reuse, 0x72, RZ ;  /* 0x0000007202147824 */ /* 0x040fe200078e02ff */
[----:B------:R1:W-:Y:S01]  /*9c10*/  STL [R1+0x444], R232 ;  /* 0x000444e801007387 */ /* 0x0003e20000100800 */
[C---:B------:R-:W-:Y:S02]  /*9c20*/  IMAD R22, R2.reuse, 0x71, RZ ;  /* 0x0000007102167824 */ /* 0x040fe400078e02ff */
[C---:B------:R-:W-:Y:S01]  /*9c30*/  IMAD R23, R2.reuse, 0x70, RZ ;  /* 0x0000007002177824 */ /* 0x040fe200078e02ff */
[----:B------:R2:W-:Y:S01]  /*9c40*/  STL [R1+0x44c], R21 ;  /* 0x00044c1501007387 */ /* 0x0005e20000100800 */
[----:B------:R-:W-:Y:S01]  /*9c50*/  IMAD R57, R2, 0x6f, RZ ;  /* 0x0000006f02397824 */ /* 0x000fe200078e02ff */
[----:B0-----:R-:W-:Y:S01]  /*9c60*/  IADD3 R231, P1, R12, R4, RZ ;  /* 0x000000040ce77210 */ /* 0x001fe20007f3e0ff */
[----:B------:R-:W-:-:S02]  /*9c70*/  IMAD R58, R2, 0x6e, RZ ;  /* 0x0000006e023a7824 */ /* 0x000fc400078e02ff */
[C---:B------:R-:W-:Y:S01]  /*9c80*/  IMAD R59, R2.reuse, 0x6d, RZ ;  /* 0x0000006d023b7824 */ /* 0x040fe200078e02ff */
[-C--:B-1----:R-:W-:Y:S01]  /*9c90*/  IADD3 R232, P2, R13, R4.reuse, RZ ;  /* 0x000000040de87210 */ /* 0x082fe20007f5e0ff */
[----:B------:R0:W-:Y:S01]  /*9ca0*/  STL [R1+0x454], R231 ;  /* 0x000454e701007387 */ /* 0x0001e20000100800 */
[----:B------:R-:W-:Y:S01]  /*9cb0*/  IMAD R60, R2, 0x6c, RZ ;  /* 0x0000006c023c7824 */ /* 0x000fe200078e02ff */
[-C--:B--2---:R-:W-:Y:S02]  /*9cc0*/  LEA.HI.X.SX32 R21, R7, R3.reuse, 0x1, P3 ;  /* 0x0000000307157211 */ /* 0x084fe400018f0eff */
[----:B------:R-:W-:Y:S01]  /*9cd0*/  STL [R1+0x45c], R232 ;  /* 0x00045ce801007387 */ /* 0x000fe20000100800 */
[-C--:B------:R-:W-:Y:S01]  /*9ce0*/  LEA.HI.X.SX32 R7, R8, R3.reuse, 0x1, P4 ;  /* 0x0000000308077211 */ /* 0x080fe200020f0eff */
[----:B------:R-:W-:Y:S01]  /*9cf0*/  IMAD R61, R2, 0x6b, RZ ;  /* 0x0000006b023d7824 */ /* 0x000fe200078e02ff */
[-C--:B------:R-:W-:Y:S01]  /*9d00*/  LEA.HI.X.SX32 R8, R9, R3.reuse, 0x1, P5 ;  /* 0x0000000309087211 */ /* 0x080fe200028f0eff */
[----:B------:R1:W-:Y:S01]  /*9d10*/  STL [R1+0x428], R21 ;  /* 0x0004281501007387 */ /* 0x0003e20000100800 */
[----:B------:R-:W-:Y:S01]  /*9d20*/  LEA.HI.X.SX32 R9, R10, R3, 0x1, P6 ;  /* 0x000000030a097211 */ /* 0x000fe200030f0eff */
[----:B------:R-:W-:Y:S01]  /*9d30*/  IMAD R62, R2, 0x6a, RZ ;  /* 0x0000006a023e7824 */ /* 0x000fe200078e02ff */
[----:B0-----:R-:W-:Y:S01]  /*9d40*/  IADD3 R231, P3, R14, R4, RZ ;  /* 0x000000040ee77210 */ /* 0x001fe20007f7e0ff */
[----:B------:R-:W-:-:S02]  /*9d50*/  IMAD R63, R2, 0x69, RZ ;  /* 0x00000069023f7824 */ /* 0x000fc400078e02ff */
[C---:B------:R-:W-:Y:S02]  /*9d60*/  IMAD R64, R2.reuse, 0x68, RZ ;  /* 0x0000006802407824 */ /* 0x040fe400078e02ff */
[----:B------:R-:W-:Y:S01]  /*9d70*/  STL [R1+0x464], R231 ;  /* 0x000464e701007387 */ /* 0x000fe20000100800 */
[C---:B------:R-:W-:Y:S01]  /*9d80*/  IMAD R65, R2.reuse, 0x67, RZ ;  /* 0x0000006702417824 */ /* 0x040fe200078e02ff */
[----:B-1----:R-:W-:Y:S01]  /*9d90*/  IADD3 R21, P4, R15, R4, RZ ;  /* 0x000000040f157210 */ /* 0x002fe20007f9e0ff */
[C---:B------:R-:W-:Y:S01]  /*9da0*/  IMAD R66, R2.reuse, 0x66, RZ ;  /* 0x0000006602427824 */ /* 0x040fe200078e02ff */
[----:B------:R0:W-:Y:S01]  /*9db0*/  STL [R1+0x430], R7 ;  /* 0x0004300701007387 */ /* 0x0001e20000100800 */
[C---:B------:R-:W-:Y:S02]  /*9dc0*/  IMAD R67, R2.reuse, 0x65, RZ ;  /* 0x0000006502437824 */ /* 0x040fe400078e02ff */
[C---:B------:R-:W-:Y:S01]  /*9dd0*/  IMAD R68, R2.reuse, 0x64, RZ ;  /* 0x0000006402447824 */ /* 0x040fe200078e02ff */
[----:B------:R-:W-:Y:S01]  /*9de0*/  STL [R1+0x46c], R21 ;  /* 0x00046c1501007387 */ /* 0x000fe20000100800 */
[----:B------:R-:W-:-:S02]  /*9df0*/  IMAD R69, R2, 0x63, RZ ;  /* 0x0000006302457824 */ /* 0x000fc400078e02ff */
[C---:B------:R-:W-:Y:S01]  /*9e00*/  IMAD R70, R2.reuse, 0x62, RZ ;  /* 0x0000006202467824 */ /* 0x040fe200078e02ff */
[----:B------:R1:W-:Y:S01]  /*9e10*/  STL [R1+0x438], R8 ;  /* 0x0004380801007387 */ /* 0x0003e20000100800 */
[----:B------:R-:W-:Y:S01]  /*9e20*/  IMAD R71, R2, 0x61, RZ ;  /* 0x0000006102477824 */ /* 0x000fe200078e02ff */
[-C--:B0-----:R-:W-:Y:S01]  /*9e30*/  IADD3 R7, P5, R16, R4.reuse, RZ ;  /* 0x0000000410077210 */ /* 0x081fe20007fbe0ff */
[C---:B------:R-:W-:Y:S02]  /*9e40*/  IMAD R72, R2.reuse, 0x60, RZ ;  /* 0x0000006002487824 */ /* 0x040fe400078e02ff */
[C---:B------:R-:W-:Y:S02]  /*9e50*/  IMAD R73, R2.reuse, 0x5f, RZ ;  /* 0x0000005f02497824 */ /* 0x040fe400078e02ff */
[----:B------:R0:W-:Y:S01]  /*9e60*/  STL [R1+0x474], R7 ;  /* 0x0004740701007387 */ /* 0x0001e20000100800 */
[----:B------:R-:W-:Y:S01]  /*9e70*/  IMAD R74, R2, 0x5e, RZ ;  /* 0x0000005e024a7824 */ /* 0x000fe200078e02ff */
[----:B-1----:R-:W-:-:S02]  /*9e80*/  IADD3 R8, P6, R17, R4, RZ ;  /* 0x0000000411087210 */ /* 0x002fc40007fde0ff */
[----:B------:R1:W-:Y:S01]  /*9e90*/  STL [R1+0x440], R9 ;  /* 0x0004400901007387 */ /* 0x0003e20000100800 */
[C---:B------:R-:W-:Y:S02]  /*9ea0*/  IMAD R75, R2.reuse, 0x5d, RZ ;  /* 0x0000005d024b7824 */ /* 0x040fe400078e02ff */
[C---:B------:R-:W-:Y:S01]  /*9eb0*/  IMAD R76, R2.reuse, 0x5c, RZ ;  /* 0x0000005c024c7824 */ /* 0x040fe200078e02ff */
[----:B------:R2:W-:Y:S01]  /*9ec0*/  STL [R1+0x47c], R8 ;  /* 0x00047c0801007387 */ /* 0x0005e20000100800 */
[C---:B------:R-:W-:Y:S01]  /*9ed0*/  IMAD R77, R2.reuse, 0x5b, RZ ;  /* 0x0000005b024d7824 */ /* 0x040fe200078e02ff */
[-C--:B0-----:R-:W-:Y:S01]  /*9ee0*/  LEA.HI.X.SX32 R7, R11, R3.reuse, 0x1, P0 ;  /* 0x000000030b077211 */ /* 0x081fe200000f0eff */
[C---:B------:R-:W-:Y:S02]  /*9ef0*/  IMAD R78, R2.reuse, 0x5a, RZ ;  /* 0x0000005a024e7824 */ /* 0x040fe400078e02ff */
[----:B------:R-:W-:Y:S01]  /*9f00*/  IMAD R79, R2, 0x59, RZ ;  /* 0x00000059024f7824 */ /* 0x000fe200078e02ff */
[----:B-1----:R-:W-:Y:S01]  /*9f10*/  IADD3 R9, P0, R18, R4, RZ ;  /* 0x0000000412097210 */ /* 0x002fe20007f1e0ff */
[----:B------:R0:W-:Y:S01]  /*9f20*/  STL [R1+0x448], R7 ;  /* 0x0004480701007387 */ /* 0x0001e20000100800 */
[----:B------:R-:W-:Y:S01]  /*9f30*/  IMAD R80, R2, 0x58, RZ ;  /* 0x0000005802507824 */ /* 0x000fe200078e02ff */
[----:B--2---:R-:W-:-:S02]  /*9f40*/  LEA.HI.X.SX32 R8, R12, R3, 0x1, P1 ;  /* 0x000000030c087211 */ /* 0x004fc400008f0eff */
[----:B------:R1:W-:Y:S01]  /*9f50*/  STL [R1+0x484], R9 ;  /* 0x0004840901007387 */ /* 0x0003e20000100800 */
[C---:B------:R-:W-:Y:S02]  /*9f60*/  IMAD R81, R2.reuse, 0x57, RZ ;  /* 0x0000005702517824 */ /* 0x040fe400078e02ff */
[C---:B------:R-:W-:Y:S01]  /*9f70*/  IMAD R82, R2.reuse, 0x56, RZ ;  /* 0x0000005602527824 */ /* 0x040fe200078e02ff */
[----:B------:R2:W-:Y:S01]  /*9f80*/  STL [R1+0x450], R8 ;  /* 0x0004500801007387 */ /* 0x0005e20000100800 */
[C---:B------:R-:W-:Y:S01]  /*9f90*/  IMAD R83, R2.reuse, 0x55, RZ ;  /* 0x0000005502537824 */ /* 0x040fe200078e02ff */
[-C--:B0-----:R-:W-:Y:S01]  /*9fa0*/  IADD3 R7, P1, R19, R4.reuse, RZ ;  /* 0x0000000413077210 */ /* 0x081fe20007f3e0ff */
[C---:B------:R-:W-:Y:S02]  /*9fb0*/  IMAD R84, R2.reuse, 0x54, RZ ;  /* 0x0000005402547824 */ /* 0x040fe400078e02ff */
[C---:B------:R-:W-:Y:S01]  /*9fc0*/  IMAD R85, R2.reuse, 0x53, RZ ;  /* 0x0000005302557824 */ /* 0x040fe200078e02ff */
[----:B-1----:R-:W-:Y:S01]  /*9fd0*/  LEA.HI.X.SX32 R9, R13, R3, 0x1, P2 ;  /* 0x000000030d097211 */ /* 0x002fe200010f0eff */
[----:B------:R0:W-:Y:S01]  /*9fe0*/  STL [R1+0x48c], R7 ;  /* 0x00048c0701007387 */ /* 0x0001e20000100800 */
[----:B------:R-:W-:Y:S01]  /*9ff0*/  IMAD R86, R2, 0x52, RZ ;  /* 0x0000005202567824 */ /* 0x000fe200078e02ff */
[----:B--2---:R-:W-:-:S02]  /*a000*/  IADD3 R8, P2, R20, R4, RZ ;  /* 0x0000000414087210 */ /* 0x004fc40007f5e0ff */
[----:B------:R1:W-:Y:S01]  /*a010*/  STL [R1+0x458], R9 ;  /* 0x0004580901007387 */ /* 0x0003e20000100800 */
[C---:B------:R-:W-:Y:S02]  /*a020*/  IMAD R87, R2.reuse, 0x51, RZ ;  /* 0x0000005102577824 */ /* 0x040fe400078e02ff */
[C---:B------:R-:W-:Y:S01]  /*a030*/  IMAD R152, R2.reuse, 0x50, RZ ;  /* 0x0000005002987824 */ /* 0x040fe200078e02ff */
[----:B------:R2:W-:Y:S01]  /*a040*/  STL [R1+0x494], R8 ;  /* 0x0004940801007387 */ /* 0x0005e20000100800 */
[----:B------:R-:W-:Y:S01]  /*a050*/  IMAD R153, R2, 0x4f, RZ ;  /* 0x0000004f02997824 */ /* 0x000fe200078e02ff */
        /* <DEDUP_REMOVED lines=14> */
[----:B------:R-:W-:Y:S01]  /*a140*/  IMAD R161, R2, 0x47, RZ ;  /* 0x0000004702a17824 */ /* 0x000fe200078e02ff */
        /* <DEDUP_REMOVED lines=14> */
[----:B------:R-:W-:Y:S01]  /*a230*/  IMAD.SHL.U32 R168, R2, 0x40, RZ ;  /* 0x0000004002a87824 */ /* 0x000fe200078e00ff */
        /* <DEDUP_REMOVED lines=20> */
[C---:B------:R-:W-:Y:S01]  /*a380*/  IMAD R179, R2.reuse, 0x35, RZ ;  /* 0x0000003502b37824 */ /* 0x040fe200078e02ff */
        /* <DEDUP_REMOVED lines=8> */
[----:B------:R-:W-:Y:S01]  /*a410*/  IMAD R183, R2, 0x31, RZ ;  /* 0x0000003102b77824 */ /* 0x000fe200078e02ff */
        /* <DEDUP_REMOVED lines=13> */
[C---:B------:R-:W-:Y:S01]  /*a4f0*/  IMAD R190, R2.reuse, 0x2a, RZ ;  /* 0x0000002a02be7824 */ /* 0x040fe200078e02ff */
[----:B------:R-:W-:Y:S01]  /*a500*/  CS2R R56, SRZ ;  /* 0x0000000000387805 */ /* 0x000fe2000001ff00 */
        /* <DEDUP_REMOVED lines=10> */
[----:B0-----:R-:W-:Y:S01]  /*a5b0*/  IADD3 R7, P6, R65, R4, RZ ;  /* 0x0000000441077210 */ /* 0x001fe20007fde0ff */
[C---:B------:R-:W-:Y:S02]  /*a5c0*/  IMAD R196, R2.reuse, 0x24, RZ ;  /* 0x0000002402c47824 */ /* 0x040fe400078e02ff */
[C---:B------:R-:W-:Y:S01]  /*a5d0*/  IMAD R197, R2.reuse, 0x23, RZ ;  /* 0x0000002302c57824 */ /* 0x040fe200078e02ff */
[----:B-1----:R-:W-:Y:S01]  /*a5e0*/  LEA.HI.X.SX32 R9, R59, R3, 0x1, P0 ;  /* 0x000000033b097211 */ /* 0x002fe200000f0eff */
[----:B------:R0:W-:Y:S01]  /*a5f0*/  STL [R1+0x4ec], R7 ;  /* 0x0004ec0701007387 */ /* 0x0001e20000100800 */
[----:B------:R-:W-:Y:S01]  /*a600*/  IMAD R198, R2, 0x22, RZ ;  /* 0x0000002202c67824 */ /* 0x000fe200078e02ff */
[----:B------:R-:W-:-:S02]  /*a610*/  CS2R R58, SRZ ;  /* 0x00000000003a7805 */ /* 0x000fc4000001ff00 */
[-C--:B--2---:R-:W-:Y:S01]  /*a620*/  IADD3 R8, P0, R66, R4.reuse, RZ ;  /* 0x0000000442087210 */ /* 0x084fe20007f1e0ff */
[----:B------:R1:W-:Y:S01]  /*a630*/  STL [R1+0x4b8], R9 ;  /* 0x0004b80901007387 */ /* 0x0003e20000100800 */
[C---:B------:R-:W-:Y:S02]  /*a640*/  IMAD R199, R2.reuse, 0x21, RZ ;  /* 0x0000002102c77824 */ /* 0x040fe400078e02ff */
[C---:B------:R-:W-:Y:S01]  /*a650*/  IMAD.SHL.U32 R200, R2.reuse, 0x20, RZ ;  /* 0x0000002002c87824 */ /* 0x040fe200078e00ff */
        /* <DEDUP_REMOVED lines=10> */
[C---:B------:R-:W-:Y:S01]  /*a700*/  IMAD R205, R2.reuse, 0x1b, RZ ;  /* 0x0000001b02cd7824 */ /* 0x040fe200078e02ff */
[----:B------:R-:W-:Y:S01]  /*a710*/  CS2R R60, SRZ ;  /* 0x00000000003c7805 */ /* 0x000fe2000001ff00 */
[C---:B------:R-:W-:Y:S01]  /*a720*/  IMAD R206, R2.reuse, 0x1a, RZ ;  /* 0x0000001a02ce7824 */ /* 0x040fe200078e02ff */
[----:B------:R2:W-:Y:S01]  /*a730*/  STL [R1+0x4c8], R8 ;  /* 0x0004c80801007387 */ /* 0x0005e20000100800 */
[----:B------:R-:W-:Y:S01]  /*a740*/  IMAD R207, R2, 0x19, RZ ;  /* 0x0000001902cf7824 */ /* 0x000fe200078e02ff */
        /* <DEDUP_REMOVED lines=43> */
[----:B------:R-:W-:Y:S01]  /*aa00*/  IMAD.SHL.U32 R228, R2, 0x4, RZ ;  /* 0x0000000402e47824 */ /* 0x000fe200078e00ff */
[----:B--2---:R-:W-:-:S02]  /*aa10*/  LEA.HI.X.SX32 R8, R67, R3, 0x1, P1 ;  /* 0x0000000343087211 */ /* 0x004fc400008f0eff */
[----:B------:R1:W-:Y:S01]  /*aa20*/  STL [R1+0x52c], R9 ;  /* 0x00052c0901007387 */ /* 0x0003e20000100800 */
[C---:B------:R-:W-:Y:S01]  /*aa30*/  IMAD R229, R2.reuse, 0x3, RZ ;  /* 0x0000000302e57824 */ /* 0x040fe200078e02ff */
[----:B------:R-:W-:Y:S01]  /*aa40*/  CS2R R66, SRZ ;  /* 0x0000000000427805 */ /* 0x000fe2000001ff00 */
[C---:B------:R-:W-:Y:S01]  /*aa50*/  IMAD.SHL.U32 R230, R2.reuse, 0x2, RZ ;  /* 0x0000000202e67824 */ /* 0x040fe200078e00ff */
[----:B------:R2:W-:Y:S01]  /*aa60*/  STL [R1+0x4f8], R8 ;  /* 0x0004f80801007387 */ /* 0x0005e20000100800 */
[----:B------:R-:W-:Y:S01]  /*aa70*/  IMAD.SHL.U32 R5, R2, 0x80, RZ ;  /* 0x0000008002057824 */ /* 0x000fe200078e00ff */
        /* <DEDUP_REMOVED lines=386> */
[-C--:B--2---:R-:W-:Y:S01]  /*c2a0*/  LEA.HI.X.SX32 R8, R226, R3.reuse, 0x1, P5 ;  /* 0x00000003e2087211 */ /* 0x084fe200028f0eff */
[----:B------:R1:W-:Y:S04]  /*c2b0*/  STL [R1+0x7e8], R9 ;  /* 0x0007e80901007387 */ /* 0x0003e80000100800 */
[----:B------:R2:W-:Y:S01]  /*c2c0*/  STL [R1+0x7f0], R8 ;  /* 0x0007f00801007387 */ /* 0x0005e20000100800 */
[-C--:B0-----:R-:W-:Y:S02]  /*c2d0*/  LEA.HI.X.SX32 R7, R227, R3.reuse, 0x1, P6 ;  /* 0x00000003e3077211 */ /* 0x081fe400030f0eff */
[----:B-1----:R-:W-:-:S03]  /*c2e0*/  LEA.HI.X.SX32 R9, R228, R3, 0x1, P0 ;  /* 0x00000003e4097211 */ /* 0x002fc600000f0eff */
[----:B------:R0:W-:Y:S01]  /*c2f0*/  STL [R1+0x7f8], R7 ;  /* 0x0007f80701007387 */ /* 0x0001e20000100800 */
[----:B--2---:R-:W-:-:S03]  /*c300*/  LEA.HI.X.SX32 R8, R229, R3, 0x1, P1 ;  /* 0x00000003e5087211 */ /* 0x004fc600008f0eff */
[----:B------:R1:W-:Y:S04]  /*c310*/  STL [R1+0x800], R9 ;  /* 0x0008000901007387 */ /* 0x0003e80000100800 */
[----:B------:R2:W-:Y:S01]  /*c320*/  STL [R1+0x808], R8 ;  /* 0x0008080801007387 */ /* 0x0005e20000100800 */
[----:B0-----:R-:W-:Y:S02]  /*c330*/  LEA.HI.X.SX32 R7, R230, R3, 0x1, P2 ;  /* 0x00000003e6077211 */ /* 0x001fe400010f0eff */
[----:B-1----:R-:W-:-:S03]  /*c340*/  LOP3.LUT R9, R6, 0x10, RZ, 0x3c, !PT ;  /* 0x0000001006097812 */ /* 0x002fc600078e3cff */
[----:B------:R0:W-:Y:S01]  /*c350*/  STL [R1+0x810], R7 ;  /* 0x0008100701007387 */ /* 0x0001e20000100800 */
[----:B--2---:R-:W-:-:S03]  /*c360*/  LOP3.LUT R8, R6, 0x20, RZ, 0x3c, !PT ;  /* 0x0000002006087812 */ /* 0x004fc600078e3cff */
[----:B------:R1:W-:Y:S04]  /*c370*/  STL [R1+0x818], R2 ;  /* 0x0008180201007387 */ /* 0x0003e80000100800 */
[----:B------:R2:W-:Y:S01]  /*c380*/  STL [R1+0x878], R9 ;  /* 0x0008780901007387 */ /* 0x0005e20000100800 */
[----:B0-----:R-:W-:-:S03]  /*c390*/  LOP3.LUT R7, R6, 0x30, RZ, 0x3c, !PT ;  /* 0x0000003006077812 */ /* 0x001fc600078e3cff */
[----:B------:R0:W-:Y:S01]  /*c3a0*/  STL [R1+0x874], R8 ;  /* 0x0008740801007387 */ /* 0x0001e20000100800 */
[----:B-1----:R-:W-:-:S03]  /*c3b0*/  SHF.R.S32.HI R2, RZ, 0x1f, R5 ;  /* 0x0000001fff027819 */ /* 0x002fc60000011405 */
[----:B------:R1:W-:Y:S01]  /*c3c0*/  STL [R1+0x870], R7 ;  /* 0x0008700701007387 */ /* 0x0003e20000100800 */
[C---:B--2---:R-:W-:Y:S02]  /*c3d0*/  LOP3.LUT R9, R6.reuse, 0x40, RZ, 0x3c, !PT ;  /* 0x0000004006097812 */ /* 0x044fe400078e3cff */
[----:B0-----:R-:W-:-:S03]  /*c3e0*/  LOP3.LUT R8, R6, 0x50, RZ, 0x3c, !PT ;  /* 0x0000005006087812 */ /* 0x001fc600078e3cff */
[----:B------:R0:W-:Y:S01]  /*c3f0*/  STL [R1+0x86c], R9 ;  /* 0x00086c0901007387 */ /* 0x0001e20000100800 */
[----:B-1----:R-:W-:-:S03]  /*c400*/  LOP3.LUT R7, R6, 0x60, RZ, 0x3c, !PT ;  /* 0x0000006006077812 */ /* 0x002fc600078e3cff */
[----:B------:R0:W-:Y:S01]  /*c410*/  STL [R1+0x868], R8 ;  /* 0x0008680801007387 */ /* 0x0001e20000100800 */
[----:B------:R-:W-:-:S03]  /*c420*/  LOP3.LUT R6, R6, 0x70, RZ, 0x3c, !PT ;  /* 0x0000007006067812 */ /* 0x000fc600078e3cff */
[----:B------:R0:W-:Y:S04]  /*c430*/  STL [R1+0x864], R7 ;  /* 0x0008640701007387 */ /* 0x0001e80000100800 */
[----:B------:R0:W-:Y:S02]  /*c440*/  STL [R1+0x860], R6 ;  /* 0x0008600601007387 */ /* 0x0001e40000100800 */
.L_x_2:
[----:B------:R-:W2:Y:S01]  /*c450*/  LDL R2, [R1+0x810] ;  /* 0x0008100001027983 */ /* 0x000ea20000100800 */
[----:B-1----:R-:W1:Y:S03]  /*c460*/  LDC R180, c[0x0][0x230] ;  /* 0x00008c00ffb47b82 */ /* 0x002e660000000800 */
[----:B------:R-:W3:Y:S04]  /*c470*/  LDL R152, [R1+0x804] ;  /* 0x0008040001987983 */ /* 0x000ee80000100800 */
[----:B------:R-:W-:Y:S04]  /*c480*/  STL [R1+0x8d8], R161 ;  /* 0x0008d8a101007387 */ /* 0x000fe80000100800 */
[----:B------:R-:W-:Y:S04]  /*c490*/  STL [R1+0x8d4], R162 ;  /* 0x0008d4a201007387 */ /* 0x000fe80000100800 */
[----:B------:R-:W-:Y:S04]  /*c4a0*/  STL [R1+0x8d0], R163 ;  /* 0x0008d0a301007387 */ /* 0x000fe80000100800 */
[----:B------:R-:W-:Y:S04]  /*c4b0*/  STL [R1+0x8cc], R168 ;  /* 0x0008cca801007387 */ /* 0x000fe80000100800 */
[----:B------:R-:W-:Y:S04]  /*c4c0*/  STL [R1+0x8c8], R169 ;  /* 0x0008c8a901007387 */ /* 0x000fe80000100800 */
[----:B------:R-:W1:Y:S01]  /*c4d0*/  LDL.LU R5, [R1+0x38] ;  /* 0x0000380001057983 */ /* 0x000e620000300800 */
[----:B------:R-:W-:-:S03]  /*c4e0*/  PRMT R207, RZ, 0x7610, R207 ;  /* 0x00007610ffcf7816 */ /* 0x000fc600000000cf */
[----:B-----5:R-:W-:Y:S01]  /*c4f0*/  STL [R1+0x884], R0 ;  /* 0x0008840001007387 */ /* 0x020fe20000100800 */
[----:B-1----:R-:W-:-:S03]  /*c500*/  IMAD R180, R5, -0x80, R180 ;  /* 0xffffff8005b47824 */ /* 0x002fc600078e02b4 */
[----:B------:R-:W-:Y:S02]  /*c510*/  STL [R1+0x898], R5 ;  /* 0x0008980501007387 */ /* 0x000fe40000100800 */
[C---:B------:R-:W-:Y:S02]  /*c520*/  ISETP.GT.AND P2, PT, R180.reuse, RZ, PT ;  /* 0x000000ffb400720c */ /* 0x040fe40003f44270 */
[----:B------:R1:W-:Y:S04]  /*c530*/  STL [R1+0x8c4], R5 ;  /* 0x0008c40501007387 */ /* 0x0003e80000100800 */
[----:B-1----:R-:W4:Y:S01]  /*c540*/  LDL R5, [R1+0x81c] ;  /* 0x00081c0001057983 */ /* 0x002f220000100800 */
[----:B------:R-:W-:-:S06]  /*c550*/  ISETP.GT.AND P3, PT, R180, 0x1, PT ;  /* 0x00000001b400780c */ /* 0x000fcc0003f64270 */
[----:B0-----:R-:W-:Y:S01]  /*c560*/  @P2 IMAD.MOV.U32 R6, RZ, RZ, R4 ;  /* 0x000000ffff062224 */ /* 0x001fe200078e0004 */
[C---:B------:R-:W-:Y:S01]  /*c570*/  ISETP.GT.AND P4, PT, R180.reuse, 0x2, PT ;  /* 0x00000002b400780c */ /* 0x040fe20003f84270 */
[----:B------:R-:W-:Y:S01]  /*c580*/  @P2 IMAD.MOV.U32 R7, RZ, RZ, R3 ;  /* 0x000000ffff072224 */ /* 0x000fe200078e0003 */
[----:B------:R-:W-:Y:S01]  /*c590*/  STL [R1+0x89c], R4 ;  /* 0x00089c0401007387 */ /* 0x000fe20000100800 */
[----:B------:R-:W-:Y:S02]  /*c5a0*/  PRMT R170, RZ, 0x7610, R170 ;  /* 0x00007610ffaa7816 */ /* 0x000fe400000000aa */
[----:B------:R-:W-:Y:S01]  /*c5b0*/  PRMT R206, RZ, 0x7610, R206 ;  /* 0x00007610ffce7816 */ /* 0x000fe200000000ce */
[----:B------:R0:W-:Y:S01]  /*c5c0*/  STL [R1+0x894], R3 ;  /* 0x0008940301007387 */ /* 0x0001e20000100800 */
[C---:B------:R-:W-:Y:S02]  /*c5d0*/  ISETP.GT.AND P1, PT, R180.reuse, 0x3, PT ;  /* 0x00000003b400780c */ /* 0x040fe40003f24270 */
[----:B------:R-:W-:Y:S01]  /*c5e0*/  PRMT R171, RZ, 0x7610, R171 ;  /* 0x00007610ffab7816 */ /* 0x000fe200000000ab */
[----:B------:R4:W3:Y:S01]  /*c5f0*/  @P2 LDG.E.U8 R207, desc[UR40][R6.64] ;  /* 0x0000002806cf2981 */ /* 0x0008e2000c1e1100 */
[----:B------:R-:W-:-:S03]  /*c600*/  ISETP.GT.AND P0, PT, R180, 0x4, PT ;  /* 0x00000004b400780c */ /* 0x000fc60003f04270 */
[----:B0-----:R-:W2:Y:S04]  /*c610*/  LDL.LU R3, [R1+0x814] ;  /* 0x0008140001037983 */ /* 0x001ea80000300800 */
[----:B------:R-:W3:Y:S01]  /*c620*/  LDL R7, [R1+0x818] ;  /* 0x0008180001077983 */ /* 0x000ee20000100800 */
[----:B----4-:R-:W-:-:S03]  /*c630*/  @P3 IMAD.MOV.U32 R6, RZ, RZ, R5 ;  /* 0x000000ffff063224 */ /* 0x010fc600078e0005 */
[----:B------:R-:W4:Y:S04]  /*c640*/  LDL R5, [R1+0x7ec] ;  /* 0x0007ec0001057983 */ /* 0x000f280000100800 */
[----:B---3--:R0:W3:Y:S04]  /*c650*/  @P3 LDG.E.U8 R170, desc[UR40][R6.64] ;  /* 0x0000002806aa3981 */ /* 0x0080e8000c1e1100 */
[----:B--2---:R-:W-:Y:S01]  /*c660*/  STL [R1+0x8a0], R3 ;  /* 0x0008a00301007387 */ /* 0x004fe20000100800 */
[----:B0-----:R-:W-:Y:S02]  /*c670*/  @P4 IMAD.MOV.U32 R6, RZ, RZ, R3 ;  /* 0x000000ffff064224 */ /* 0x001fe400078e0003 */
[----:B------:R-:W-:-:S02]  /*c680*/  @P4 IMAD.MOV.U32 R7, RZ, RZ, R2 ;  /* 0x000000ffff074224 */ /* 0x000fc400078e0002 */
[----:B------:R-:W2:Y:S04]  /*c690*/  LDL.LU R2, [R1+0x7fc] ;  /* 0x0007fc0001027983 */ /* 0x000ea80000300800 */
[----:B------:R0:W3:Y:S04]  /*c6a0*/  @P4 LDG.E.U8 R206, desc[UR40][R6.64] ;  /* 0x0000002806ce4981 */ /* 0x0000e8000c1e1100 */
[----:B------:R-:W0:Y:S04]  /*c6b0*/  LDL R6, [R1+0x808] ;  /* 0x0008080001067983 */ /* 0x000e280000100800 */
[----:B------:R-:W0:Y:S02]  /*c6c0*/  LDL R7, [R1+0x80c] ;  /* 0x00080c0001077983 */ /* 0x000e240000100800 */
[----:B0-----:R-:W-:-:S04]  /*c6d0*/  @P1 LOP3.LUT R7, R7, R6, RZ, 0x3c, !PT ;  /* 0x0000000607071212 */ /* 0x001fc800078e3cff */
[----:B------:R-:W-:-:S04]  /*c6e0*/  @P1 LOP3.LUT R6, R7, R6, RZ, 0x3c, !PT ;  /* 0x0000000607061212 */ /* 0x000fc800078e3cff */
[----:B------:R-:W-:-:S05]  /*c6f0*/  @P1 LOP3.LUT R7, R7, R6, RZ, 0x3c, !PT ;  /* 0x0000000607071212 */ /* 0x000fca00078e3cff */
[----:B------:R0:W3:Y:S04]  /*c700*/  @P1 LDG.E.U8 R171, desc[UR40][R6.64] ;  /* 0x0000002806ab1981 */ /* 0x0000e8000c1e1100 */
[----:B------:R-:W4:Y:S01]  /*c710*/  LDL R7, [R1+0x800] ;  /* 0x0008000001077983 */ /* 0x000f220000100800 */
[----:B------:R-:W-:Y:S01]  /*c720*/  PRMT R172, RZ, 0x7610, R172 ;  /* 0x00007610ffac7816 */ /* 0x000fe200000000ac */
[----:B0-----:R-:W-:Y:S01]  /*c730*/  @P0 IMAD.MOV.U32 R6, RZ, RZ, R152 ;  /* 0x000000ffff060224 */ /* 0x001fe200078e0098 */
[----:B------:R-:W-:Y:S01]  /*c740*/  ISETP.GT.AND P2, PT, R180, 0x5, PT ;  /* 0x00000005b400780c */ /* 0x000fe20003f44270 */
[----:B------:R-:W3:Y:S01]  /*c750*/  LDL R152, [R1+0x7dc] ;  /* 0x0007dc0001987983 */ /* 0x000ee20000100800 */
[----:B------:R-:W-:-:S03]  /*c760*/  PRMT R205, RZ, 0x7610, R205 ;  /* 0x00007610ffcd7816 */ /* 0x000fc600000000cd */
[----:B----4-:R2:W4:Y:S04]  /*c770*/  @P0 LDG.E.U8 R172, desc[UR40][R6.64] ;  /* 0x0000002806ac0981 */ /* 0x010528000c1e1100 */
[----:B------:R-:W3:Y:S04]  /*c780*/  LDL R7, [R1+0x7f8] ;  /* 0x0007f80001077983 */ /* 0x000ee80000100800 */
[----:B--2---:R-:W-:Y:S01]  /*c790*/  @P2 IMAD.MOV.U32 R6, RZ, RZ, R2 ;  /* 0x000000ffff062224 */ /* 0x004fe200078e0002 */
[----:B------:R-:W-:Y:S01]  /*c7a0*/  STL [R1+0x8a4], R2 ;  /* 0x0008a40201007387 */ /* 0x000fe20000100800 */
[----:B------:R-:W-:-:S03]  /*c7b0*/  ISETP.GT.AND P3, PT, R180, 0x6, PT ;  /* 0x00000006b400780c */ /* 0x000fc60003f64270 */
[----:B---3--:R0:W2:Y:S04]  /*c7c0*/  @P2 LDG.E.U8 R205, desc[UR40][R6.64] ;  /* 0x0000002806cd2981 */ /* 0x0080a8000c1e1100 */
[----:B------:R-:W0:Y:S04]  /*c7d0*/  LDL R6, [R1+0x7f0] ;  /* 0x0007f00001067983 */ /* 0x000e280000100800 */
[----:B------:R-:W0:Y:S01]  /*c7e0*/  LDL R7, [R1+0x7f4] ;  /* 0x0007f40001077983 */ /* 0x000e220000100800 */
[----:B------:R-:W-:Y:S02]  /*c7f0*/  PRMT R204, RZ, 0x7610, R204 ;  /* 0x00007610ffcc7816 */ /* 0x000fe400000000cc */
[----:B------:R-:W-:-:S02]  /*c800*/  ISETP.GT.AND P4, PT, R180, 0x7, PT ;  /* 0x00000007b400780c */ /* 0x000fc40003f84270 */
        /* <DEDUP_REMOVED lines=8> */
[----:B------:R-:W2:Y:S04]  /*c890*/  LDL R5, [R1+0x7c4] ;  /* 0x0007c40001057983 */ /* 0x000ea80000100800 */
[----:B----4-:R0:W4:Y:S04]  /*c8a0*/  @P4 LDG.E.U8 R203, desc[UR40][R6.64] ;  /* 0x0000002806cb4981 */ /* 0x010128000c1e1100 */
[----:B------:R-:W0:Y:S04]  /*c8b0*/  LDL R6, [R1+0x7e0] ;  /* 0x0007e00001067983 */ /* 0x000e280000100800 */
[----:B------:R-:W0:Y:S01]  /*c8c0*/  LDL R7, [R1+0x7e4] ;  /* 0x0007e40001077983 */ /* 0x000e220000100800 */
[----:B------:R-:W-:-:S02]  /*c8d0*/  PRMT R154, RZ, 0x7610, R154 ;  /* 0x00007610ff9a7816 */ /* 0x000fc4000000009a */
[----:B------:R-:W-:Y:S02]  /*c8e0*/  ISETP.GT.AND P0, PT, R180, 0x9, PT ;  /* 0x00000009b400780c */ /* 0x000fe40003f04270 */
[----:B0-----:R-:W-:-:S04]  /*c8f0*/  @P1 LOP3.LUT R7, R7, R6, RZ, 0x3c, !PT ;  /* 0x0000000607071212 */ /* 0x001fc800078e3cff */
[----:B------:R-:W-:-:S04]  /*c900*/  @P1 LOP3.LUT R6, R7, R6, RZ, 0x3c, !PT ;  /* 0x0000000607061212 */ /* 0x000fc800078e3cff */
[----:B------:R-:W-:-:S05]  /*c910*/  @P1 LOP3.LUT R7, R7, R6, RZ, 0x3c, !PT ;  /* 0x0000000607071212 */ /* 0x000fca00078e3cff */
[----:B------:R0:W4:Y:S04]  /*c920*/  @P1 LDG.E.U8 R154, desc[UR40][R6.64] ;  /* 0x00000028069a1981 */ /* 0x000128000c1e1100 */
[----:B------:R-:W3:Y:S01]  /*c930*/  LDL R7, [R1+0x7d8] ;  /* 0x0007d80001077983 */ /* 0x000ee20000100800 */
[----:B------:R-:W-:Y:S01]  /*c940*/  PRMT R155, RZ, 0x7610, R155 ;  /* 0x00007610ff9b7816 */ /* 0x000fe2000000009b */
[----:B0-----:R-:W-:Y:S01]  /*c950*/  @P0 IMAD.MOV.U32 R6, RZ, RZ, R152 ;  /* 0x000000ffff060224 */ /* 0x001fe200078e0098 */
[----:B------:R-:W-:Y:S01]  /*c960*/  ISETP.GT.AND P2, PT, R180, 0xa, PT ;  /* 0x0000000ab400780c */ /* 0x000fe20003f44270 */
[----:B------:R-:W4:Y:S04]  /*c970*/  LDL R152, [R1+0x7b4] ;  /* 0x0007b40001987983 */ /* 0x000f280000100800 */
[----:B---3--:R0:W3:Y:S04]  /*c980*/  @P0 LDG.E.U8 R155, desc[UR40][R6.64] ;  /* 0x00000028069b0981 */ /* 0x0080e8000c1e1100 */
[----:B------:R-:W0:Y:S04]  /*c990*/  LDL R6, [R1+0x7d0] ;  /* 0x0007d00001067983 */ /* 0x000e280000100800 */
[----:B------:R-:W0:Y:S01]  /*c9a0*/  LDL R7, [R1+0x7d4] ;  /* 0x0007d40001077983 */ /* 0x000e220000100800 */
[----:B------:R-:W-:-:S02]  /*c9b0*/  PRMT R192, RZ, 0x7610, R192 ;  /* 0x00007610ffc07816 */ /* 0x000fc400000000c0 */
[----:B0-----:R-:W-:-:S04]  /*c9c0*/  @P2 LOP3.LUT R7, R7, R6, RZ, 0x3c, !PT ;  /* 0x0000000607072212 */ /* 0x001fc800078e3cff */
[----:B------:R-:W-:-:S04]  /*c9d0*/  @P2 LOP3.LUT R6, R7, R6, RZ, 0x3c, !PT ;  /* 0x0000000607062212 */ /* 0x000fc800078e3cff */
[----:B------:R-:W-:-:S05]  /*c9e0*/  @P2 LOP3.LUT R7, R7, R6, RZ, 0x3c, !PT ;  /* 0x0000000607072212 */ /* 0x000fca00078e3cff */
[----:B------:R0:W3:Y:S04]  /*c9f0*/  @P2 LDG.E.U8 R192, desc[UR40][R6.64] ;  /* 0x0000002806c02981 */ /* 0x0000e8000c1e1100 */
[----:B------:R-:W0:Y:S04]  /*ca00*/  LDL R6, [R1+0x7c8] ;  /* 0x0007c80001067983 */ /* 0x000e280000100800 */
[----:B------:R-:W0:Y:S01]  /*ca10*/  LDL R7, [R1+0x7cc] ;  /* 0x0007cc0001077983 */ /* 0x000e220000100800 */
[----:B------:R-:W-:Y:S02]  /*ca20*/  ISETP.GT.AND P3, PT, R180, 0xb, PT ;  /* 0x0000000bb400780c */ /* 0x000fe40003f64270 */
[----:B------:R-:W-:-:S11]  /*ca30*/  PRMT R193, RZ, 0x7610, R193 ;  /* 0x00007610ffc17816 */ /* 0x000fd600000000c1 */
[----:B0-----:R-:W-:-:S04]  /*ca40*/  @P3 LOP3.LUT R7, R7, R6, RZ, 0x3c, !PT ;  /* 0x0000000607073212 */ /* 0x001fc800078e3cff */
[----:B------:R-:W-:-:S04]  /*ca50*/  @P3 LOP3.LUT R6, R7, R6, RZ, 0x3c, !PT ;  /* 0x0000000607063212 */ /* 0x000fc800078e3cff */
[----:B------:R-:W-:-:S05]  /*ca60*/  @P3 LOP3.LUT R7, R7, R6, RZ, 0x3c, !PT ;  /* 0x0000000607073212 */ /* 0x000fca00078e3cff */
[----:B------:R2:W3:Y:S04]  /*ca70*/  @P3 LDG.E.U8 R193, desc[UR40][R6.64] ;  /* 0x0000002806c13981 */ /* 0x0004e8000c1e1100 */
[----:B------:R-:W4:Y:S01]  /*ca80*/  LDL R7, [R1+0x7c0] ;  /* 0x0007c00001077983 */ /* 0x000f220000100800 */
[----:B------:R-:W-:Y:S02]  /*ca90*/  ISETP.GT.AND P4, PT, R180, 0xc, PT ;  /* 0x0000000cb400780c */ /* 0x000fe40003f84270 */
[----:B------:R-:W-:-:S11]  /*caa0*/  PRMT R199, RZ, 0x7610, R199 ;  /* 0x00007610ffc77816 */ /* 0x000fd600000000c7 */
[----:B--2---:R-:W-:Y:S01]  /*cab0*/  @P4 IMAD.MOV.U32 R6, RZ, RZ, R5 ;  /* 0x000000ffff064224 */ /* 0x004fe200078e0005 */
        /* <DEDUP_REMOVED lines=190> */
[----:B------:R0:W3:Y:S04]  /*d6a0*/  @P1 LDG.E.U8 R164, desc[UR40][R6.64] ;  /* 0x0000002806a41981 */ /* 0x0000e8000c1e1100 */
[----:B------:R-:W2:Y:S01]  /*d6b0*/  LDL R7, [R1+0x6e8] ;  /* 0x0006e80001077983 */ /* 0x000ea20000100800 */
[----:B------:R-:W-:Y:S01]  /*d6c0*/  PRMT R175, RZ, 0x7610, R175 ;  /* 0x00007610ffaf7816 */ /* 0x000fe200000000af */
[----:B0-----:R-:W-:Y:S01]  /*d6d0*/  @P0 IMAD.MOV.U32 R6, RZ, RZ, R152 ;  /* 0x000000ffff060224 */ /* 0x001fe200078e0098 */
[----:B------:R-:W-:Y:S01]  /*d6e0*/  ISETP.GT.AND P2, PT, R180, 0x28, PT ;  /* 0x00000028b400780c */ /* 0x000fe20003f44270 */
[----:B------:R-:W4:Y:S04]  /*d6f0*/  LDL R152, [R1+0x6c4] ;  /* 0x0006c40001987983 */ /* 0x000f280000100800 */
[----:B--2---:R0:W2:Y:S04]  /*d700*/  @P0 LDG.E.U8 R175, desc[UR40][R6.64] ;  /* 0x0000002806af0981 */ /* 0x0040a8000c1e1100 */
[----:B------:R-:W0:Y:S04]  /*d710*/  LDL R6, [R1+0x6e0] ;  /* 0x0006e00001067983 */ /* 0x000e280000100800 */
[----:B------:R-:W0:Y:S01]  /*d720*/  LDL R7, [R1+0x6e4] ;  /* 0x0006e40001077983 */ /* 0x000e220000100800 */
[----:B------:R-:W-:-:S02]  /*d730*/  PRMT R23, RZ, 0x7610, R23 ;  /* 0x00007610ff177816 */ /* 0x000fc40000000017 */
[----:B0-----:R-:W-:-:S04]  /*d740*/  @P2 LOP3.LUT R7, R7, R6, RZ, 0x3c, !PT ;  /* 0x0000000607072212 */ /* 0x001fc800078e3cff */
[----:B------:R-:W-:-:S04]  /*d750*/  @P2 LOP3.LUT R6, R7, R6, RZ, 0x3c, !PT ;  /* 0x0000000607062212 */ /* 0x000fc800078e3cff */
[----:B------:R-:W-:-:S05]  /*d760*/  @P2 LOP3.LUT R7, R7, R6, RZ, 0x3c, !PT ;  /* 0x0000000607072212 */ /* 0x000fca00078e3cff */
[----:B------:R0:W2:Y:S04]  /*d770*/  @P2 LDG.E.U8 R23, desc[UR40][R6.64] ;  /* 0x0000002806172981 */ /* 0x0000a8000c1e1100 */
[----:B------:R-:W0:Y:S04]  /*d780*/  LDL R6, [R1+0x6d8] ;  /* 0x0006d80001067983 */ /* 0x000e280000100800 */
[----:B------:R-:W0:Y:S01]  /*d790*/  LDL R7, [R1+0x6dc] ;  /* 0x0006dc0001077983 */ /* 0x000e220000100800 */
[----:B------:R-:W-:Y:S02]  /*d7a0*/  ISETP.GT.AND P3, PT, R180, 0x29, PT ;  /* 0x00000029b400780c */ /* 0x000fe40003f64270 */
[----:B------:R-:W-:-:S11]  /*d7b0*/  PRMT R174, RZ, 0x7610, R174 ;  /* 0x00007610ffae7816 */ /* 0x000fd600000000ae */
[----:B0-----:R-:W-:-:S04]  /*d7c0*/  @P3 LOP3.LUT R7, R7, R6, RZ, 0x3c, !PT ;  /* 0x0000000607073212 */ /* 0x001fc800078e3cff */
[----:B------:R-:W-:-:S04]  /*d7d0*/  @P3 LOP3.LUT R6, R7, R6, RZ, 0x3c, !PT ;  /* 0x0000000607063212 */ /* 0x000fc800078e3cff */
[----:B------:R-:W-:-:S05]  /*d7e0*/  @P3 LOP3.LUT R7, R7, R6, RZ, 0x3c, !PT ;  /* 0x0000000607073212 */ /* 0x000fca00078e3cff */
[----:B------:R0:W2:Y:S04]  /*d7f0*/  @P3 LDG.E.U8 R174, desc[UR40][R6.64] ;  /* 0x0000002806ae3981 */ /* 0x0000a8000c1e1100 */
[----:B------:R-:W3:Y:S01]  /*d800*/  LDL R7, [R1+0x6d0] ;  /* 0x0006d00001077983 */ /* 0x000ee20000100800 */
[----:B------:R-:W-:Y:S02]  /*d810*/  ISETP.GT.AND P4, PT, R180, 0x2a, PT ;  /* 0x0000002ab400780c */ /* 0x000fe40003f84270 */
[----:B------:R-:W-:-:S11]  /*d820*/  PRMT R159, RZ, 0x7610, R159 ;  /* 0x00007610ff9f7816 */ /* 0x000fd6000000009f */
[----:B0-----:R-:W-:Y:S01]  /*d830*/  @P4 IMAD.MOV.U32 R6, RZ, RZ, R5 ;  /* 0x000000ffff064224 */ /* 0x001fe200078e0005 */
[----:B------:R-:W-:Y:S01]  /*d840*/  ISETP.GT.AND P1, PT, R180, 0x2b, PT ;  /* 0x0000002bb400780c */ /* 0x000fe20003f24270 */
[----:B------:R-:W2:Y:S04]  /*d850*/  LDL R5, [R1+0x6ac] ;  /* 0x0006ac0001057983 */ /* 0x000ea80000100800 */
[----:B---3--:R0:W3:Y:S04]  /*d860*/  @P4 LDG.E.U8 R159, desc[UR40][R6.64] ;  /* 0x00000028069f4981 */ /* 0x0080e8000c1e1100 */
        /* <DEDUP_REMOVED lines=10> */
[----:B----4-:R-:W-:Y:S01]  /*d910*/  @P0 IMAD.MOV.U32 R6, RZ, RZ, R152 ;  /* 0x000000ffff060224 */ /* 0x010fe200078e0098 */
        /* <DEDUP_REMOVED lines=153> */
[----:B------:R-:W3:Y:S04]  /*e2b0*/  @P2 LDG.E.U8 R161, desc[UR40][R6.64] ;  /* 0x0000002806a12981 */ /* 0x000ee8000c1e1100 */
[----:B--2---:R0:W-:Y:S04]  /*e2c0*/  STL [R1+0x8], R0 ;  /* 0x0000080001007387 */ /* 0x0041e80000100800 */
[----:B0-----:R-:W2:Y:S04]  /*e2d0*/  LDL R0, [R1+0x5fc] ;  /* 0x0005fc0001007983 */ /* 0x001ea80000100800 */
[----:B---3--:R0:W-:Y:S04]  /*e2e0*/  STL [R1+0x4], R161 ;  /* 0x000004a101007387 */ /* 0x0081e80000100800 */
[----:B0-----:R-:W3:Y:S04]  /*e2f0*/  LDL.LU R161, [R1+0x8d8] ;  /* 0x0008d80001a17983 */ /* 0x001ee80000300800 */
[----:B------:R-:W4:Y:S04]  /*e300*/  LDL R6, [R1+0x610] ;  /* 0x0006100001067983 */ /* 0x000f280000100800 */
[----:B------:R-:W4:Y:S01]  /*e310*/  LDL R7, [R1+0x614] ;  /* 0x0006140001077983 */ /* 0x000f220000100800 */
[----:B------:R-:W-:-:S02]  /*e320*/  ISETP.GT.AND P3, PT, R180, 0x42, PT ;  /* 0x00000042b400780c */ /* 0x000fc40003f64270 */
[----:B------:R-:W-:-:S11]  /*e330*/  PRMT R162, RZ, 0x7610, R162 ;  /* 0x00007610ffa27816 */ /* 0x000fd600000000a2 */
[----:B----4-:R-:W-:-:S04]  /*e340*/  @P3 LOP3.LUT R7, R7, R6, RZ, 0x3c, !PT ;  /* 0x0000000607073212 */ /* 0x010fc800078e3cff */
[----:B------:R-:W-:-:S04]  /*e350*/  @P3 LOP3.LUT R6, R7, R6, RZ, 0x3c, !PT ;  /* 0x0000000607063212 */ /* 0x000fc800078e3cff */
[----:B------:R-:W-:-:S05]  /*e360*/  @P3 LOP3.LUT R7, R7, R6, RZ, 0x3c, !PT ;  /* 0x0000000607073212 */ /* 0x000fca00078e3cff */
[----:B------:R-:W4:Y:S01]  /*e370*/  @P3 LDG.E.U8 R162, desc[UR40][R6.64] ;  /* 0x0000002806a23981 */ /* 0x000f22000c1e1100 */
[C---:B------:R-:W-:Y:S02]  /*e380*/  ISETP.GT.AND P4, PT, R180.reuse, 0x43, PT ;  /* 0x00000043b400780c */ /* 0x040fe40003f84270 */
[----:B------:R-:W-:Y:S01]  /*e390*/  PRMT R252, RZ, 0x7610, R252 ;  /* 0x00007610fffc7816 */ /* 0x000fe200000000fc */
[----:B----4-:R0:W-:Y:S04]  /*e3a0*/  STL [R1], R162 ;  /* 0x000000a201007387 */ /* 0x0101e80000100800 */
[----:B0-----:R-:W4:Y:S04]  /*e3b0*/  LDL.LU R162, [R1+0x8d4] ;  /* 0x0008d40001a27983 */ /* 0x001f280000300800 */
[----:B------:R-:W2:Y:S02]  /*e3c0*/  LDL R7, [R1+0x608] ;  /* 0x0006080001077983 */ /* 0x000ea40000100800 */
[----:B------:R-:W-:Y:S01]  /*e3d0*/  @P4 IMAD.MOV.U32 R6, RZ, RZ, R5 ;  /* 0x000000ffff064224 */ /* 0x000fe200078e0005 */
[----:B------:R-:W-:-:S02]  /*e3e0*/  ISETP.GT.AND P1, PT, R180, 0x44, PT ;  /* 0x00000044b400780c */ /* 0x000fc40003f24270 */
[----:B------:R-:W-:Y:S01]  /*e3f0*/  ISETP.GT.AND P0, PT, R180, 0x45, PT ;  /* 0x00000045b400780c */ /* 0x000fe20003f04270 */
[----:B------:R-:W3:Y:S04]  /*e400*/  LDL R5, [R1+0x5e4] ;  /* 0x0005e40001057983 */ /* 0x000ee80000100800 */
[----:B--2---:R0:W2:Y:S04]  /*e410*/  @P4 LDG.E.U8 R252, desc[UR40][R6.64] ;  /* 0x0000002806fc4981 */ /* 0x0040a8000c1e1100 */
[----:B------:R-:W0:Y:S04]  /*e420*/  LDL R6, [R1+0x600] ;  /* 0x0006000001067983 */ /* 0x000e280000100800 */
[----:B------:R-:W0:Y:S01]  /*e430*/  LDL R7, [R1+0x604] ;  /* 0x0006040001077983 */ /* 0x000e220000100800 */
[----:B------:R-:W-:-:S02]  /*e440*/  PRMT R240, RZ, 0x7610, R240 ;  /* 0x00007610fff07816 */ /* 0x000fc400000000f0 */
[----:B------:R-:W-:Y:S02]  /*e450*/  PRMT R239, RZ, 0x7610, R239 ;  /* 0x00007610ffef7816 */ /* 0x000fe400000000ef */
[----:B0-----:R-:W-:-:S04]  /*e460*/  @P1 LOP3.LUT R7, R7, R6, RZ, 0x3c, !PT ;  /* 0x0000000607071212 */ /* 0x001fc800078e3cff */
[----:B------:R-:W-:-:S04]  /*e470*/  @P1 LOP3.LUT R6, R7, R6, RZ, 0x3c, !PT ;  /* 0x0000000607061212 */ /* 0x000fc800078e3cff */
[----:B------:R-:W-:-:S05]  /*e480*/  @P1 LOP3.LUT R7, R7, R6, RZ, 0x3c, !PT ;  /* 0x0000000607071212 */ /* 0x000fca00078e3cff */
[----:B------:R0:W2:Y:S02]  /*e490*/  @P1 LDG.E.U8 R240, desc[UR40][R6.64] ;  /* 0x0000002806f01981 */ /* 0x0000a4000c1e1100 */
[----:B0-----:R-:W-:Y:S02]  /*e4a0*/  @P0 IMAD.MOV.U32 R6, RZ, RZ, R0 ;  /* 0x000000ffff060224 */ /* 0x001fe400078e0000 */
[----:B------:R-:W-:Y:S01]  /*e4b0*/  @P0 IMAD.MOV.U32 R7, RZ, RZ, R152 ;  /* 0x000000ffff070224 */ /* 0x000fe200078e0098 */
[----:B------:R-:W-:Y:S01]  /*e4c0*/  ISETP.GT.AND P2, PT, R180, 0x46, PT ;  /* 0x00000046b400780c */ /* 0x000fe20003f44270 */
[----:B------:R-:W4:Y:S04]  /*e4d0*/  LDL R152, [R1+0x5c8] ;  /* 0x0005c80001987983 */ /* 0x000f280000100800 */
[----:B------:R0:W2:Y:S01]  /*e4e0*/  @P0 LDG.E.U8 R239, desc[UR40][R6.64] ;  /* 0x0000002806ef0981 */ /* 0x0000a2000c1e1100 */
[----:B------:R-:W-:-:S02]  /*e4f0*/  PRMT R238, RZ, 0x7610, R238 ;  /* 0x00007610ffee7816 */ /* 0x000fc400000000ee */
[----:B------:R-:W-:Y:S01]  /*e500*/  ISETP.GT.AND P3, PT, R180, 0x47, PT ;  /* 0x00000047b400780c */ /* 0x000fe20003f64270 */
[----:B------:R-:W4:Y:S04]  /*e510*/  LDL R0, [R1+0x5cc] ;  /* 0x0005cc0001007983 */ /* 0x000f280000100800 */
[----:B------:R-:W0:Y:S04]  /*e520*/  LDL R6, [R1+0x5f0] ;  /* 0x0005f00001067983 */ /* 0x000e280000100800 */
[----:B------:R-:W0:Y:S02]  /*e530*/  LDL R7, [R1+0x5f4] ;  /* 0x0005f40001077983 */ /* 0x000e240000100800 */
[----:B0-----:R-:W-:-:S04]  /*e540*/  @P2 LOP3.LUT R7, R7, R6, RZ, 0x3c, !PT ;  /* 0x0000000607072212 */ /* 0x001fc800078e3cff */
[----:B------:R-:W-:-:S04]  /*e550*/  @P2 LOP3.LUT R6, R7, R6, RZ, 0x3c, !PT ;  /* 0x0000000607062212 */ /* 0x000fc800078e3cff */
[----:B------:R-:W-:-:S05]  /*e560*/  @P2 LOP3.LUT R7, R7, R6, RZ, 0x3c, !PT ;  /* 0x0000000607072212 */ /* 0x000fca00078e3cff */
[----:B------:R0:W2:Y:S04]  /*e570*/  @P2 LDG.E.U8 R238, desc[UR40][R6.64] ;  /* 0x0000002806ee2981 */ /* 0x0000a8000c1e1100 */
[----:B------:R-:W0:Y:S04]  /*e580*/  LDL R6, [R1+0x5e8] ;  /* 0x0005e80001067983 */ /* 0x000e280000100800 */
[----:B------:R-:W0:Y:S01]  /*e590*/  LDL R7, [R1+0x5ec] ;  /* 0x0005ec0001077983 */ /* 0x000e220000100800 */
[----:B------:R-:W-:Y:S02]  /*e5a0*/  PRMT R237, RZ, 0x7610, R237 ;  /* 0x00007610ffed7816 */ /* 0x000fe400000000ed */
[----:B------:R-:W-:-:S02]  /*e5b0*/  ISETP.GT.AND P4, PT, R180, 0x48, PT ;  /* 0x00000048b400780c */ /* 0x000fc40003f84270 */
[----:B0-----:R-:W-:-:S04]  /*e5c0*/  @P3 LOP3.LUT R7, R7, R6, RZ, 0x3c, !PT ;  /* 0x0000000607073212 */ /* 0x001fc800078e3cff */
[----:B------:R-:W-:-:S04]  /*e5d0*/  @P3 LOP3.LUT R6, R7, R6, RZ, 0x3c, !PT ;  /* 0x0000000607063212 */ /* 0x000fc800078e3cff */
[----:B------:R-:W-:-:S05]  /*e5e0*/  @P3 LOP3.LUT R7, R7, R6, RZ, 0x3c, !PT ;  /* 0x0000000607073212 */ /* 0x000fca00078e3cff */
[----:B------:R3:W2:Y:S04]  /*e5f0*/  @P3 LDG.E.U8 R237, desc[UR40][R6.64] ;  /* 0x0000002806ed3981 */ /* 0x0006a8000c1e1100 */
[----:B------:R-:W4:Y:S01]  /*e600*/  LDL R7, [R1+0x5e0] ;  /* 0x0005e00001077983 */ /* 0x000f220000100800 */
[----:B------:R-:W-:Y:S01]  /*e610*/  PRMT R236, RZ, 0x7610, R236 ;  /* 0x00007610ffec7816 */ /* 0x000fe200000000ec */
[----:B---3--:R-:W-:Y:S01]  /*e620*/  @P4 IMAD.MOV.U32 R6, RZ, RZ, R5 ;  /* 0x000000ffff064224 */ /* 0x008fe200078e0005 */
[----:B------:R-:W-:Y:S01]  /*e630*/  ISETP.GT.AND P0, PT, R180, 0x49, PT ;  /* 0x00000049b400780c */ /* 0x000fe20003f04270 */
[----:B------:R-:W3:Y:S04]  /*e640*/  LDL R5, [R1+0x5bc] ;  /* 0x0005bc0001057983 */ /* 0x000ee80000100800 */
[----:B----4-:R0:W4:Y:S04]  /*e650*/  @P4 LDG.E.U8 R236, desc[UR40][R6.64] ;  /* 0x0000002806ec4981 */ /* 0x010128000c1e1100 */
[----:B------:R-:W0:Y:S04]  /*e660*/  LDL R6, [R1+0x5d8] ;  /* 0x0005d80001067983 */ /* 0x000e280000100800 */
[----:B------:R-:W0:Y:S01]  /*e670*/  LDL R7, [R1+0x5dc] ;  /* 0x0005dc0001077983 */ /* 0x000e220000100800 */
[----:B------:R-:W-:-:S02]  /*e680*/  PRMT R235, RZ, 0x7610, R235 ;  /* 0x00007610ffeb7816 */ /* 0x000fc400000000eb */
[----:B0-----:R-:W-:-:S04]  /*e690*/  @P0 LOP3.LUT R7, R7, R6, RZ, 0x3c, !PT ;  /* 0x0000000607070212 */ /* 0x001fc800078e3cff */
[----:B------:R-:W-:-:S04]  /*e6a0*/  @P0 LOP3.LUT R6, R7, R6, RZ, 0x3c, !PT ;  /* 0x0000000607060212 */ /* 0x000fc800078e3cff */
[----:B------:R-:W-:-:S05]  /*e6b0*/  @P0 LOP3.LUT R7, R7, R6, RZ, 0x3c, !PT ;  /* 0x0000000607070212 */ /* 0x000fca00078e3cff */
[----:B------:R0:W4:Y:S04]  /*e6c0*/  @P0 LDG.E.U8 R235, desc[UR40][R6.64] ;  /* 0x0000002806eb0981 */ /* 0x000128000c1e1100 */
[----:B------:R-:W0:Y:S04]  /*e6d0*/  LDL R6, [R1+0x5d0] ;  /* 0x0005d00001067983 */ /* 0x000e280000100800 */
[----:B------:R-:W0:Y:S01]  /*e6e0*/  LDL R7, [R1+0x5d4] ;  /* 0x0005d40001077983 */ /* 0x000e220000100800 */
[C---:B------:R-:W-:Y:S02]  /*e6f0*/  ISETP.GT.AND P1, PT, R180.reuse, 0x4a, PT ;  /* 0x0000004ab400780c */ /* 0x040fe40003f24270 */
[----:B------:R-:W-:-:S02]  /*e700*/  ISETP.GT.AND P2, PT, R180, 0x4b, PT ;  /* 0x0000004bb400780c */ /* 0x000fc40003f44270 */
[----:B------:R-:W-:Y:S02]  /*e710*/  PRMT R234, RZ, 0x7610, R234 ;  /* 0x00007610ffea7816 */ /* 0x000fe400000000ea */
[----:B------:R-:W-:-:S07]  /*e720*/  PRMT R232, RZ, 0x7610, R232 ;  /* 0x00007610ffe87816 */ /* 0x000fce00000000e8 */
[----:B0-----:R-:W-:-:S04]  /*e730*/  @P1 LOP3.LUT R7, R7, R6, RZ, 0x3c, !PT ;  /* 0x0000000607071212 */ /* 0x001fc800078e3cff */
[----:B------:R-:W-:-:S04]  /*e740*/  @P1 LOP3.LUT R6, R7, R6, RZ, 0x3c, !PT ;  /* 0x0000000607061212 */ /* 0x000fc800078e3cff */
[----:B------:R-:W-:-:S05]  /*e750*/  @P1 LOP3.LUT R7, R7, R6, RZ, 0x3c, !PT ;  /* 0x0000000607071212 */ /* 0x000fca00078e3cff */
[----:B------:R0:W4:Y:S02]  /*e760*/  @P1 LDG.E.U8 R234, desc[UR40][R6.64] ;  /* 0x0000002806ea1981 */ /* 0x000124000c1e1100 */
[----:B0-----:R-:W-:Y:S02]  /*e770*/  @P2 IMAD.MOV.U32 R6, RZ, RZ, R0 ;  /* 0x000000ffff062224 */ /* 0x001fe400078e0000 */
[----:B------:R-:W-:Y:S01]  /*e780*/  @P2 IMAD.MOV.U32 R7, RZ, RZ, R152 ;  /* 0x000000ffff072224 */ /* 0x000fe200078e0098 */
[----:B------:R-:W-:Y:S01]  /*e790*/  ISETP.GT.AND P0, PT, R180, 0x4c, PT ;  /* 0x0000004cb400780c */ /* 0x000fe20003f04270 */
[----:B------:R-:W2:Y:S04]  /*e7a0*/  LDL R152, [R1+0x5a8] ;  /* 0x0005a80001987983 */ /* 0x000ea80000100800 */
[----:B------:R0:W4:Y:S01]  /*e7b0*/  @P2 LDG.E.U8 R232, desc[UR40][R6.64] ;  /* 0x0000002806e82981 */ /* 0x000122000c1e1100 */
[----:B------:R-:W-:-:S02]  /*e7c0*/  PRMT R230, RZ, 0x7610, R230 ;  /* 0x00007610ffe67816 */ /* 0x000fc400000000e6 */
[----:B------:R-:W-:Y:S01]  /*e7d0*/  ISETP.GT.AND P1, PT, R180, 0x4d, PT ;  /* 0x0000004db400780c */ /* 0x000fe20003f24270 */
[----:B------:R-:W2:Y:S04]  /*e7e0*/  LDL R0, [R1+0x5ac] ;  /* 0x0005ac0001007983 */ /* 0x000ea80000100800 */
[----:B------:R-:W0:Y:S04]  /*e7f0*/  LDL R6, [R1+0x5c0] ;  /* 0x0005c00001067983 */ /* 0x000e280000100800 */
[----:B------:R-:W0:Y:S02]  /*e800*/  LDL R7, [R1+0x5c4] ;  /* 0x0005c40001077983 */ /* 0x000e240000100800 */
[----:B0-----:R-:W-:-:S04]  /*e810*/  @P0 LOP3.LUT R7, R7, R6, RZ, 0x3c, !PT ;  /* 0x0000000607070212 */ /* 0x001fc800078e3cff */
[----:B------:R-:W-:-:S04]  /*e820*/  @P0 LOP3.LUT R6, R7, R6, RZ, 0x3c, !PT ;  /* 0x0000000607060212 */ /* 0x000fc800078e3cff */
[----:B------:R-:W-:-:S05]  /*e830*/  @P0 LOP3.LUT R7, R7, R6, RZ, 0x3c, !PT ;  /* 0x0000000607070212 */ /* 0x000fca00078e3cff */
[----:B------:R3:W4:Y:S04]  /*e840*/  @P0 LDG.E.U8 R230, desc[UR40][R6.64] ;  /* 0x0000002806e60981 */ /* 0x000728000c1e1100 */
[----:B------:R-:W2:Y:S01]  /*e850*/  LDL R7, [R1+0x5b8] ;  /* 0x0005b80001077983 */ /* 0x000ea20000100800 */
[----:B------:R-:W-:Y:S01]  /*e860*/  PRMT R229, RZ, 0x7610, R229 ;  /* 0x00007610ffe57816 */ /* 0x000fe200000000e5 */
[----:B---3--:R-:W-:Y:S01]  /*e870*/  @P1 IMAD.MOV.U32 R6, RZ, RZ, R5 ;  /* 0x000000ffff061224 */ /* 0x008fe200078e0005 */
[C---:B------:R-:W-:Y:S01]  /*e880*/  ISETP.GT.AND P0, PT, R180.reuse, 0x4e, PT ;  /* 0x0000004eb400780c */ /* 0x040fe20003f04270 */
[----:B------:R-:W3:Y:S04]  /*e890*/  LDL R5, [R1+0x59c] ;  /* 0x00059c0001057983 */ /* 0x000ee80000100800 */
[----:B--2---:R0:W2:Y:S04]  /*e8a0*/  @P1 LDG.E.U8 R229, desc[UR40][R6.64] ;  /* 0x0000002806e51981 */ /* 0x0040a8000c1e1100 */
[----:B------:R-:W0:Y:S04]  /*e8b0*/  LDL R6, [R1+0x5b0] ;  /* 0x0005b00001067983 */ /* 0x000e280000100800 */
[----:B------:R-:W0:Y:S01]  /*e8c0*/  LDL R7, [R1+0x5b4] ;  /* 0x0005b40001077983 */ /* 0x000e220000100800 */
[----:B------:R-:W-:-:S02]  /*e8d0*/  ISETP.GT.AND P1, PT, R180, 0x4f, PT ;  /* 0x0000004fb400780c */ /* 0x000fc40003f24270 */
[----:B------:R-:W-:Y:S02]  /*e8e0*/  PRMT R227, RZ, 0x7610, R227 ;  /* 0x00007610ffe37816 */ /* 0x000fe400000000e3 */
        /* <DEDUP_REMOVED lines=11> */
[----:B------:R-:W-:Y:S01]  /*e9a0*/  PRMT R233, RZ, 0x7610, R233 ;  /* 0x00007610ffe97816 */ /* 0x000fe200000000e9 */
[----:B------:R-:W4:Y:S04]  /*e9b0*/  LDL R0, [R1+0x58c] ;  /* 0x00058c0001007983 */ /* 0x000f280000100800 */
[----:B------:R-:W0:Y:S04]  /*e9c0*/  LDL R6, [R1+0x5a0] ;  /* 0x0005a00001067983 */ /* 0x000e280000100800 */
[----:B------:R-:W0:Y:S01]  /*e9d0*/  LDL R7, [R1+0x5a4] ;  /* 0x0005a40001077983 */ /* 0x000e220000100800 */
[----:B------:R-:W-:-:S02]  /*e9e0*/  ISETP.GT.AND P1, PT, R180, 0x51, PT ;  /* 0x00000051b400780c */ /* 0x000fc40003f24270 */
[----:B0-----:R-:W-:-:S04]  /*e9f0*/  @P0 LOP3.LUT R7, R7, R6, RZ, 0x3c, !PT ;  /* 0x0000000607070212 */ /* 0x001fc800078e3cff */
[----:B------:R-:W-:-:S04]  /*ea00*/  @P0 LOP3.LUT R6, R7, R6, RZ, 0x3c, !PT ;  /* 0x0000000607060212 */ /* 0x000fc800078e3cff */
[----:B------:R-:W-:-:S05]  /*ea10*/  @P0 LOP3.LUT R7, R7, R6, RZ, 0x3c, !PT ;  /* 0x0000000607070212 */ /* 0x000fca00078e3cff */
[----:B------:R3:W2:Y:S04]  /*ea20*/  @P0 LDG.E.U8 R251, desc[UR40][R6.64] ;  /* 0x0000002806fb0981 */ /* 0x0006a8000c1e1100 */
[----:B------:R-:W4:Y:S01]  /*ea30*/  LDL R7, [R1+0x598] ;  /* 0x0005980001077983 */ /* 0x000f220000100800 */
[----:B---3--:R-:W-:Y:S01]  /*ea40*/  @P1 IMAD.MOV.U32 R6, RZ, RZ, R5 ;  /* 0x000000ffff061224 */ /* 0x008fe200078e0005 */
[C---:B------:R-:W-:Y:S02]  /*ea50*/  ISETP.GT.AND P0, PT, R180.reuse, 0x52, PT ;  /* 0x00000052b400780c */ /* 0x040fe40003f04270 */
[----:B------:R-:W-:Y:S01]  /*ea60*/  PRMT R231, RZ, 0x7610, R231 ;  /* 0x00007610ffe77816 */ /* 0x000fe200000000e7 */
[----:B------:R-:W3:Y:S04]  /*ea70*/  LDL R5, [R1+0x57c] ;  /* 0x00057c0001057983 */ /* 0x000ee80000100800 */
[----:B----4-:R0:W4:Y:S04]  /*ea80*/  @P1 LDG.E.U8 R233, desc[UR40][R6.64] ;  /* 0x0000002806e91981 */ /* 0x010128000c1e1100 */
[----:B------:R-:W0:Y:S04]  /*ea90*/  LDL R6, [R1+0x590] ;  /* 0x0005900001067983 */ /* 0x000e280000100800 */
[----:B------:R-:W0:Y:S01]  /*eaa0*/  LDL R7, [R1+0x594] ;  /* 0x0005940001077983 */ /* 0x000e220000100800 */
[----:B------:R-:W-:-:S02]  /*eab0*/  ISETP.GT.AND P1, PT, R180, 0x53, PT ;  /* 0x00000053b400780c */ /* 0x000fc40003f24270 */
[----:B------:R-:W-:Y:S02]  /*eac0*/  PRMT R228, RZ, 0x7610, R228 ;  /* 0x00007610ffe47816 */ /* 0x000fe400000000e4 */
        /* <DEDUP_REMOVED lines=10> */
[----:B------:R-:W-:Y:S01]  /*eb70*/  PRMT R224, RZ, 0x7610, R224 ;  /* 0x00007610ffe07816 */ /* 0x000fe200000000e0 */
[----:B------:R-:W2:Y:S04]  /*eb80*/  LDL R0, [R1+0x56c] ;  /* 0x00056c0001007983 */ /* 0x000ea80000100800 */
[----:B------:R-:W0:Y:S04]  /*eb90*/  LDL R6, [R1+0x580] ;  /* 0x0005800001067983 */ /* 0x000e280000100800 */
[----:B------:R-:W0:Y:S01]  /*eba0*/  LDL R7, [R1+0x584] ;  /* 0x0005840001077983 */ /* 0x000e220000100800 */
[----:B------:R-:W-:-:S02]  /*ebb0*/  ISETP.GT.AND P1, PT, R180, 0x55, PT ;  /* 0x00000055b400780c */ /* 0x000fc40003f24270 */
[----:B0-----:R-:W-:-:S04]  /*ebc0*/  @P0 LOP3.LUT R7, R7, R6, RZ, 0x3c, !PT ;  /* 0x0000000607070212 */ /* 0x001fc800078e3cff */
[----:B------:R-:W-:-:S04]  /*ebd0*/  @P0 LOP3.LUT R6, R7, R6, RZ, 0x3c, !PT ;  /* 0x0000000607060212 */ /* 0x000fc800078e3cff */
[----:B------:R-:W-:-:S05]  /*ebe0*/  @P0 LOP3.LUT R7, R7, R6, RZ, 0x3c, !PT ;  /* 0x0000000607070212 */ /* 0x000fca00078e3cff */
[----:B------:R3:W4:Y:S04]  /*ebf0*/  @P0 LDG.E.U8 R225, desc[UR40][R6.64] ;  /* 0x0000002806e10981 */ /* 0x000728000c1e1100 */
[----:B------:R-:W2:Y:S01]  /*ec00*/  LDL R7, [R1+0x578] ;  /* 0x0005780001077983 */ /* 0x000ea20000100800 */
[----:B---3--:R-:W-:Y:S01]  /*ec10*/  @P1 IMAD.MOV.U32 R6, RZ, RZ, R5 ;  /* 0x000000ffff061224 */ /* 0x008fe200078e0005 */
[C---:B------:R-:W-:Y:S02]  /*ec20*/  ISETP.GT.AND P0, PT, R180.reuse, 0x56, PT ;  /* 0x00000056b400780c */ /* 0x040fe40003f04270 */
[----:B------:R-:W-:Y:S01]  /*ec30*/  PRMT R223, RZ, 0x7610, R223 ;  /* 0x00007610ffdf7816 */ /* 0x000fe200000000df */
[----:B------:R-:W3:Y:S04]  /*ec40*/  LDL R5, [R1+0x55c] ;  /* 0x00055c0001057983 */ /* 0x000ee80000100800 */
[----:B--2---:R0:W2:Y:S04]  /*ec50*/  @P1 LDG.E.U8 R224, desc[UR40][R6.64] ;  /* 0x0000002806e01981 */ /* 0x0040a8000c1e1100 */
[----:B------:R-:W0:Y:S04]  /*ec60*/  LDL R6, [R1+0x570] ;  /* 0x0005700001067983 */ /* 0x000e280000100800 */
[----:B------:R-:W0:Y:S01]  /*ec70*/  LDL R7, [R1+0x574] ;  /* 0x0005740001077983 */ /* 0x000e220000100800 */
[----:B------:R-:W-:-:S02]  /*ec80*/  ISETP.GT.AND P1, PT, R180, 0x57, PT ;  /* 0x00000057b400780c */ /* 0x000fc40003f24270 */
        /* <DEDUP_REMOVED lines=68> */
[----:B------:R-:W-:-:S03]  /*f0d0*/  PRMT R163, RZ, 0x7610, R163 ;  /* 0x00007610ffa37816 */ /* 0x000fc600000000a3 */
[----:B------:R-:W4:Y:S04]  /*f0e0*/  LDL R0, [R1+0x50c] ;  /* 0x00050c0001007983 */ /* 0x000f280000100800 */
[----:B------:R-:W0:Y:S04]  /*f0f0*/  LDL R6, [R1+0x520] ;  /* 0x0005200001067983 */ /* 0x000e280000100800 */
[----:B------:R-:W0:Y:S02]  /*f100*/  LDL R7, [R1+0x524] ;  /* 0x0005240001077983 */ /* 0x000e240000100800 */
[----:B0-----:R-:W-:-:S04]  /*f110*/  @P0 LOP3.LUT R7, R7, R6, RZ, 0x3c, !PT ;  /* 0x0000000607070212 */ /* 0x001fc800078e3cff */
[----:B------:R-:W-:-:S04]  /*f120*/  @P0 LOP3.LUT R6, R7, R6, RZ, 0x3c, !PT ;  /* 0x0000000607060212 */ /* 0x000fc800078e3cff */
[----:B------:R-:W-:-:S05]  /*f130*/  @P0 LOP3.LUT R7, R7, R6, RZ, 0x3c, !PT ;  /* 0x0000000607070212 */ /* 0x000fca00078e3cff */
[----:B------:R-:W3:Y:S01]  /*f140*/  @P0 LDG.E.U8 R163, desc[UR40][R6.64] ;  /* 0x0000002806a30981 */ /* 0x000ee2000c1e1100 */
[C---:B------:R-:W-:Y:S02]  /*f150*/  ISETP.GT.AND P1, PT, R180.reuse, 0x61, PT ;  /* 0x00000061b400780c */ /* 0x040fe40003f24270 */
[----:B------:R-:W-:Y:S01]  /*f160*/  PRMT R221, RZ, 0x7610, R221 ;  /* 0x00007610ffdd7816 */ /* 0x000fe200000000dd */
[----:B---3--:R0:W-:Y:S04]  /*f170*/  STL [R1+0x10], R163 ;  /* 0x000010a301007387 */ /* 0x0081e80000100800 */
[----:B0-----:R-:W3:Y:S04]  /*f180*/  LDL.LU R163, [R1+0x8d0] ;  /* 0x0008d00001a37983 */ /* 0x001ee80000300800 */
[----:B------:R-:W2:Y:S02]  /*f190*/  LDL R7, [R1+0x518] ;  /* 0x0005180001077983 */ /* 0x000ea40000100800 */
[----:B------:R-:W-:Y:S01]  /*f1a0*/  @P1 IMAD.MOV.U32 R6, RZ, RZ, R5 ;  /* 0x000000ffff061224 */ /* 0x000fe200078e0005 */
[----:B------:R-:W-:-:S02]  /*f1b0*/  ISETP.GT.AND P0, PT, R180, 0x62, PT ;  /* 0x00000062b400780c */ /* 0x000fc40003f04270 */
        /* <DEDUP_REMOVED lines=11> */
[----:B----4-:R-:W-:Y:S02]  /*f270*/  @P1 IMAD.MOV.U32 R6, RZ, RZ, R0 ;  /* 0x000000ffff061224 */ /* 0x010fe400078e0000 */
        /* <DEDUP_REMOVED lines=99> */
[----:B------:R-:W-:Y:S02]  /*f8b0*/  ISETP.GT.AND P1, PT, R180, 0x71, PT ;  /* 0x00000071b400780c */ /* 0x000fe40003f24270 */
[----:B------:R-:W-:Y:S01]  /*f8c0*/  PRMT R169, RZ, 0x7610, R169 ;  /* 0x00007610ffa97816 */ /* 0x000fe200000000a9 */
[----:B---3--:R0:W-:Y:S04]  /*f8d0*/  STL [R1+0x18], R168 ;  /* 0x000018a801007387 */ /* 0x0081e80000100800 */
[----:B0-----:R-:W3:Y:S04]  /*f8e0*/  LDL.LU R168, [R1+0x8cc] ;  /* 0x0008cc0001a87983 */ /* 0x001ee80000300800 */
[----:B------:R-:W2:Y:S02]  /*f8f0*/  LDL R7, [R1+0x498] ;  /* 0x0004980001077983 */ /* 0x000ea40000100800 */
[----:B------:R-:W-:-:S02]  /*f900*/  @P1 IMAD.MOV.U32 R6, RZ, RZ, R5 ;  /* 0x000000ffff061224 */ /* 0x000fc400078e0005 */
[----:B------:R-:W3:Y:S04]  /*f910*/  LDL R5, [R1+0x47c] ;  /* 0x00047c0001057983 */ /* 0x000ee80000100800 */
[----:B--2---:R-:W2:Y:S01]  /*f920*/  @P1 LDG.E.U8 R169, desc[UR40][R6.64] ;  /* 0x0000002806a91981 */ /* 0x004ea2000c1e1100 */
[----:B------:R-:W-:-:S03]  /*f930*/  ISETP.GT.AND P0, PT, R180, 0x72, PT ;  /* 0x00000072b400780c */ /* 0x000fc60003f04270 */
[----:B--2---:R0:W-:Y:S04]  /*f940*/  STL [R1+0x14], R169 ;  /* 0x000014a901007387 */ /* 0x0041e80000100800 */
[----:B0-----:R-:W2:Y:S04]  /*f950*/  LDL.LU R169, [R1+0x8c8] ;  /* 0x0008c80001a97983 */ /* 0x001ea80000300800 */
[----:B------:R-:W4:Y:S04]  /*f960*/  LDL R6, [R1+0x490] ;  /* 0x0004900001067983 */ /* 0x000f280000100800 */
[----:B------:R-:W4:Y:S01]  /*f970*/  LDL R7, [R1+0x494] ;  /* 0x0004940001077983 */ /* 0x000f220000100800 */
[----:B------:R-:W-:-:S02]  /*f980*/  PRMT R153, RZ, 0x7610, R153 ;  /* 0x00007610ff997816 */ /* 0x000fc40000000099 */
[----:B----4-:R-:W-:-:S04]  /*f990*/  @P0 LOP3.LUT R7, R7, R6, RZ, 0x3c, !PT ;  /* 0x0000000607070212 */ /* 0x010fc800078e3cff */
[----:B------:R-:W-:-:S04]  /*f9a0*/  @P0 LOP3.LUT R6, R7, R6, RZ, 0x3c, !PT ;  /* 0x0000000607060212 */ /* 0x000fc800078e3cff */
[----:B------:R-:W-:-:S05]  /*f9b0*/  @P0 LOP3.LUT R7, R7, R6, RZ, 0x3c, !PT ;  /* 0x0000000607070212 */ /* 0x000fca00078e3cff */
[----:B------:R0:W4:Y:S01]  /*f9c0*/  @P0 LDG.E.U8 R153, desc[UR40][R6.64] ;  /* 0x0000002806990981 */ /* 0x000122000c1e1100 */
[----:B------:R-:W-:Y:S02]  /*f9d0*/  ISETP.GT.AND P1, PT, R180, 0x73, PT ;  /* 0x00000073b400780c */ /* 0x000fe40003f24270 */
[----:B0-----:R-:W-:Y:S01]  /*f9e0*/  PRMT R6, RZ, 0x7610, R6 ;  /* 0x00007610ff067816 */ /* 0x001fe20000000006 */
[----:B----4-:R0:W-:Y:S10]  /*f9f0*/  STL [R1+0xc], R153 ;  /* 0x00000c9901007387 */ /* 0x0101f40000100800 */
[----:B0-----:R-:W-:-:S02]  /*fa00*/  @P1 IMAD.MOV.U32 R153, RZ, RZ, R152 ;  /* 0x000000ffff991224 */ /* 0x001fc400078e0098 */
[----:B------:R-:W-:Y:S01]  /*fa10*/  @P1 IMAD.MOV.U32 R152, RZ, RZ, R0 ;  /* 0x000000ffff981224 */ /* 0x000fe200078e0000 */
[----:B------:R-:W-:Y:S01]  /*fa20*/  ISETP.GT.AND P0, PT, R180, 0x74, PT ;  /* 0x00000074b400780c */ /* 0x000fe20003f04270 */
[----:B------:R-:W4:Y:S04]  /*fa30*/  LDL R0, [R1+0x46c] ;  /* 0x00046c0001007983 */ /* 0x000f280000100800 */
[----:B------:R0:W2:Y:S04]  /*fa40*/  @P1 LDG.E.U8 R6, desc[UR40][R152.64] ;  /* 0x0000002898061981 */ /* 0x0000a8000c1e1100 */
[----:B------:R-:W0:Y:S04]  /*fa50*/  LDL R152, [R1+0x480] ;  /* 0x0004800001987983 */ /* 0x000e280000100800 */
[----:B------:R-:W0:Y:S01]  /*fa60*/  LDL R153, [R1+0x484] ;  /* 0x0004840001997983 */ /* 0x000e220000100800 */
[----:B------:R-:W-:-:S02]  /*fa70*/  PRMT R7, RZ, 0x7610, R7 ;  /* 0x00007610ff077816 */ /* 0x000fc40000000007 */
[----:B------:R-:W-:Y:S02]  /*fa80*/  ISETP.GT.AND P1, PT, R180, 0x75, PT ;  /* 0x00000075b400780c */ /* 0x000fe40003f24270 */
        /* <DEDUP_REMOVED lines=39> */
[----:B------:R-:W4:Y:S01]  /*fd00*/  LDL R153, [R1+0x450] ;  /* 0x0004500001997983 */ /* 0x000f220000100800 */
[----:B------:R-:W-:Y:S02]  /*fd10*/  ISETP.GT.AND P0, PT, R180, 0x7a, PT ;  /* 0x0000007ab400780c */ /* 0x000fe40003f04270 */
[----:B------:R-:W-:-:S11]  /*fd20*/  PRMT R169, RZ, 0x7610, R169 ;  /* 0x00007610ffa97816 */ /* 0x000fd600000000a9 */
[----:B---3--:R-:W-:-:S05]  /*fd30*/  @P0 IMAD.MOV.U32 R152, RZ, RZ, R5 ;  /* 0x000000ffff980224 */ /* 0x008fca00078e0005 */
[----:B----4-:R0:W3:Y:S04]  /*fd40*/  @P0 LDG.E.U8 R169, desc[UR40][R152.64] ;  /* 0x0000002898a90981 */ /* 0x0100e8000c1e1100 */
[----:B------:R-:W4:Y:S01]  /*fd50*/  LDL R153, [R1+0x448] ;  /* 0x0004480001997983 */ /* 0x000f220000100800 */
[----:B------:R-:W-:Y:S02]  /*fd60*/  ISETP.GT.AND P0, PT, R180, 0x7b, PT ;  /* 0x0000007bb400780c */ /* 0x000fe40003f04270 */
[----:B------:R-:W-:Y:S02]  /*fd70*/  LOP3.LUT R207, R207, 0xffff, RZ, 0xc0, !PT ;  /* 0x0000ffffcfcf7812 */ /* 0x000fe400078ec0ff */
[----:B------:R-:W-:-:S04]  /*fd80*/  LOP3.LUT R170, R170, 0xffff, RZ, 0xc0, !PT ;  /* 0x0000ffffaaaa7812 */ /* 0x000fc800078ec0ff */
[--C-:B------:R-:W-:Y:S02]  /*fd90*/  PRMT R5, R207, 0x3340, R170.reuse ;  /* 0x00003340cf057816 */ /* 0x100fe400000000aa */
[----:B------:R-:W-:-:S03]  /*fda0*/  PRMT R170, RZ, 0x7610, R170 ;  /* 0x00007610ffaa7816 */ /* 0x000fc600000000aa */
[----:B0-----:R-:W-:Y:S01]  /*fdb0*/  @P0 IMAD.MOV.U32 R152, RZ, RZ, R0 ;  /* 0x000000ffff980224 */ /* 0x001fe200078e0000 */
[----:B------:R-:W-:Y:S01]  /*fdc0*/  LOP3.LUT R206, R206, 0xffff, RZ, 0xc0, !PT ;  /* 0x0000ffffcece7812 */ /* 0x000fe200078ec0ff */
[----:B------:R-:W2:Y:S04]  /*fdd0*/  LDL R0, [R1+0x434] ;  /* 0x0004340001007983 */ /* 0x000ea80000100800 */
[----:B----4-:R0:W4:Y:S04]  /*fde0*/  @P0 LDG.E.U8 R170, desc[UR40][R152.64] ;  /* 0x0000002898aa0981 */ /* 0x010128000c1e1100 */
[----:B------:R-:W0:Y:S04]  /*fdf0*/  LDL R152, [R1+0x440] ;  /* 0x0004400001987983 */ /* 0x000e280000100800 */
[----:B------:R-:W0:Y:S01]  /*fe00*/  LDL R153, [R1+0x444] ;  /* 0x0004440001997983 */ /* 0x000e220000100800 */
[----:B------:R-:W-:-:S02]  /*fe10*/  ISETP.GT.AND P0, PT, R180, 0x7c, PT ;  /* 0x0000007cb400780c */ /* 0x000fc40003f04270 */
[----:B------:R-:W-:-:S04]  /*fe20*/  LOP3.LUT R171, R171, 0xffff, RZ, 0xc0, !PT ;  /* 0x0000ffffabab7812 */ /* 0x000fc800078ec0ff */
[--C-:B------:R-:W-:Y:S02]  /*fe30*/  PRMT R207, R206, 0x3340, R171.reuse ;  /* 0x00003340cecf7816 */ /* 0x100fe400000000ab */
[----:B------:R-:W-:-:S05]  /*fe40*/  PRMT R171, RZ, 0x7610, R171 ;  /* 0x00007610ffab7816 */ /* 0x000fca00000000ab */
[----:B0-----:R-:W-:-:S04]  /*fe50*/  @P0 LOP3.LUT R153, R153, R152, RZ, 0x3c, !PT ;  /* 0x0000009899990212 */ /* 0x001fc800078e3cff */
[----:B------:R-:W-:-:S04]  /*fe60*/  @P0 LOP3.LUT R152, R153, R152, RZ, 0x3c, !PT ;  /* 0x0000009899980212 */ /* 0x000fc800078e3cff */
[----:B------:R-:W-:-:S05]  /*fe70*/  @P0 LOP3.LUT R153, R153, R152, RZ, 0x3c, !PT ;  /* 0x0000009899990212 */ /* 0x000fca00078e3cff */
[----:B------:R0:W4:Y:S04]  /*fe80*/  @P0 LDG.E.U8 R171, desc[UR40][R152.64] ;  /* 0x0000002898ab0981 */ /* 0x000128000c1e1100 */
[----:B------:R-:W0:Y:S04]  /*fe90*/  LDL R152, [R1+0x438] ;  /* 0x0004380001987983 */ /* 0x000e280000100800 */
[----:B------:R-:W0:Y:S01]  /*fea0*/  LDL R153, [R1+0x43c] ;  /* 0x00043c0001997983 */ /* 0x000e220000100800 */
[----:B------:R-:W-:Y:S02]  /*feb0*/  ISETP.GT.AND P0, PT, R180, 0x7d, PT ;  /* 0x0000007db400780c */ /* 0x000fe40003f04270 */
[----:B------:R-:W-:-:S02]  /*fec0*/  LOP3.LUT R172, R172, 0xffff, RZ, 0xc0, !PT ;  /* 0x0000ffffacac7812 */ /* 0x000fc400078ec0ff */
[----:B------:R-:W-:-:S04]  /*fed0*/  LOP3.LUT R205, R205, 0xffff, RZ, 0xc0, !PT ;  /* 0x0000ffffcdcd7812 */ /* 0x000fc800078ec0ff */
[----:B------:R-:W-:Y:S02]  /*fee0*/  PRMT R206, R172, 0x3340, R205 ;  /* 0x00003340acce7816 */ /* 0x000fe400000000cd */
[----:B------:R-:W-:Y:S02]  /*fef0*/  PRMT R172, RZ, 0x7610, R172 ;  /* 0x00007610ffac7816 */ /* 0x000fe400000000ac */
[----:B------:R-:W-:Y:S02]  /*ff00*/  LOP3.LUT R204, R204, 0xffff, RZ, 0xc0, !PT ;  /* 0x0000ffffcccc7812 */ /* 0x000fe400078ec0ff */
[----:B------:R-:W-:Y:S02]  /*ff10*/  LOP3.LUT R203, R203, 0xffff, RZ, 0xc0, !PT ;  /* 0x0000ffffcbcb7812 */ /* 0x000fe400078ec0ff */
[----:B------:R-:W-:Y:S02]  /*ff20*/  LOP3.LUT R154, R154, 0xffff, RZ, 0xc0, !PT ;  /* 0x0000ffff9a9a7812 */ /* 0x000fe400078ec0ff */
[----:B------:R-:W-:-:S02]  /*ff30*/  LOP3.LUT R155, R155, 0xffff, RZ, 0xc0, !PT ;  /* 0x0000ffff9b9b7812 */ /* 0x000fc400078ec0ff */
[----:B------:R-:W-:Y:S02]  /*ff40*/  LOP3.LUT R192, R192, 0xffff, RZ, 0xc0, !PT ;  /* 0x0000ffffc0c07812 */ /* 0x000fe400078ec0ff */
[----:B------:R-:W-:Y:S02]  /*ff50*/  LOP3.LUT R193, R193, 0xffff, RZ, 0xc0, !PT ;  /* 0x0000ffffc1c17812 */ /* 0x000fe400078ec0ff */
[----:B------:R-:W-:Y:S02]  /*ff60*/  PRMT R205, R204, 0x3340, R203 ;  /* 0x00003340cccd7816 */ /* 0x000fe400000000cb */
[----:B------:R-:W-:Y:S02]  /*ff70*/  PRMT R204, R154, 0x3340, R155 ;  /* 0x000033409acc7816 */ /* 0x000fe4000000009b */
[----:B------:R-:W-:Y:S02]  /*ff80*/  PRMT R154, R192, 0x3340, R193 ;  /* 0x00003340c09a7816 */ /* 0x000fe400000000c1 */
[----:B------:R-:W3:Y:S04]  /*ff90*/  LDL R192, [R1+0x428] ;  /* 0x0004280001c07983 */ /* 0x000ee80000100800 */
[----:B------:R-:W3:Y:S01]  /*ffa0*/  LDL R193, [R1+0x42c] ;  /* 0x00042c0001c17983 */ /* 0x000ee20000100800 */
[----:B0-----:R-:W-:-:S04]  /*ffb0*/  @P0 LOP3.LUT R153, R153, R152, RZ, 0x3c, !PT ;  /* 0x0000009899990212 */ /* 0x001fc800078e3cff */
[----:B------:R-:W-:-:S04]  /*ffc0*/  @P0 LOP3.LUT R152, R153, R152, RZ, 0x3c, !PT ;  /* 0x0000009899980212 */ /* 0x000fc800078e3cff */
[----:B------:R-:W-:-:S05]  /*ffd0*/  @P0 LOP3.LUT R153, R153, R152, RZ, 0x3c, !PT ;  /* 0x0000009899990212 */ /* 0x000fca00078e3cff */
[----:B------:R2:W4:Y:S04]  /*ffe0*/  @P0 LDG.E.U8 R172, desc[UR40][R152.64] ;  /* 0x0000002898ac0981 */ /* 0x000528000c1e1100 */
[----:B------:R-:W3:Y:S01]  /*fff0*/  LDL R153, [R1+0x430] ;  /* 0x0004300001997983 */ /* 0x000ee20000100800 */
[----:B------:R-:W-:-:S13]  /*10000*/  ISETP.GT.AND P0, PT, R180, 0x7e, PT ;  /* 0x0000007eb400780c */ /* 0x000fda0003f04270 */
[----:B--2---:R-:W-:Y:S02]  /*10010*/  @P0 IMAD.MOV.U32 R152, RZ, RZ, R0 ;  /* 0x000000ffff980224 */ /* 0x004fe400078e0000 */
[----:B------:R-:W2:Y:S01]  /*10020*/  LDL R0, [R1+0x854] ;  /* 0x0008540001007983 */ /* 0x000ea20000100800 */
[----:B------:R-:W-:Y:S02]  /*10030*/  PRMT R203, RZ, 0x7610, R203 ;  /* 0x00007610ffcb7816 */ /* 0x000fe400000000cb */
[----:B------:R-:W-:Y:S02]  /*10040*/  LOP3.LUT R199, R199, 0xffff, RZ, 0xc0, !PT ;  /* 0x0000ffffc7c77812 */ /* 0x000fe400078ec0ff */
[----:B------:R-:W-:Y:S02]  /*10050*/  LOP3.LUT R200, R200, 0xffff, RZ, 0xc0, !PT ;  /* 0x0000ffffc8c87812 */ /* 0x000fe400078ec0ff */
[----:B------:R-:W-:Y:S02]  /*10060*/  LOP3.LUT R201, R201, 0xffff, RZ, 0xc0, !PT ;  /* 0x0000ffffc9c97812 */ /* 0x000fe400078ec0ff */
[----:B------:R-:W-:-:S02]  /*10070*/  LOP3.LUT R202, R202, 0xffff, RZ, 0xc0, !PT ;  /* 0x0000ffffcaca7812 */ /* 0x000fc400078ec0ff */
[----:B------:R-:W-:Y:S02]  /*10080*/  PRMT R199, R199, 0x3340, R200 ;  /* 0x00003340c7c77816 */ /* 0x000fe400000000c8 */
[----:B------:R-:W-:-:S04]  /*10090*/  PRMT R155, R201, 0x3340, R202 ;  /* 0x00003340c99b7816 */ /* 0x000fc800000000ca */
[----:B------:R-:W-:Y:S02]  /*100a0*/  PRMT R155, R199, 0x5410, R155 ;  /* 0x00005410c79b7816 */ /* 0x000fe4000000009b */
[----:B------:R-:W-:Y:S02]  /*100b0*/  PRMT R199, RZ, 0x7610, R199 ;  /* 0x00007610ffc77816 */ /* 0x000fe400000000c7 */
[----:B------:R-:W-:Y:S01]  /*100c0*/  PRMT R154, R204, 0x5410, R154 ;  /* 0x00005410cc9a7816 */ /* 0x000fe2000000009a */
[----:B---3--:R0:W3:Y:S01]  /*100d0*/  @P0 LDG.E.U8 R203, desc[UR40][R152.64] ;  /* 0x0000002898cb0981 */ /* 0x0080e2000c1e1100 */
[----:B------:R-:W-:-:S13]  /*100e0*/  ISETP.GT.AND P0, PT, R180, 0x7f, PT ;  /* 0x0000007fb400780c */ /* 0x000fda0003f04270 */
[----:B------:R-:W-:-:S04]  /*100f0*/  @P0 LOP3.LUT R193, R193, R192, RZ, 0x3c, !PT ;  /* 0x000000c0c1c10212 */ /* 0x000fc800078e3cff */
[----:B------:R-:W-:-:S04]  /*10100*/  @P0 LOP3.LUT R192, R193, R192, RZ, 0x3c, !PT ;  /* 0x000000c0c1c00212 */ /* 0x000fc800078e3cff */
[----:B------:R-:W-:-:S05]  /*10110*/  @P0 LOP3.LUT R193, R193, R192, RZ, 0x3c, !PT ;  /* 0x000000c0c1c10212 */ /* 0x000fca00078e3cff */
[----:B------:R-:W3:Y:S01]  /*10120*/  @P0 LDG.E.U8 R199, desc[UR40][R192.64] ;  /* 0x00000028c0c70981 */ /* 0x000ee2000c1e1100 */
[----:B0-----:R-:W-:Y:S02]  /*10130*/  PRMT R152, R5, 0x5410, R207 ;  /* 0x0000541005987816 */ /* 0x001fe400000000cf */
[----:B------:R-:W-:Y:S01]  /*10140*/  PRMT R153, R206, 0x5410, R205 ;  /* 0x00005410ce997816 */ /* 0x000fe200000000cd */
[----:B------:R-:W-:Y:S06]  /*10150*/  BAR.SYNC.DEFER_BLOCKING 0x0 ;  /* 0x0000000000007b1d */ /* 0x000fec0000010000 */
[----:B------:R-:W4:Y:S04]  /*10160*/  LDL.LU R5, [R1+0x8c4] ;  /* 0x0008c40001057983 */ /* 0x000f280000300800 */
[----:B--2---:R0:W-:Y:S04]  /*10170*/  STS.128 [R0+UR8], R152 ;  /* 0x0000009800007988 */ /* 0x0041e80008000c08 */
[----:B0-----:R-:W2:Y:S01]  /*10180*/  LDL R0, [R1+0x878] ;  /* 0x0008780001007983 */ /* 0x001ea20000100800 */
[----:B------:R-:W-:-:S02]  /*10190*/  LOP3.LUT R184, R184, 0xffff, RZ, 0xc0, !PT ;  /* 0x0000ffffb8b87812 */ /* 0x000fc400078ec0ff */
[----:B------:R-:W-:-:S04]  /*101a0*/  LOP3.LUT R183, R183, 0xffff, RZ, 0xc0, !PT ;  /* 0x0000ffffb7b77812 */ /* 0x000fc800078ec0ff */
[----:B------:R-:W-:Y:S02]  /*101b0*/  PRMT R152, R183, 0x3340, R184 ;  /* 0x00003340b7987816 */ /* 0x000fe400000000b8 */
[----:B------:R-:W0:Y:S01]  /*101c0*/  S2R R184, SR_TID.X ;  /* 0x0000000000b87919 */ /* 0x000e220000002100 */
[----:B------:R-:W-:Y:S02]  /*101d0*/  LOP3.LUT R181, R181, 0xffff, RZ, 0xc0, !PT ;  /* 0x0000ffffb5b57812 */ /* 0x000fe400078ec0ff */
[----:B------:R-:W-:Y:S02]  /*101e0*/  LOP3.LUT R182, R182, 0xffff, RZ, 0xc0, !PT ;  /* 0x0000ffffb6b67812 */ /* 0x000fe400078ec0ff */
[----:B------:R-:W-:Y:S02]  /*101f0*/  LOP3.LUT R185, R185, 0xffff, RZ, 0xc0, !PT ;  /* 0x0000ffffb9b97812 */ /* 0x000fe400078ec0ff */
[----:B------:R-:W-:Y:S02]  /*10200*/  LOP3.LUT R186, R186, 0xffff, RZ, 0xc0, !PT ;  /* 0x0000ffffbaba7812 */ /* 0x000fe400078ec0ff */
[----:B------:R-:W-:-:S02]  /*10210*/  LOP3.LUT R187, R187, 0xffff, RZ, 0xc0, !PT ;  /* 0x0000ffffbbbb7812 */ /* 0x000fc400078ec0ff */
[----:B------:R-:W-:Y:S02]  /*10220*/  LOP3.LUT R188, R188, 0xffff, RZ, 0xc0, !PT ;  /* 0x0000ffffbcbc7812 */ /* 0x000fe400078ec0ff */
        /* <DEDUP_REMOVED lines=8> */
[----:B------:R-:W-:Y:S02]  /*102b0*/  PRMT R181, R181, 0x3340, R182 ;  /* 0x00003340b5b57816 */ /* 0x000fe400000000b6 */
[----:B------:R-:W-:Y:S02]  /*102c0*/  PRMT R185, R185, 0x3340, R186 ;  /* 0x00003340b9b97816 */ /* 0x000fe400000000ba */
[----:B------:R-:W-:-:S02]  /*102d0*/  PRMT R153, R187, 0x3340, R188 ;  /* 0x00003340bb997816 */ /* 0x000fc400000000bc */
[----:B------:R-:W-:Y:S02]  /*102e0*/  PRMT R189, R189, 0x3340, R190 ;  /* 0x00003340bdbd7816 */ /* 0x000fe400000000be */
[----:B------:R-:W-:Y:S02]  /*102f0*/  PRMT R154, R191, 0x3340, R194 ;  /* 0x00003340bf9a7816 */ /* 0x000fe400000000c2 */
[----:B------:R-:W-:Y:S02]  /*10300*/  PRMT R195, R195, 0x3340, R196 ;  /* 0x00003340c3c37816 */ /* 0x000fe400000000c4 */
[----:B------:R-:W-:Y:S02]  /*10310*/  PRMT R155, R197, 0x3340, R198 ;  /* 0x00003340c59b7816 */ /* 0x000fe400000000c6 */
[----:B------:R-:W-:Y:S02]  /*10320*/  PRMT R152, R181, 0x5410, R152 ;  /* 0x00005410b5987816 */ /* 0x000fe40000000098 */
[----:B------:R-:W-:-:S02]  /*10330*/  PRMT R153, R185, 0x5410, R153 ;  /* 0x00005410b9997816 */ /* 0x000fc40000000099 */
[----:B------:R-:W-:Y:S02]  /*10340*/  PRMT R154, R189, 0x5410, R154 ;  /* 0x00005410bd9a7816 */ /* 0x000fe4000000009a */
[----:B------:R-:W-:Y:S02]  /*10350*/  PRMT R155, R195, 0x5410, R155 ;  /* 0x00005410c39b7816 */ /* 0x000fe4000000009b */
[----:B------:R-:W-:Y:S02]  /*10360*/  LOP3.LUT R176, R176, 0xffff, RZ, 0xc0, !PT ;  /* 0x0000ffffb0b07812 */ /* 0x000fe400078ec0ff */
[----:B------:R-:W-:Y:S02]  /*10370*/  LOP3.LUT R177, R177, 0xffff, RZ, 0xc0, !PT ;  /* 0x0000ffffb1b17812 */ /* 0x000fe400078ec0ff */
[----:B------:R-:W-:Y:S02]  /*10380*/  LOP3.LUT R157, R157, 0xffff, RZ, 0xc0, !PT ;  /* 0x0000ffff9d9d7812 */ /* 0x000fe400078ec0ff */
[----:B------:R-:W-:-:S02]  /*10390*/  LOP3.LUT R165, R165, 0xffff, RZ, 0xc0, !PT ;  /* 0x0000ffffa5a57812 */ /* 0x000fc400078ec0ff */
[----:B------:R-:W-:Y:S02]  /*103a0*/  PRMT R157, R157, 0x3340, R176 ;  /* 0x000033409d9d7816 */ /* 0x000fe400000000b0 */
[----:B------:R-:W-:Y:S02]  /*103b0*/  LOP3.LUT R179, R179, 0xffff, RZ, 0xc0, !PT ;  /* 0x0000ffffb3b37812 */ /* 0x000fe400078ec0ff */
[----:B0-----:R-:W-:Y:S02]  /*103c0*/  LOP3.LUT R184, R184, 0x7f, RZ, 0xc0, !PT ;  /* 0x0000007fb8b87812 */ /* 0x001fe400078ec0ff */
[----:B------:R-:W-:Y:S02]  /*103d0*/  LOP3.LUT R178, R178, 0xffff, RZ, 0xc0, !PT ;  /* 0x0000ffffb2b27812 */ /* 0x000fe400078ec0ff */
[----:B------:R-:W-:Y:S02]  /*103e0*/  ISETP.GE.AND P0, PT, R184, R180, PT ;  /* 0x000000b4b800720c */ /* 0x000fe40003f06270 */
[----:B------:R-:W-:Y:S01]  /*103f0*/  PRMT R178, R179, 0x3340, R178 ;  /* 0x00003340b3b27816 */ /* 0x000fe200000000b2 */
[----:B--2---:R0:W-:Y:S04]  /*10400*/  STS.128 [R0+UR8], R152 ;  /* 0x0000009800007988 */ /* 0x0041e80008000c08 */
[----:B0-----:R-:W2:Y:S01]  /*10410*/  LDL.LU R0, [R1+0x3c] ;  /* 0x00003c0001007983 */ /* 0x001ea20000300800 */
[----:B------:R-:W-:-:S03]  /*10420*/  PRMT R152, R165, 0x3340, R177 ;  /* 0x00003340a5987816 */ /* 0x000fc600000000b1 */
[----:B------:R-:W3:Y:S04]  /*10430*/  LDL R176, [R1+0x874] ;  /* 0x0008740001b07983 */ /* 0x000ee80000100800 */
[----:B------:R-:W2:Y:S04]  /*10440*/  LDL R177, [R1+0x40] ;  /* 0x0000400001b17983 */ /* 0x000ea80000100800 */
        /* <DEDUP_REMOVED lines=9> */
[----:B------:R-:W2:Y:S01]  /*104e0*/  LDL R181, [R1+0x338] ;  /* 0x0003380001b57983 */ /* 0x000ea20000100800 */
        /* <DEDUP_REMOVED lines=19> */
[----:B----4-:R-:W-:Y:S02]  /*10620*/  PRMT R5, RZ, 0x7610, R5 ;  /* 0x00007610ff057816 */ /* 0x010fe40000000005 */
[----:B------:R-:W-:Y:S02]  /*10630*/  PRMT R175, RZ, 0x7610, R175 ;  /* 0x00007610ffaf7816 */ /* 0x000fe400000000af */
[----:B------:R-:W-:Y:S02]  /*10640*/  PRMT R174, RZ, 0x7610, R174 ;  /* 0x00007610ffae7816 */ /* 0x000fe400000000ae */
[----:B------:R-:W-:Y:S02]  /*10650*/  PRMT R173, RZ, 0x7610, R173 ;  /* 0x00007610ffad7816 */ /* 0x000fe400000000ad */
[----:B------:R-:W-:Y:S01]  /*10660*/  PRMT R23, RZ, 0x7610, R23 ;  /* 0x00007610ff177816 */ /* 0x000fe20000000017 */
[----:B---3--:R2:W-:Y:S02]  /*10670*/  STS.128 [R176+UR8], R152 ;  /* 0x00000098b0007988 */ /* 0x0085e40008000c08 */
[----:B--2---:R-:W-:-:S02]  /*10680*/  @!P0 IMAD.MOV.U32 R152, RZ, RZ, R177 ;  /* 0x000000ffff988224 */ /* 0x004fc400078e00b1 */
[----:B------:R-:W-:-:S05]  /*10690*/  @!P0 IMAD.MOV.U32 R153, RZ, RZ, R0 ;  /* 0x000000ffff998224 */ /* 0x000fca00078e0000 */
[----:B------:R0:W2:Y:S02]  /*106a0*/  @!P0 LDG.E.U8 R5, desc[UR40][R152.64] ;  /* 0x0000002898058981 */ /* 0x0000a4000c1e1100 */
[----:B0-----:R-:W-:Y:S02]  /*106b0*/  @!P0 IMAD.MOV.U32 R152, RZ, RZ, R180 ;  /* 0x000000ffff988224 */ /* 0x001fe400078e00b4 */
[----:B------:R-:W-:-:S05]  /*106c0*/  @!P0 IMAD.MOV.U32 R153, RZ, RZ, R179 ;  /* 0x000000ffff998224 */ /* 0x000fca00078e00b3 */
[----:B------:R0:W3:Y:S02]  /*106d0*/  @!P0 LDG.E.U8 R175, desc[UR40][R152.64] ;  /* 0x0000002898af8981 */ /* 0x0000e4000c1e1100 */
[----:B0-----:R-:W-:Y:S02]  /*106e0*/  @!P0 IMAD.MOV.U32 R152, RZ, RZ, R190 ;  /* 0x000000ffff988224 */ /* 0x001fe400078e00be */
[----:B------:R-:W-:-:S05]  /*106f0*/  @!P0 IMAD.MOV.U32 R153, RZ, RZ, R191 ;  /* 0x000000ffff998224 */ /* 0x000fca00078e00bf */
[----:B------:R0:W4:Y:S02]  /*10700*/  @!P0 LDG.E.U8 R174, desc[UR40][R152.64] ;  /* 0x0000002898ae8981 */ /* 0x000124000c1e1100 */
[----:B0-----:R-:W-:Y:S02]  /*10710*/  @!P0 IMAD.MOV.U32 R152, RZ, RZ, R186 ;  /* 0x000000ffff988224 */ /* 0x001fe400078e00ba */
[----:B------:R-:W-:-:S05]  /*10720*/  @!P0 IMAD.MOV.U32 R153, RZ, RZ, R187 ;  /* 0x000000ffff998224 */ /* 0x000fca00078e00bb */
[----:B------:R0:W3:Y:S04]  /*10730*/  @!P0 LDG.E.U8 R173, desc[UR40][R152.64] ;  /* 0x0000002898ad8981 */ /* 0x0000e8000c1e1100 */
[----:B------:R1:W-:Y:S01]  /*10740*/  STL [R1+0x888], R0 ;  /* 0x0008880001007387 */ /* 0x0003e20000100800 */
[----:B0-----:R-:W-:Y:S02]  /*10750*/  @!P0 IMAD.MOV.U32 R152, RZ, RZ, R184 ;  /* 0x000000ffff988224 */ /* 0x001fe400078e00b8 */
[----:B------:R-:W-:Y:S01]  /*10760*/  @!P0 IMAD.MOV.U32 R153, RZ, RZ, R185 ;  /* 0x000000ffff998224 */ /* 0x000fe200078e00b9 */
[----:B-1----:R-:W-:-:S04]  /*10770*/  PRMT R0, RZ, 0x7610, R0 ;  /* 0x00007610ff007816 */ /* 0x002fc80000000000 */
[----:B------:R0:W4:Y:S02]  /*10780*/  @!P0 LDG.E.U8 R23, desc[UR40][R152.64] ;  /* 0x0000002898178981 */ /* 0x000124000c1e1100 */
[----:B0-----:R-:W-:Y:S02]  /*10790*/  @!P0 IMAD.MOV.U32 R152, RZ, RZ, R181 ;  /* 0x000000ffff988224 */ /* 0x001fe400078e00b5 */
[----:B------:R-:W-:-:S05]  /*107a0*/  @!P0 IMAD.MOV.U32 R153, RZ, RZ, R183 ;  /* 0x000000ffff998224 */ /* 0x000fca00078e00b7 */
[----:B------:R-:W4:Y:S04]  /*107b0*/  @!P0 LDG.E.U8 R0, desc[UR40][R152.64] ;  /* 0x0000002898008981 */ /* 0x000f28000c1e1100 */
[----:B--2---:R-:W-:Y:S04]  /*107c0*/  STL [R1+0x8a8], R5 ;  /* 0x0008a80501007387 */ /* 0x004fe80000100800 */
[----:B---3--:R0:W-:Y:S04]  /*107d0*/  STL [R1+0x2c], R173 ;  /* 0x00002cad01007387 */ /* 0x0081e80000100800 */
[----:B0-----:R-:W2:Y:S04]  /*107e0*/  LDL R173, [R1+0x2f4] ;  /* 0x0002f40001ad7983 */ /* 0x001ea80000100800 */
[----:B----4-:R0:W-:Y:S04]  /*107f0*/  STL [R1+0x34], R0 ;  /* 0x0000340001007387 */ /* 0x0101e80000100800 */
[----:B------:R-:W3:Y:S04]  /*10800*/  LDL R181, [R1+0x870] ;  /* 0x0008700001b57983 */ /* 0x000ee80000100800 */
[----:B------:R-:W4:Y:S04]  /*10810*/  LDL R180, [R1+0x2b4] ;  /* 0x0002b40001b47983 */ /* 0x000f280000100800 */
[----:B------:R-:W2:Y:S04]  /*10820*/  LDL R179, [R1+0x2b8] ;  /* 0x0002b80001b37983 */ /* 0x000ea80000100800 */
[----:B------:R-:W4:Y:S04]  /*10830*/  LDL R177, [R1+0x274] ;  /* 0x0002740001b17983 */ /* 0x000f280000100800 */
[----:B------:R-:W4:Y:S04]  /*10840*/  LDL R176, [R1+0x278] ;  /* 0x0002780001b07983 */ /* 0x000f280000100800 */
[----:B0-----:R-:W4:Y:S01]  /*10850*/  LDL R0, [R1+0x2f8] ;  /* 0x0002f80001007983 */ /* 0x001f220000100800 */
[----:B------:R-:W-:-:S02]  /*10860*/  LOP3.LUT R250, R250, 0xffff, RZ, 0xc0, !PT ;  /* 0x0000fffffafa7812 */ /* 0x000fc400078ec0ff */
[----:B------:R-:W-:Y:S01]  /*10870*/  LOP3.LUT R249, R249, 0xffff, RZ, 0xc0, !PT ;  /* 0x0000fffff9f97812 */ /* 0x000fe200078ec0ff */
[----:B------:R0:W-:Y:S01]  /*10880*/  STL [R1+0x24], R175 ;  /* 0x000024af01007387 */ /* 0x0001e20000100800 */
        /* <DEDUP_REMOVED lines=13> */
[----:B------:R-:W-:Y:S01]  /*10960*/  LOP3.LUT R21, R21, 0xffff, RZ, 0xc0, !PT ;  /* 0x0000ffff15157812 */ /* 0x000fe200078ec0ff */
[----:B------:R1:W-:Y:S01]  /*10970*/  STL [R1+0x28], R174 ;  /* 0x000028ae01007387 */ /* 0x0003e20000100800 */
[----:B------:R-:W-:Y:S02]  /*10980*/  PRMT R249, R250, 0x3340, R249 ;  /* 0x00003340faf97816 */ /* 0x000fe400000000f9 */
[----:B------:R-:W-:Y:S01]  /*10990*/  PRMT R247, R248, 0x3340, R247 ;  /* 0x00003340f8f77816 */ /* 0x000fe200000000f7 */
[----:B------:R1:W-:Y:S01]  /*109a0*/  STL [R1+0x30], R23 ;  /* 0x0000301701007387 */ /* 0x0003e20000100800 */
[----:B------:R-:W-:-:S02]  /*109b0*/  PRMT R245, R246, 0x3340, R245 ;  /* 0x00003340f6f57816 */ /* 0x000fc400000000f5 */
[----:B------:R-:W-:Y:S01]  /*109c0*/  PRMT R243, R244, 0x3340, R243 ;  /* 0x00003340f4f37816 */ /* 0x000fe200000000f3 */
[----:B0-----:R-:W4:Y:S01]  /*109d0*/  LDL R175, [R1+0x234] ;  /* 0x0002340001af7983 */ /* 0x001f220000100800 */
[----:B------:R-:W-:Y:S02]  /*109e0*/  PRMT R241, R242, 0x3340, R241 ;  /* 0x00003340f2f17816 */ /* 0x000fe400000000f1 */
[----:B------:R-:W-:Y:S01]  /*109f0*/  PRMT R208, R209, 0x3340, R208 ;  /* 0x00003340d1d07816 */ /* 0x000fe200000000d0 */
[----:B-1----:R-:W4:Y:S01]  /*10a00*/  LDL R174, [R1+0x1f4] ;  /* 0x0001f40001ae7983 */ /* 0x002f220000100800 */
[----:B------:R-:W-:Y:S02]  /*10a10*/  PRMT R17, R17, 0x3340, R22 ;  /* 0x0000334011117816 */ /* 0x000fe40000000016 */
[----:B------:R-:W-:Y:S02]  /*10a20*/  PRMT R23, R20, 0x3340, R21 ;  /* 0x0000334014177816 */ /* 0x000fe40000000015 */
[----:B------:R-:W-:-:S02]  /*10a30*/  PRMT R20, R249, 0x5410, R247 ;  /* 0x00005410f9147816 */ /* 0x000fc400000000f7 */
[----:B------:R-:W-:Y:S02]  /*10a40*/  PRMT R21, R245, 0x5410, R243 ;  /* 0x00005410f5157816 */ /* 0x000fe400000000f3 */
[----:B------:R-:W-:Y:S02]  /*10a50*/  PRMT R22, R241, 0x5410, R208 ;  /* 0x00005410f1167816 */ /* 0x000fe400000000d0 */
[----:B------:R-:W-:Y:S02]  /*10a60*/  PRMT R23, R17, 0x5410, R23 ;  /* 0x0000541011177816 */ /* 0x000fe40000000017 */
[----:B------:R-:W-:Y:S01]  /*10a70*/  PRMT R178, RZ, 0x7610, R178 ;  /* 0x00007610ffb27816 */ /* 0x000fe200000000b2 */
[----:B------:R-:W4:Y:S01]  /*10a80*/  LDL R17, [R1+0x238] ;  /* 0x0002380001117983 */ /* 0x000f220000100800 */
[----:B------:R-:W-:-:S03]  /*10a90*/  PRMT R5, RZ, 0x7610, R5 ;  /* 0x00007610ff057816 */ /* 0x000fc60000000005 */
[----:B---3--:R2:W-:Y:S02]  /*10aa0*/  STS.128 [R181+UR8], R20 ;  /* 0x00000014b5007988 */ /* 0x0085e40008000c08 */
[----:B--2---:R-:W-:Y:S01]  /*10ab0*/  @!P0 IMAD.MOV.U32 R20, RZ, RZ, R179 ;  /* 0x000000ffff148224 */ /* 0x004fe200078e00b3 */
[----:B------:R-:W-:Y:S01]  /*10ac0*/  PRMT R182, RZ, 0x7610, R182 ;  /* 0x00007610ffb67816 */ /* 0x000fe200000000b6 */
[----:B----4-:R-:W-:Y:S01]  /*10ad0*/  @!P0 IMAD.MOV.U32 R21, RZ, RZ, R180 ;  /* 0x000000ffff158224 */ /* 0x010fe200078e00b4 */
[----:B------:R-:W2:Y:S04]  /*10ae0*/  LDL R23, [R1+0x174] ;  /* 0x0001740001177983 */ /* 0x000ea80000100800 */
[----:B------:R0:W3:Y:S01]  /*10af0*/  @!P0 LDG.E.U8 R178, desc[UR40][R20.64] ;  /* 0x0000002814b28981 */ /* 0x0000e2000c1e1100 */
[----:B------:R-:W-:-:S03]  /*10b00*/  @!P0 IMAD.MOV.U32 R152, RZ, RZ, R0 ;  /* 0x000000ffff988224 */ /* 0x000fc600078e0000 */
[----:B------:R-:W4:Y:S01]  /*10b10*/  LDL R0, [R1+0x1f8] ;  /* 0x0001f80001007983 */ /* 0x000f220000100800 */
[----:B------:R-:W-:-:S03]  /*10b20*/  @!P0 IMAD.MOV.U32 R153, RZ, RZ, R173 ;  /* 0x000000ffff998224 */ /* 0x000fc600078e00ad */
[----:B------:R-:W2:Y:S01]  /*10b30*/  LDL R173, [R1+0x1b8] ;  /* 0x0001b80001ad7983 */ /* 0x000ea20000100800 */
[----:B0-----:R-:W-:Y:S02]  /*10b40*/  @!P0 IMAD.MOV.U32 R20, RZ, RZ, R176 ;  /* 0x000000ffff148224 */ /* 0x001fe400078e00b0 */
[----:B------:R-:W-:Y:S01]  /*10b50*/  @!P0 IMAD.MOV.U32 R21, RZ, RZ, R177 ;  /* 0x000000ffff158224 */ /* 0x000fe200078e00b1 */
[----:B------:R-:W3:Y:S04]  /*10b60*/  @!P0 LDG.E.U8 R182, desc[UR40][R152.64] ;  /* 0x0000002898b68981 */ /* 0x000ee8000c1e1100 */
[----:B------:R0:W2:Y:S04]  /*10b70*/  @!P0 LDG.E.U8 R5, desc[UR40][R20.64] ;  /* 0x0000002814058981 */ /* 0x0000a8000c1e1100 */
[----:B------:R-:W3:Y:S04]  /*10b80*/  LDL R22, [R1+0x178] ;  /* 0x0001780001167983 */ /* 0x000ee80000100800 */
[----:B------:R-:W3:Y:S01]  /*10b90*/  LDL R152, [R1+0x1b4] ;  /* 0x0001b40001987983 */ /* 0x000ee20000100800 */
[----:B------:R-:W-:-:S02]  /*10ba0*/  PRMT R2, RZ, 0x7610, R2 ;  /* 0x00007610ff027816 */ /* 0x000fc40000000002 */
[----:B------:R-:W-:Y:S01]  /*10bb0*/  PRMT R3, RZ, 0x7610, R3 ;  /* 0x00007610ff037816 */ /* 0x000fe20000000003 */
[----:B0-----:R-:W-:Y:S02]  /*10bc0*/  @!P0 IMAD.MOV.U32 R21, RZ, RZ, R175 ;  /* 0x000000ffff158224 */ /* 0x001fe400078e00af */
[----:B------:R-:W-:-:S05]  /*10bd0*/  @!P0 IMAD.MOV.U32 R20, RZ, RZ, R17 ;  /* 0x000000ffff148224 */ /* 0x000fca00078e0011 */
[----:B------:R0:W3:Y:S02]  /*10be0*/  @!P0 LDG.E.U8 R2, desc[UR40][R20.64] ;  /* 0x0000002814028981 */ /* 0x0000e4000c1e1100 */
[----:B0-----:R-:W-:Y:S02]  /*10bf0*/  @!P0 IMAD.MOV.U32 R21, RZ, RZ, R174 ;  /* 0x000000ffff158224 */ /* 0x001fe400078e00ae */
[----:B----4-:R-:W-:-:S05]  /*10c00*/  @!P0 IMAD.MOV.U32 R20, RZ, RZ, R0 ;  /* 0x000000ffff148224 */ /* 0x010fca00078e0000 */
[----:B------:R0:W4:Y:S04]  /*10c10*/  @!P0 LDG.E.U8 R3, desc[UR40][R20.64] ;  /* 0x0000002814038981 */ /* 0x000128000c1e1100 */
[----:B--2---:R1:W-:Y:S04]  /*10c20*/  STL [R1+0x8ac], R5 ;  /* 0x0008ac0501007387 */ /* 0x0043e80000100800 */
[----:B------:R-:W2:Y:S04]  /*10c30*/  LDL R17, [R1+0x134] ;  /* 0x0001340001117983 */ /* 0x000ea80000100800 */
[----:B-1----:R-:W4:Y:S01]  /*10c40*/  LDL R5, [R1+0x138] ;  /* 0x0001380001057983 */ /* 0x002f220000100800 */
[----:B------:R-:W-:Y:S01]  /*10c50*/  PRMT R4, RZ, 0x7610, R4 ;  /* 0x00007610ff047816 */ /* 0x000fe20000000004 */
[----:B0-----:R-:W-:-:S02]  /*10c60*/  @!P0 IMAD.MOV.U32 R20, RZ, RZ, R173 ;  /* 0x000000ffff148224 */ /* 0x001fc400078e00ad */
[----:B---3--:R-:W-:-:S05]  /*10c70*/  @!P0 IMAD.MOV.U32 R21, RZ, RZ, R152 ;  /* 0x000000ffff158224 */ /* 0x008fca00078e0098 */
[----:B------:R0:W3:Y:S01]  /*10c80*/  @!P0 LDG.E.U8 R4, desc[UR40][R20.64] ;  /* 0x0000002814048981 */ /* 0x0000e2000c1e1100 */
[----:B------:R-:W-:Y:S01]  /*10c90*/  PRMT R250, RZ, 0x7610, R250 ;  /* 0x00007610fffa7816 */ /* 0x000fe200000000fa */
[----:B0-----:R-:W-:Y:S02]  /*10ca0*/  @!P0 IMAD.MOV.U32 R20, RZ, RZ, R22 ;  /* 0x000000ffff148224 */ /* 0x001fe400078e0016 */
[----:B------:R-:W-:-:S05]  /*10cb0*/  @!P0 IMAD.MOV.U32 R21, RZ, RZ, R23 ;  /* 0x000000ffff158224 */ /* 0x000fca00078e0017 */
[----:B------:R2:W3:Y:S01]  /*10cc0*/  @!P0 LDG.E.U8 R250, desc[UR40][R20.64] ;  /* 0x0000002814fa8981 */ /* 0x0004e2000c1e1100 */
[----:B------:R-:W-:-:S03]  /*10cd0*/  PRMT R249, RZ, 0x7610, R249 ;  /* 0x00007610fff97816 */ /* 0x000fc600000000f9 */
[----:B------:R0:W-:Y:S04]  /*10ce0*/  STL [R1+0x8b0], R2 ;  /* 0x0008b00201007387 */ /* 0x0001e80000100800 */
[----:B------:R-:W3:Y:S01]  /*10cf0*/  LDL R0, [R1+0xf8] ;  /* 0x0000f80001007983 */ /* 0x000ee20000100800 */
[----:B--2---:R-:W-:Y:S02]  /*10d00*/  @!P0 IMAD.MOV.U32 R21, RZ, RZ, R17 ;  /* 0x000000ffff158224 */ /* 0x004fe400078e0011 */
[----:B----4-:R-:W-:-:S05]  /*10d10*/  @!P0 IMAD.MOV.U32 R20, RZ, RZ, R5 ;  /* 0x000000ffff148224 */ /* 0x010fca00078e0005 */
[----:B------:R-:W2:Y:S04]  /*10d20*/  @!P0 LDG.E.U8 R249, desc[UR40][R20.64] ;  /* 0x0000002814f98981 */ /* 0x000ea8000c1e1100 */
[----:B------:R-:W-:Y:S04]  /*10d30*/  STL [R1+0x8b4], R3 ;  /* 0x0008b40301007387 */ /* 0x000fe80000100800 */
[----:B0-----:R-:W4:Y:S04]  /*10d40*/  LDL R2, [R1+0xf4] ;  /* 0x0000f40001027983 */ /* 0x001f280000100800 */
[----:B---3--:R-:W-:Y:S04]  /*10d50*/  STL [R1+0x8b8], R4 ;  /* 0x0008b80401007387 */ /* 0x008fe80000100800 */
[----:B------:R-:W3:Y:S04]  /*10d60*/  LDL R176, [R1+0xb4] ;  /* 0x0000b40001b07983 */ /* 0x000ee80000100800 */
[----:B------:R-:W3:Y:S04]  /*10d70*/  LDL R175, [R1+0xb8] ;  /* 0x0000b80001af7983 */ /* 0x000ee80000100800 */
[----:B------:R0:W-:Y:S04]  /*10d80*/  STL [R1+0x20], R182 ;  /* 0x000020b601007387 */ /* 0x0001e80000100800 */
[----:B------:R-:W3:Y:S04]  /*10d90*/  LDL R174, [R1+0x74] ;  /* 0x0000740001ae7983 */ /* 0x000ee80000100800 */
[----:B------:R-:W3:Y:S04]  /*10da0*/  LDL R173, [R1+0x78] ;  /* 0x0000780001ad7983 */ /* 0x000ee80000100800 */
[----:B------:R-:W3:Y:S04]  /*10db0*/  LDL R152, [R1+0x82c] ;  /* 0x00082c0001987983 */ /* 0x000ee80000100800 */
[----:B------:R-:W3:Y:S04]  /*10dc0*/  LDL.LU R183, [R1+0x8] ;  /* 0x0000080001b77983 */ /* 0x000ee80000300800 */
[----:B------:R-:W3:Y:S04]  /*10dd0*/  LDL.LU R184, [R1+0x4] ;  /* 0x0000040001b87983 */ /* 0x000ee80000300800 */
[----:B0-----:R-:W3:Y:S04]  /*10de0*/  LDL.LU R182, [R1] ;  /* 0x0000000001b67983 */ /* 0x001ee80000300800 */
[----:B------:R-:W-:Y:S04]  /*10df0*/  STL [R1+0x8bc], R250 ;  /* 0x0008bcfa01007387 */ /* 0x000fe80000100800 */
[----:B------:R0:W-:Y:S04]  /*10e00*/  STL [R1+0x1c], R178 ;  /* 0x00001cb201007387 */ /* 0x0001e80000100800 */
[----:B------:R-:W3:Y:S04]  /*10e10*/  LDL R153, [R1+0x424] ;  /* 0x0004240001997983 */ /* 0x000ee80000100800 */
[----:B------:R-:W3:Y:S04]  /*10e20*/  LDL R23, [R1+0x3f0] ;  /* 0x0003f00001177983 */ /* 0x000ee80000100800 */
[----:B------:R-:W3:Y:S04]  /*10e30*/  LDL R22, [R1+0x3f4] ;  /* 0x0003f40001167983 */ /* 0x000ee80000100800 */
[----:B------:R-:W3:Y:S04]  /*10e40*/  LDL R17, [R1+0x3ac] ;  /* 0x0003ac0001117983 */ /* 0x000ee80000100800 */
[----:B------:R-:W3:Y:S04]  /*10e50*/  LDL R5, [R1+0x3b0] ;  /* 0x0003b00001057983 */ /* 0x000ee80000100800 */
[----:B--2---:R-:W-:Y:S04]  /*10e60*/  STL [R1+0x8c0], R249 ;  /* 0x0008c0f901007387 */ /* 0x004fe80000100800 */
[----:B------:R-:W2:Y:S04]  /*10e70*/  LDL R4, [R1+0x36c] ;  /* 0x00036c0001047983 */ /* 0x000ea80000100800 */
[----:B------:R-:W2:Y:S01]  /*10e80*/  LDL R3, [R1+0x370] ;  /* 0x0003700001037983 */ /* 0x000ea20000100800 */
[----:B----4-:R-:W-:-:S03]  /*10e90*/  @!P0 IMAD.MOV.U32 R21, RZ, RZ, R2 ;  /* 0x000000ffff158224 */ /* 0x010fc600078e0002 */
[----:B------:R-:W4:Y:S01]  /*10ea0*/  LDL R2, [R1+0x32c] ;  /* 0x00032c0001027983 */ /* 0x000f220000100800 */
[----:B------:R-:W-:Y:S01]  /*10eb0*/  PRMT R248, RZ, 0x7610, R248 ;  /* 0x00007610fff87816 */ /* 0x000fe200000000f8 */
[----:B------:R-:W-:Y:S01]  /*10ec0*/  @!P0 IMAD.MOV.U32 R20, RZ, RZ, R0 ;  /* 0x000000ffff148224 */ /* 0x000fe200078e0000 */
[----:B------:R-:W-:Y:S01]  /*10ed0*/  PRMT R247, RZ, 0x7610, R247 ;  /* 0x00007610fff77816 */ /* 0x000fe200000000f7 */
[----:B------:R-:W4:Y:S04]  /*10ee0*/  LDL R0, [R1+0x330] ;  /* 0x0003300001007983 */ /* 0x000f280000100800 */
[----:B------:R3:W4:Y:S01]  /*10ef0*/  @!P0 LDG.E.U8 R248, desc[UR40][R20.64] ;  /* 0x0000002814f88981 */ /* 0x000722000c1e1100 */
[----:B------:R-:W-:Y:S02]  /*10f00*/  PRMT R246, RZ, 0x7610, R246 ;  /* 0x00007610fff67816 */ /* 0x000fe400000000f6 */
[----:B------:R-:W-:Y:S01]  /*10f10*/  PRMT R245, RZ, 0x7610, R245 ;  /* 0x00007610fff57816 */ /* 0x000fe200000000f5 */
[----:B0-----:R-:W4:Y:S01]  /*10f20*/  LDL R178, [R1+0x86c] ;  /* 0x00086c0001b27983 */ /* 0x001f220000100800 */
[----:B------:R-:W-:-:S02]  /*10f30*/  PRMT R244, RZ, 0x7610, R244 ;  /* 0x00007610fff47816 */ /* 0x000fc400000000f4 */
[----:B------:R-:W-:Y:S01]  /*10f40*/  PRMT R243, RZ, 0x7610, R243 ;  /* 0x00007610fff37816 */ /* 0x000fe200000000f3 */
[----:B------:R-:W4:Y:S01]  /*10f50*/  LDL R177, [R1+0x2ac] ;  /* 0x0002ac0001b17983 */ /* 0x000f220000100800 */
[----:B---3--:R-:W-:Y:S02]  /*10f60*/  @!P0 IMAD.MOV.U32 R20, RZ, RZ, R175 ;  /* 0x000000ffff148224 */ /* 0x008fe400078e00af */
[----:B------:R-:W-:Y:S01]  /*10f70*/  @!P0 IMAD.MOV.U32 R21, RZ, RZ, R176 ;  /* 0x000000ffff158224 */ /* 0x000fe200078e00b0 */
[----:B------:R-:W-:Y:S01]  /*10f80*/  PRMT R242, RZ, 0x7610, R242 ;  /* 0x00007610fff27816 */ /* 0x000fe200000000f2 */
[----:B------:R-:W3:Y:S04]  /*10f90*/  LDL R176, [R1+0x22c] ;  /* 0x00022c0001b07983 */ /* 0x000ee80000100800 */
[----:B------:R0:W3:Y:S04]  /*10fa0*/  @!P0 LDG.E.U8 R247, desc[UR40][R20.64] ;  /* 0x0000002814f78981 */ /* 0x0000e8000c1e1100 */
[----:B------:R-:W3:Y:S01]  /*10fb0*/  LDL R175, [R1+0x230] ;  /* 0x0002300001af7983 */ /* 0x000ee20000100800 */
[----:B------:R-:W-:-:S02]  /*10fc0*/  PRMT R241, RZ, 0x7610, R241 ;  /* 0x00007610fff17816 */ /* 0x000fc400000000f1 */
[----:B------:R-:W-:Y:S01]  /*10fd0*/  LOP3.LUT R252, R252, 0xffff, RZ, 0xc0, !PT ;  /* 0x0000fffffcfc7812 */ /* 0x000fe200078ec0ff */
[----:B------:R-:W3:Y:S01]  /*10fe0*/  LDL R179, [R1+0xa4] ;  /* 0x0000a40001b37983 */ /* 0x000ee20000100800 */
[----:B0-----:R-:W-:Y:S02]  /*10ff0*/  @!P0 IMAD.MOV.U32 R20, RZ, RZ, R173 ;  /* 0x000000ffff148224 */ /* 0x001fe400078e00ad */
[----:B------:R-:W-:Y:S01]  /*11000*/  @!P0 IMAD.MOV.U32 R21, RZ, RZ, R174 ;  /* 0x000000ffff158224 */ /* 0x000fe200078e00ae */
[----:B------:R-:W-:Y:S01]  /*11010*/  LOP3.LUT R240, R240, 0xffff, RZ, 0xc0, !PT ;  /* 0x0000fffff0f07812 */ /* 0x000fe200078ec0ff */
[----:B------:R-:W3:Y:S04]  /*11020*/  LDL R174, [R1+0x1ac] ;  /* 0x0001ac0001ae7983 */ /* 0x000ee80000100800 */
[----:B------:R0:W3:Y:S01]  /*11030*/  @!P0 LDG.E.U8 R246, desc[UR40][R20.64] ;  /* 0x0000002814f68981 */ /* 0x0000e2000c1e1100 */
[----:B------:R-:W-:-:S02]  /*11040*/  LOP3.LUT R239, R239, 0xffff, RZ, 0xc0, !PT ;  /* 0x0000ffffefef7812 */ /* 0x000fc400078ec0ff */
        /* <DEDUP_REMOVED lines=11> */
[----:B------:R-:W-:-:S05]  /*11100*/  @!P0 IMAD.MOV.U32 R21, RZ, RZ, R23 ;  /* 0x000000ffff158224 */ /* 0x000fca00078e0017 */
[----:B------:R0:W3:Y:S02]  /*11110*/  @!P0 LDG.E.U8 R244, desc[UR40][R20.64] ;  /* 0x0000002814f48981 */ /* 0x0000e4000c1e1100 */
[----:B0-----:R-:W-:Y:S02]  /*11120*/  @!P0 IMAD.MOV.U32 R20, RZ, RZ, R5 ;  /* 0x000000ffff148224 */ /* 0x001fe400078e0005 */
[----:B------:R-:W-:Y:S01]  /*11130*/  @!P0 IMAD.MOV.U32 R21, RZ, RZ, R17 ;  /* 0x000000ffff158224 */ /* 0x000fe200078e0011 */
[----:B------:R-:W3:Y:S04]  /*11140*/  LDL R5, [R1+0x2b0] ;  /* 0x0002b00001057983 */ /* 0x000ee80000100800 */
[----:B------:R2:W3:Y:S02]  /*11150*/  @!P0 LDG.E.U8 R243, desc[UR40][R20.64] ;  /* 0x0000002814f38981 */ /* 0x0004e4000c1e1100 */
[----:B--2---:R-:W-:-:S02]  /*11160*/  @!P0 IMAD.MOV.U32 R21, RZ, RZ, R4 ;  /* 0x000000ffff158224 */ /* 0x004fc400078e0004 */
[----:B------:R-:W2:Y:S01]  /*11170*/  LDL R4, [R1+0x26c] ;  /* 0x00026c0001047983 */ /* 0x000ea20000100800 */
[----:B------:R-:W-:-:S03]  /*11180*/  @!P0 IMAD.MOV.U32 R20, RZ, RZ, R3 ;  /* 0x000000ffff148224 */ /* 0x000fc600078e0003 */
[----:B------:R-:W2:Y:S04]  /*11190*/  LDL R3, [R1+0x270] ;  /* 0x0002700001037983 */ /* 0x000ea80000100800 */
[----:B------:R4:W2:Y:S02]  /*111a0*/  @!P0 LDG.E.U8 R242, desc[UR40][R20.64] ;  /* 0x0000002814f28981 */ /* 0x0008a4000c1e1100 */
[----:B----4-:R-:W-:Y:S02]  /*111b0*/  @!P0 IMAD.MOV.U32 R21, RZ, RZ, R2 ;  /* 0x000000ffff158224 */ /* 0x010fe400078e0002 */
[----:B------:R-:W4:Y:S01]  /*111c0*/  LDL R2, [R1+0x1ec] ;  /* 0x0001ec0001027983 */ /* 0x000f220000100800 */
[----:B------:R-:W-:-:S03]  /*111d0*/  @!P0 IMAD.MOV.U32 R20, RZ, RZ, R0 ;  /* 0x000000ffff148224 */ /* 0x000fc600078e0000 */
[----:B------:R-:W4:Y:S01]  /*111e0*/  LDL R0, [R1+0x1f0] ;  /* 0x0001f00001007983 */ /* 0x000f220000100800 */
[----:B------:R-:W-:-:S03]  /*111f0*/  LOP3.LUT R17, R183, 0xffff, RZ, 0xc0, !PT ;  /* 0x0000ffffb7117812 */ /* 0x000fc600078ec0ff */
[----:B------:R0:W4:Y:S01]  /*11200*/  @!P0 LDG.E.U8 R241, desc[UR40][R20.64] ;  /* 0x0000002814f18981 */ /* 0x000122000c1e1100 */
[----:B------:R-:W-:Y:S02]  /*11210*/  LOP3.LUT R234, R234, 0xffff, RZ, 0xc0, !PT ;  /* 0x0000ffffeaea7812 */ /* 0x000fe400078ec0ff */
[----:B------:R-:W-:Y:S02]  /*11220*/  LOP3.LUT R232, R232, 0xffff, RZ, 0xc0, !PT ;  /* 0x0000ffffe8e87812 */ /* 0x000fe400078ec0ff */
[----:B------:R-:W-:Y:S02]  /*11230*/  LOP3.LUT R230, R230, 0xffff, RZ, 0xc0, !PT ;  /* 0x0000ffffe6e67812 */ /* 0x000fe400078ec0ff */
[----:B------:R-:W-:Y:S02]  /*11240*/  LOP3.LUT R229, R229, 0xffff, RZ, 0xc0, !PT ;  /* 0x0000ffffe5e57812 */ /* 0x000fe400078ec0ff */
[----:B0-----:R-:W-:Y:S02]  /*11250*/  LOP3.LUT R20, R184, 0xffff, RZ, 0xc0, !PT ;  /* 0x0000ffffb8147812 */ /* 0x001fe400078ec0ff */
[----:B------:R-:W-:-:S02]  /*11260*/  LOP3.LUT R21, R182, 0xffff, RZ, 0xc0, !PT ;  /* 0x0000ffffb6157812 */ /* 0x000fc400078ec0ff */
[----:B------:R-:W-:Y:S02]  /*11270*/  LOP3.LUT R227, R227, 0xffff, RZ, 0xc0, !PT ;  /* 0x0000ffffe3e37812 */ /* 0x000fe400078ec0ff */
[----:B------:R-:W-:Y:S02]  /*11280*/  LOP3.LUT R226, R226, 0xffff, RZ, 0xc0, !PT ;  /* 0x0000ffffe2e27812 */ /* 0x000fe400078ec0ff */
[----:B------:R-:W-:Y:S02]  /*11290*/  PRMT R17, R17, 0x3340, R20 ;  /* 0x0000334011117816 */ /* 0x000fe40000000014 */
        /* <DEDUP_REMOVED lines=8> */
[----:B------:R-:W-:Y:S01]  /*11320*/  PRMT R21, R239, 0x5410, R21 ;  /* 0x00005410ef157816 */ /* 0x000fe20000000015 */
[----:B------:R-:W4:Y:S01]  /*11330*/  LDL R17, [R1+0x16c] ;  /* 0x00016c0001117983 */ /* 0x000f220000100800 */
[----:B------:R-:W-:-:S02]  /*11340*/  PRMT R22, R235, 0x5410, R22 ;  /* 0x00005410eb167816 */ /* 0x000fc40000000016 */
[----:B------:R-:W-:Y:S02]  /*11350*/  PRMT R23, R229, 0x5410, R23 ;  /* 0x00005410e5177816 */ /* 0x000fe40000000017 */
[----:B------:R-:W-:-:S03]  /*11360*/  PRMT R237, RZ, 0x7610, R237 ;  /* 0x00007610ffed7816 */ /* 0x000fc600000000ed */
[----:B------:R0:W-:Y:S01]  /*11370*/  STS.128 [R178+UR8], R20 ;  /* 0x00000014b2007988 */ /* 0x0001e20008000c08 */
[----:B------:R-:W-:Y:S02]  /*11380*/  PRMT R229, RZ, 0x7610, R229 ;  /* 0x00007610ffe57816 */ /* 0x000fe400000000e5 */
[----:B------:R-:W-:Y:S01]  /*11390*/  PRMT R227, RZ, 0x7610, R227 ;  /* 0x00007610ffe37816 */ /* 0x000fe200000000e3 */
[----:B0-----:R-:W-:Y:S01]  /*113a0*/  @!P0 IMAD.MOV.U32 R21, RZ, RZ, R177 ;  /* 0x000000ffff158224 */ /* 0x001fe200078e00b1 */
[----:B------:R-:W4:Y:S04]  /*113b0*/  LDL R178, [R1+0xac] ;  /* 0x0000ac0001b27983 */ /* 0x000f280000100800 */
[----:B------:R-:W4:Y:S01]  /*113c0*/  LDL R177, [R1+0xb0] ;  /* 0x0000b00001b17983 */ /* 0x000f220000100800 */
[----:B---3--:R-:W-:Y:S01]  /*113d0*/  @!P0 IMAD.MOV.U32 R20, RZ, RZ, R5 ;  /* 0x000000ffff148224 */ /* 0x008fe200078e0005 */
[----:B------:R-:W-:-:S02]  /*113e0*/  PRMT R226, RZ, 0x7610, R226 ;  /* 0x00007610ffe27816 */ /* 0x000fc400000000e2 */
[----:B------:R-:W3:Y:S04]  /*113f0*/  LDL R5, [R1+0x170] ;  /* 0x0001700001057983 */ /* 0x000ee80000100800 */
[----:B------:R2:W3:Y:S01]  /*11400*/  @!P0 LDG.E.U8 R237, desc[UR40][R20.64] ;  /* 0x0000002814ed8981 */ /* 0x0004e2000c1e1100 */
[----:B------:R-:W-:-:S03]  /*11410*/  PRMT R209, RZ, 0x7610, R209 ;  /* 0x00007610ffd17816 */ /* 0x000fc600000000d1 */
[----:B------:R-:W3:Y:S04]  /*11420*/  LDL R23, [R1+0x3e4] ;  /* 0x0003e40001177983 */ /* 0x000ee80000100800 */
[----:B------:R-:W3:Y:S01]  /*11430*/  LDL R22, [R1+0x3e8] ;  /* 0x0003e80001167983 */ /* 0x000ee20000100800 */
[----:B--2---:R-:W-:-:S03]  /*11440*/  @!P0 IMAD.MOV.U32 R21, RZ, RZ, R4 ;  /* 0x000000ffff158224 */ /* 0x004fc600078e0004 */
[----:B------:R-:W2:Y:S01]  /*11450*/  LDL R4, [R1+0x12c] ;  /* 0x00012c0001047983 */ /* 0x000ea20000100800 */
[----:B------:R-:W-:-:S03]  /*11460*/  @!P0 IMAD.MOV.U32 R20, RZ, RZ, R3 ;  /* 0x000000ffff148224 */ /* 0x000fc600078e0003 */
[----:B------:R-:W2:Y:S04]  /*11470*/  LDL R3, [R1+0x130] ;  /* 0x0001300001037983 */ /* 0x000ea80000100800 */
[----:B------:R0:W2:Y:S02]  /*11480*/  @!P0 LDG.E.U8 R229, desc[UR40][R20.64] ;  /* 0x0000002814e58981 */ /* 0x0000a4000c1e1100 */
[----:B0-----:R-:W-:Y:S02]  /*11490*/  @!P0 IMAD.MOV.U32 R20, RZ, RZ, R175 ;  /* 0x000000ffff148224 */ /* 0x001fe400078e00af */
[----:B------:R-:W-:Y:S01]  /*114a0*/  @!P0 IMAD.MOV.U32 R21, RZ, RZ, R176 ;  /* 0x000000ffff158224 */ /* 0x000fe200078e00b0 */
[----:B------:R-:W2:Y:S04]  /*114b0*/  LDL R175, [R1+0x70] ;  /* 0x0000700001af7983 */ /* 0x000ea80000100800 */
[----:B------:R4:W2:Y:S04]  /*114c0*/  @!P0 LDG.E.U8 R227, desc[UR40][R20.64] ;  /* 0x0000002814e38981 */ /* 0x0008a8000c1e1100 */
[----:B------:R-:W2:Y:S01]  /*114d0*/  LDL R176, [R1+0x6c] ;  /* 0x00006c0001b07983 */ /* 0x000ea20000100800 */
[----:B----4-:R-:W-:-:S03]  /*114e0*/  @!P0 IMAD.MOV.U32 R21, RZ, RZ, R2 ;  /* 0x000000ffff158224 */ /* 0x010fc600078e0002 */
[----:B------:R-:W4:Y:S01]  /*114f0*/  LDL R2, [R1+0xec] ;  /* 0x0000ec0001027983 */ /* 0x000f220000100800 */
[----:B------:R-:W-:-:S03]  /*11500*/  @!P0 IMAD.MOV.U32 R20, RZ, RZ, R0 ;  /* 0x000000ffff148224 */ /* 0x000fc600078e0000 */
[----:B------:R-:W4:Y:S04]  /*11510*/  LDL R0, [R1+0xf0] ;  /* 0x0000f00001007983 */ /* 0x000f280000100800 */
[----:B------:R0:W4:Y:S02]  /*11520*/  @!P0 LDG.E.U8 R226, desc[UR40][R20.64] ;  /* 0x0000002814e28981 */ /* 0x000124000c1e1100 */
[----:B0-----:R-:W-:Y:S02]  /*11530*/  @!P0 IMAD.MOV.U32 R20, RZ, RZ, R173 ;  /* 0x000000ffff148224 */ /* 0x001fe400078e00ad */
[----:B------:R-:W-:Y:S01]  /*11540*/  @!P0 IMAD.MOV.U32 R21, RZ, RZ, R174 ;  /* 0x000000ffff158224 */ /* 0x000fe200078e00ae */
[----:B------:R-:W4:Y:S04]  /*11550*/  LDL R173, [R1+0x828] ;  /* 0x0008280001ad7983 */ /* 0x000f280000100800 */
[----:B------:R-:W4:Y:S01]  /*11560*/  LDL R174, [R1+0x824] ;  /* 0x0008240001ae7983 */ /* 0x000f220000100800 */
[----:B------:R-:W-:-:S03]  /*11570*/  PRMT R207, RZ, 0x7610, R207 ;  /* 0x00007610ffcf7816 */ /* 0x000fc600000000cf */
[----:B------:R0:W4:Y:S01]  /*11580*/  @!P0 LDG.E.U8 R209, desc[UR40][R20.64] ;  /* 0x0000002814d18981 */ /* 0x000122000c1e1100 */
[----:B------:R-:W-:Y:S01]  /*11590*/  PRMT R205, RZ, 0x7610, R205 ;  /* 0x00007610ffcd7816 */ /* 0x000fe200000000cd */
[----:B0-----:R-:W-:Y:S02]  /*115a0*/  @!P0 IMAD.MOV.U32 R21, RZ, RZ, R17 ;  /* 0x000000ffff158224 */ /* 0x001fe400078e0011 */
[----:B------:R-:W4:Y:S01]  /*115b0*/  LDL R17, [R1+0x3a4] ;  /* 0x0003a40001117983 */ /* 0x000f220000100800 */
[----:B---3--:R-:W-:-:S03]  /*115c0*/  @!P0 IMAD.MOV.U32 R20, RZ, RZ, R5 ;  /* 0x000000ffff148224 */ /* 0x008fc600078e0005 */
[----:B------:R-:W3:Y:S04]  /*115d0*/  LDL R5, [R1+0x3a8] ;  /* 0x0003a80001057983 */ /* 0x000ee80000100800 */
[----:B------:R2:W3:Y:S02]  /*115e0*/  @!P0 LDG.E.U8 R207, desc[UR40][R20.64] ;  /* 0x0000002814cf8981 */ /* 0x0004e4000c1e1100 */
[----:B--2---:R-:W-:Y:S02]  /*115f0*/  @!P0 IMAD.MOV.U32 R21, RZ, RZ, R4 ;  /* 0x000000ffff158224 */ /* 0x004fe400078e0004 */
[----:B------:R-:W2:Y:S01]  /*11600*/  LDL R4, [R1+0x364] ;  /* 0x0003640001047983 */ /* 0x000ea20000100800 */
[----:B------:R-:W-:-:S03]  /*11610*/  @!P0 IMAD.MOV.U32 R20, RZ, RZ, R3 ;  /* 0x000000ffff148224 */ /* 0x000fc600078e0003 */
[----:B------:R-:W2:Y:S04]  /*11620*/  LDL R3, [R1+0x368] ;  /* 0x0003680001037983 */ /* 0x000ea80000100800 */
[----:B------:R4:W2:Y:S02]  /*11630*/  @!P0 LDG.E.U8 R205, desc[UR40][R20.64] ;  /* 0x0000002814cd8981 */ /* 0x0008a4000c1e1100 */
[----:B----4-:R-:W-:Y:S02]  /*11640*/  @!P0 IMAD.MOV.U32 R21, RZ, RZ, R2 ;  /* 0x000000ffff158224 */ /* 0x010fe400078e0002 */
[----:B------:R-:W4:Y:S01]  /*11650*/  LDL R2, [R1+0x324] ;  /* 0x0003240001027983 */ /* 0x000f220000100800 */
[----:B------:R-:W-:Y:S01]  /*11660*/  PRMT R204, RZ, 0x7610, R204 ;  /* 0x00007610ffcc7816 */ /* 0x000fe200000000cc */
[----:B------:R-:W-:Y:S01]  /*11670*/  @!P0 IMAD.MOV.U32 R20, RZ, RZ, R0 ;  /* 0x000000ffff148224 */ /* 0x000fe200078e0000 */
[----:B------:R-:W-:Y:S01]  /*11680*/  PRMT R201, RZ, 0x7610, R201 ;  /* 0x00007610ffc97816 */ /* 0x000fe200000000c9 */
[----:B------:R-:W4:Y:S04]  /*11690*/  LDL R0, [R1+0x328] ;  /* 0x0003280001007983 */ /* 0x000f280000100800 */
[----:B------:R0:W4:Y:S01]  /*116a0*/  @!P0 LDG.E.U8 R204, desc[UR40][R20.64] ;  /* 0x0000002814cc8981 */ /* 0x000122000c1e1100 */
[----:B------:R-:W-:Y:S01]  /*116b0*/  PRMT R200, RZ, 0x7610, R200 ;  /* 0x00007610ffc87816 */ /* 0x000fe200000000c8 */
[----:B0-----:R-:W-:-:S02]  /*116c0*/  @!P0 IMAD.MOV.U32 R20, RZ, RZ, R177 ;  /* 0x000000ffff148224 */ /* 0x001fc400078e00b1 */
[----:B------:R-:W-:Y:S01]  /*116d0*/  @!P0 IMAD.MOV.U32 R21, RZ, RZ, R178 ;  /* 0x000000ffff158224 */ /* 0x000fe200078e00b2 */
[----:B------:R-:W-:Y:S01]  /*116e0*/  PRMT R236, RZ, 0x7610, R236 ;  /* 0x00007610ffec7816 */ /* 0x000fe200000000ec */
[----:B------:R-:W4:Y:S04]  /*116f0*/  LDL R177, [R1+0x868] ;  /* 0x0008680001b17983 */ /* 0x000f280000100800 */
[----:B------:R0:W4:Y:S02]  /*11700*/  @!P0 LDG.E.U8 R201, desc[UR40][R20.64] ;  /* 0x0000002814c98981 */ /* 0x000124000c1e1100 */
[----:B0-----:R-:W-:Y:S02]  /*11710*/  @!P0 IMAD.MOV.U32 R20, RZ, RZ, R175 ;  /* 0x000000ffff148224 */ /* 0x001fe400078e00af */
[----:B------:R-:W-:Y:S01]  /*11720*/  @!P0 IMAD.MOV.U32 R21, RZ, RZ, R176 ;  /* 0x000000ffff158224 */ /* 0x000fe200078e00b0 */
[----:B------:R-:W-:Y:S01]  /*11730*/  PRMT R235, RZ, 0x7610, R235 ;  /* 0x00007610ffeb7816 */ /* 0x000fe200000000eb */
[----:B------:R-:W4:Y:S04]  /*11740*/  LDL R176, [R1+0x224] ;  /* 0x0002240001b07983 */ /* 0x000f280000100800 */
[----:B------:R0:W4:Y:S01]  /*11750*/  @!P0 LDG.E.U8 R200, desc[UR40][R20.64] ;  /* 0x0000002814c88981 */ /* 0x000122000c1e1100 */
[----:B------:R-:W-:-:S02]  /*11760*/  PRMT R234, RZ, 0x7610, R234 ;  /* 0x00007610ffea7816 */ /* 0x000fc400000000ea */
[----:B------:R-:W-:Y:S01]  /*11770*/  PRMT R232, RZ, 0x7610, R232 ;  /* 0x00007610ffe87816 */ /* 0x000fe200000000e8 */
[----:B------:R-:W4:Y:S01]  /*11780*/  LDL R175, [R1+0x228] ;  /* 0x0002280001af7983 */ /* 0x000f220000100800 */
[----:B0-----:R-:W-:Y:S02]  /*11790*/  @!P0 IMAD.MOV.U32 R20, RZ, RZ, R173 ;  /* 0x000000ffff148224 */ /* 0x001fe400078e00ad */
[----:B------:R-:W-:Y:S01]  /*117a0*/  @!P0 IMAD.MOV.U32 R21, RZ, RZ, R174 ;  /* 0x000000ffff158224 */ /* 0x000fe200078e00ae */
[----:B------:R-:W4:Y:S04]  /*117b0*/  LDL R173, [R1+0x2a4] ;  /* 0x0002a40001ad7983 */ /* 0x000f280000100800 */
[----:B------:R0:W4:Y:S04]  /*117c0*/  @!P0 LDG.E.U8 R236, desc[UR40][R20.64] ;  /* 0x0000002814ec8981 */ /* 0x000128000c1e1100 */
[----:B------:R-:W4:Y:S01]  /*117d0*/  LDL R174, [R1+0x2e4] ;  /* 0x0002e40001ae7983 */ /* 0x000f220000100800 */
[----:B0-----:R-:W-:-:S02]  /*117e0*/  @!P0 IMAD.MOV.U32 R20, RZ, RZ, R22 ;  /* 0x000000ffff148224 */ /* 0x001fc400078e0016 */
[----:B------:R-:W-:-:S05]  /*117f0*/  @!P0 IMAD.MOV.U32 R21, RZ, RZ, R23 ;  /* 0x000000ffff158224 */ /* 0x000fca00078e0017 */
[----:B------:R3:W4:Y:S02]  /*11800*/  @!P0 LDG.E.U8 R235, desc[UR40][R20.64] ;  /* 0x0000002814eb8981 */ /* 0x000724000c1e1100 */
[----:B---3--:R-:W-:Y:S02]  /*11810*/  @!P0 IMAD.MOV.U32 R20, RZ, RZ, R5 ;  /* 0x000000ffff148224 */ /* 0x008fe400078e0005 */
[----:B------:R-:W-:Y:S01]  /*11820*/  @!P0 IMAD.MOV.U32 R21, RZ, RZ, R17 ;  /* 0x000000ffff158224 */ /* 0x000fe200078e0011 */
[----:B------:R-:W3:Y:S04]  /*11830*/  LDL R5, [R1+0x264] ;  /* 0x0002640001057983 */ /* 0x000ee80000100800 */
[----:B------:R2:W3:Y:S04]  /*11840*/  @!P0 LDG.E.U8 R234, desc[UR40][R20.64] ;  /* 0x0000002814ea8981 */ /* 0x0004e8000c1e1100 */
[----:B------:R-:W3:Y:S01]  /*11850*/  LDL R17, [R1+0x2a8] ;  /* 0x0002a80001117983 */ /* 0x000ee20000100800 */
[----:B--2---:R-:W-:-:S03]  /*11860*/  @!P0 IMAD.MOV.U32 R21, RZ, RZ, R4 ;  /* 0x000000ffff158224 */ /* 0x004fc600078e0004 */
[----:B------:R-:W2:Y:S01]  /*11870*/  LDL R4, [R1+0x268] ;  /* 0x0002680001047983 */ /* 0x000ea20000100800 */
[----:B------:R-:W-:Y:S01]  /*11880*/  @!P0 IMAD.MOV.U32 R20, RZ, RZ, R3 ;  /* 0x000000ffff148224 */ /* 0x000fe200078e0003 */
[----:B------:R-:W-:Y:S02]  /*11890*/  LOP3.LUT R212, R212, 0xffff, RZ, 0xc0, !PT ;  /* 0x0000ffffd4d47812 */ /* 0x000fe400078ec0ff */
[----:B------:R-:W2:Y:S04]  /*118a0*/  LDL R3, [R1+0x1e4] ;  /* 0x0001e40001037983 */ /* 0x000ea80000100800 */
[----:B------:R4:W2:Y:S02]  /*118b0*/  @!P0 LDG.E.U8 R232, desc[UR40][R20.64] ;  /* 0x0000002814e88981 */ /* 0x0008a4000c1e1100 */
[----:B----4-:R-:W-:-:S02]  /*118c0*/  @!P0 IMAD.MOV.U32 R21, RZ, RZ, R2 ;  /* 0x000000ffff158224 */ /* 0x010fc400078e0002 */
[----:B------:R-:W4:Y:S01]  /*118d0*/  LDL R2, [R1+0x2e8] ;  /* 0x0002e80001027983 */ /* 0x000f220000100800 */
[----:B------:R-:W-:Y:S02]  /*118e0*/  LOP3.LUT R210, R210, 0xffff, RZ, 0xc0, !PT ;  /* 0x0000ffffd2d27812 */ /* 0x000fe400078ec0ff */
[----:B------:R-:W-:Y:S02]  /*118f0*/  LOP3.LUT R18, R18, 0xffff, RZ, 0xc0, !PT ;  /* 0x0000ffff12127812 */ /* 0x000fe400078ec0ff */
[----:B------:R-:W-:Y:S01]  /*11900*/  LOP3.LUT R19, R19, 0xffff, RZ, 0xc0, !PT ;  /* 0x0000ffff13137812 */ /* 0x000fe200078ec0ff */
[----:B------:R-:W-:Y:S01]  /*11910*/  @!P0 IMAD.MOV.U32 R20, RZ, RZ, R0 ;  /* 0x000000ffff148224 */ /* 0x000fe200078e0000 */
[----:B------:R-:W-:Y:S01]  /*11920*/  PRMT R23, R212, 0x3340, R210 ;  /* 0x00003340d4177816 */ /* 0x000fe200000000d2 */
[----:B------:R-:W2:Y:S01]  /*11930*/  LDL R0, [R1+0x1e8] ;  /* 0x0001e80001007983 */ /* 0x000ea20000100800 */
[----:B------:R-:W-:-:S04]  /*11940*/  PRMT R18, R18, 0x3340, R19 ;  /* 0x0000334012127816 */ /* 0x000fc80000000013 */
[----:B------:R-:W-:Y:S02]  /*11950*/  PRMT R23, R23, 0x5410, R18 ;  /* 0x0000541017177816 */ /* 0x000fe40000000012 */
[----:B------:R-:W-:Y:S02]  /*11960*/  PRMT R167, RZ, 0x7610, R167 ;  /* 0x00007610ffa77816 */ /* 0x000fe400000000a7 */
[----:B------:R-:W-:Y:S01]  /*11970*/  PRMT R166, RZ, 0x7610, R166 ;  /* 0x00007610ffa67816 */ /* 0x000fe200000000a6 */
[----:B----4-:R-:W-:Y:S02]  /*11980*/  @!P0 IMAD.MOV.U32 R18, RZ, RZ, R2 ;  /* 0x000000ffff128224 */ /* 0x010fe400078e0002 */
[----:B------:R-:W4:Y:S01]  /*11990*/  LDL R2, [R1+0x1a8] ;  /* 0x0001a80001027983 */ /* 0x000f220000100800 */
[----:B------:R-:W-:-:S03]  /*119a0*/  @!P0 IMAD.MOV.U32 R19, RZ, RZ, R174 ;  /* 0x000000ffff138224 */ /* 0x000fc600078e00ae */
[----:B------:R-:W4:Y:S04]  /*119b0*/  LDL R174, [R1+0x1a4] ;  /* 0x0001a40001ae7983 */ /* 0x000f280000100800 */
[----:B------:R3:W4:Y:S01]  /*119c0*/  @!P0 LDG.E.U8 R167, desc[UR40][R18.64] ;  /* 0x0000002812a78981 */ /* 0x000722000c1e1100 */
[----:B------:R-:W-:Y:S01]  /*119d0*/  PRMT R165, RZ, 0x7610, R165 ;  /* 0x00007610ffa57816 */ /* 0x000fe200000000a5 */
[----:B---3--:R-:W-:Y:S02]  /*119e0*/  @!P0 IMAD.MOV.U32 R18, RZ, RZ, R17 ;  /* 0x000000ffff128224 */ /* 0x008fe400078e0011 */
[----:B------:R-:W-:Y:S01]  /*119f0*/  @!P0 IMAD.MOV.U32 R19, RZ, RZ, R173 ;  /* 0x000000ffff138224 */ /* 0x000fe200078e00ad */
[----:B------:R-:W3:Y:S04]  /*11a00*/  LDL R17, [R1+0x168] ;  /* 0x0001680001117983 */ /* 0x000ee80000100800 */
[----:B------:R2:W3:Y:S04]  /*11a10*/  @!P0 LDG.E.U8 R166, desc[UR40][R18.64] ;  /* 0x0000002812a68981 */ /* 0x0004e8000c1e1100 */
[----:B------:R-:W3:Y:S01]  /*11a20*/  LDL R173, [R1+0x164] ;  /* 0x0001640001ad7983 */ /* 0x000ee20000100800 */
[----:B------:R-:W-:Y:S01]  /*11a30*/  PRMT R164, RZ, 0x7610, R164 ;  /* 0x00007610ffa47816 */ /* 0x000fe200000000a4 */
[----:B--2---:R-:W-:-:S02]  /*11a40*/  @!P0 IMAD.MOV.U32 R18, RZ, RZ, R4 ;  /* 0x000000ffff128224 */ /* 0x004fc400078e0004 */
[----:B------:R-:W-:Y:S01]  /*11a50*/  @!P0 IMAD.MOV.U32 R19, RZ, RZ, R5 ;  /* 0x000000ffff138224 */ /* 0x000fe200078e0005 */
[----:B------:R-:W2:Y:S04]  /*11a60*/  LDL R4, [R1+0x128] ;  /* 0x0001280001047983 */ /* 0x000ea80000100800 */
[----:B------:R0:W2:Y:S04]  /*11a70*/  @!P0 LDG.E.U8 R165, desc[UR40][R18.64] ;  /* 0x0000002812a58981 */ /* 0x0000a8000c1e1100 */
[----:B------:R-:W2:Y:S01]  /*11a80*/  LDL R5, [R1+0x124] ;  /* 0x0001240001057983 */ /* 0x000ea20000100800 */
[----:B------:R-:W-:Y:S01]  /*11a90*/  PRMT R159, RZ, 0x7610, R159 ;  /* 0x00007610ff9f7816 */ /* 0x000fe2000000009f */
[----:B0-----:R-:W-:-:S02]  /*11aa0*/  @!P0 IMAD.MOV.U32 R18, RZ, RZ, R175 ;  /* 0x000000ffff128224 */ /* 0x001fc400078e00af */
[----:B------:R-:W-:-:S05]  /*11ab0*/  @!P0 IMAD.MOV.U32 R19, RZ, RZ, R176 ;  /* 0x000000ffff138224 */ /* 0x000fca00078e00b0 */
[----:B------:R0:W2:Y:S02]  /*11ac0*/  @!P0 LDG.E.U8 R164, desc[UR40][R18.64] ;  /* 0x0000002812a48981 */ /* 0x0000a4000c1e1100 */
[----:B0-----:R-:W-:Y:S02]  /*11ad0*/  @!P0 IMAD.MOV.U32 R18, RZ, RZ, R0 ;  /* 0x000000ffff128224 */ /* 0x001fe400078e0000 */
[----:B------:R-:W-:Y:S01]  /*11ae0*/  @!P0 IMAD.MOV.U32 R19, RZ, RZ, R3 ;  /* 0x000000ffff138224 */ /* 0x000fe200078e0003 */
[----:B------:R-:W2:Y:S04]  /*11af0*/  LDL R0, [R1+0xe8] ;  /* 0x0000e80001007983 */ /* 0x000ea80000100800 */
[----:B------:R-:W2:Y:S04]  /*11b00*/  LDL R3, [R1+0xe4] ;  /* 0x0000e40001037983 */ /* 0x000ea80000100800 */
[----:B------:R4:W2:Y:S02]  /*11b10*/  @!P0 LDG.E.U8 R159, desc[UR40][R18.64] ;  /* 0x00000028129f8981 */ /* 0x0008a4000c1e1100 */
[----:B----4-:R-:W-:-:S02]  /*11b20*/  @!P0 IMAD.MOV.U32 R18, RZ, RZ, R2 ;  /* 0x000000ffff128224 */ /* 0x010fc400078e0002 */
[----:B------:R-:W4:Y:S01]  /*11b30*/  LDL R2, [R1+0xa8] ;  /* 0x0000a80001027983 */ /* 0x000f220000100800 */
[----:B------:R-:W-:Y:S02]  /*11b40*/  PRMT R230, RZ, 0x7610, R230 ;  /* 0x00007610ffe67816 */ /* 0x000fe400000000e6 */
[----:B------:R-:W-:Y:S01]  /*11b50*/  LOP3.LUT R251, R251, 0xffff, RZ, 0xc0, !PT ;  /* 0x0000fffffbfb7812 */ /* 0x000fe200078ec0ff */
[----:B------:R-:W4:Y:S01]  /*11b60*/  LDL.LU R182, [R1+0x10] ;  /* 0x0000100001b67983 */ /* 0x000f220000300800 */
[----:B------:R-:W-:Y:S02]  /*11b70*/  LOP3.LUT R233, R233, 0xffff, RZ, 0xc0, !PT ;  /* 0x0000ffffe9e97812 */ /* 0x000fe400078ec0ff */
[----:B------:R-:W-:Y:S01]  /*11b80*/  LOP3.LUT R231, R231, 0xffff, RZ, 0xc0, !PT ;  /* 0x0000ffffe7e77812 */ /* 0x000fe200078ec0ff */
[----:B------:R0:W4:Y:S01]  /*11b90*/  @!P0 LDG.E.U8 R230, desc[UR40][R20.64] ;  /* 0x0000002814e68981 */ /* 0x000122000c1e1100 */
[----:B------:R-:W-:Y:S02]  /*11ba0*/  LOP3.LUT R228, R228, 0xffff, RZ, 0xc0, !PT ;  /* 0x0000ffffe4e47812 */ /* 0x000fe400078ec0ff */
[----:B------:R-:W-:Y:S01]  /*11bb0*/  LOP3.LUT R225, R225, 0xffff, RZ, 0xc0, !PT ;  /* 0x0000ffffe1e17812 */ /* 0x000fe200078ec0ff */
[----:B------:R-:W4:Y:S01]  /*11bc0*/  LDL R178, [R1+0x64] ;  /* 0x0000640001b27983 */ /* 0x000f220000100800 */
[----:B------:R-:W-:-:S02]  /*11bd0*/  LOP3.LUT R224, R224, 0xffff, RZ, 0xc0, !PT ;  /* 0x0000ffffe0e07812 */ /* 0x000fc400078ec0ff */
[----:B------:R-:W-:Y:S02]  /*11be0*/  LOP3.LUT R223, R223, 0xffff, RZ, 0xc0, !PT ;  /* 0x0000ffffdfdf7812 */ /* 0x000fe400078ec0ff */
[----:B------:R-:W-:Y:S02]  /*11bf0*/  LOP3.LUT R222, R222, 0xffff, RZ, 0xc0, !PT ;  /* 0x0000ffffdede7812 */ /* 0x000fe400078ec0ff */
[----:B------:R-:W-:Y:S02]  /*11c00*/  LOP3.LUT R220, R220, 0xffff, RZ, 0xc0, !PT ;  /* 0x0000ffffdcdc7812 */ /* 0x000fe400078ec0ff */
[----:B------:R-:W-:Y:S02]  /*11c10*/  LOP3.LUT R218, R218, 0xffff, RZ, 0xc0, !PT ;  /* 0x0000ffffdada7812 */ /* 0x000fe400078ec0ff */
[----:B------:R-:W-:Y:S02]  /*11c20*/  LOP3.LUT R216, R216, 0xffff, RZ, 0xc0, !PT ;  /* 0x0000ffffd8d87812 */ /* 0x000fe400078ec0ff */
[----:B------:R-:W-:Y:S01]  /*11c30*/  LOP3.LUT R214, R214, 0xffff, RZ, 0xc0, !PT ;  /* 0x0000ffffd6d67812 */ /* 0x000fe200078ec0ff */
[----:B------:R-:W-:Y:S01]  /*11c40*/  @!P0 IMAD.MOV.U32 R19, RZ, RZ, R174 ;  /* 0x000000ffff138224 */ /* 0x000fe200078e00ae */
[----:B------:R-:W-:Y:S01]  /*11c50*/  PRMT R233, R251, 0x3340, R233 ;  /* 0x00003340fbe97816 */ /* 0x000fe200000000e9 */
[----:B------:R-:W4:Y:S01]  /*11c60*/  LDL R175, [R1+0x820] ;  /* 0x0008200001af7983 */ /* 0x000f220000100800 */
[----:B0-----:R-:W-:-:S02]  /*11c70*/  PRMT R20, R231, 0x3340, R228 ;  /* 0x00003340e7147816 */ /* 0x001fc400000000e4 */
[----:B------:R-:W-:Y:S01]  /*11c80*/  PRMT R224, R225, 0x3340, R224 ;  /* 0x00003340e1e07816 */ /* 0x000fe200000000e0 */
[----:B------:R-:W4:Y:S01]  /*11c90*/  LDL R176, [R1+0x420] ;  /* 0x0004200001b07983 */ /* 0x000f220000100800 */
[----:B------:R-:W-:Y:S02]  /*11ca0*/  PRMT R21, R223, 0x3340, R222 ;  /* 0x00003340df157816 */ /* 0x000fe400000000de */
[----:B------:R-:W-:Y:S01]  /*11cb0*/  PRMT R218, R220, 0x3340, R218 ;  /* 0x00003340dcda7816 */ /* 0x000fe200000000da */
[----:B------:R-:W4:Y:S01]  /*11cc0*/  LDL R174, [R1+0x3dc] ;  /* 0x0003dc0001ae7983 */ /* 0x000f220000100800 */
[----:B------:R-:W-:Y:S02]  /*11cd0*/  PRMT R22, R216, 0x3340, R214 ;  /* 0x00003340d8167816 */ /* 0x000fe400000000d6 */
[----:B------:R-:W-:Y:S02]  /*11ce0*/  PRMT R20, R233, 0x5410, R20 ;  /* 0x00005410e9147816 */ /* 0x000fe40000000014 */
[----:B------:R-:W-:-:S02]  /*11cf0*/  PRMT R21, R224, 0x5410, R21 ;  /* 0x00005410e0157816 */ /* 0x000fc40000000015 */
[----:B------:R-:W-:-:S05]  /*11d00*/  PRMT R22, R218, 0x5410, R22 ;  /* 0x00005410da167816 */ /* 0x000fca0000000016 */
[----:B------:R0:W-:Y:S01]  /*11d10*/  STS.128 [R177+UR8], R20 ;  /* 0x00000014b1007988 */ /* 0x0001e20008000c08 */
[----:B------:R-:W-:Y:S02]  /*11d20*/  PRMT R158, RZ, 0x7610, R158 ;  /* 0x00007610ff9e7816 */ /* 0x000fe4000000009e */
[----:B------:R-:W-:-:S04]  /*11d30*/  PRMT R157, RZ, 0x7610, R157 ;  /* 0x00007610ff9d7816 */ /* 0x000fc8000000009d */
[----:B------:R3:W4:Y:S04]  /*11d40*/  @!P0 LDG.E.U8 R158, desc[UR40][R18.64] ;  /* 0x00000028129e8981 */ /* 0x000728000c1e1100 */
[----:B0-----:R-:W4:Y:S01]  /*11d50*/  LDL R177, [R1+0x68] ;  /* 0x0000680001b17983 */ /* 0x001f220000100800 */
[----:B---3--:R-:W-:Y:S02]  /*11d60*/  @!P0 IMAD.MOV.U32 R18, RZ, RZ, R17 ;  /* 0x000000ffff128224 */ /* 0x008fe400078e0011 */
[----:B------:R-:W-:Y:S01]  /*11d70*/  @!P0 IMAD.MOV.U32 R19, RZ, RZ, R173 ;  /* 0x000000ffff138224 */ /* 0x000fe200078e00ad */
[----:B------:R-:W-:Y:S01]  /*11d80*/  PRMT R156, RZ, 0x7610, R156 ;  /* 0x00007610ff9c7816 */ /* 0x000fe2000000009c */
[----:B------:R-:W3:Y:S04]  /*11d90*/  LDL R173, [R1+0x3e0] ;  /* 0x0003e00001ad7983 */ /* 0x000ee80000100800 */
[----:B------:R2:W3:Y:S04]  /*11da0*/  @!P0 LDG.E.U8 R157, desc[UR40][R18.64] ;  /* 0x00000028129d8981 */ /* 0x0004e8000c1e1100 */
[----:B------:R-:W3:Y:S01]  /*11db0*/  LDL R17, [R1+0x39c] ;  /* 0x00039c0001117983 */ /* 0x000ee20000100800 */
[----:B------:R-:W-:Y:S01]  /*11dc0*/  PRMT R155, RZ, 0x7610, R155 ;  /* 0x00007610ff9b7816 */ /* 0x000fe2000000009b */
[----:B--2---:R-:W-:-:S02]  /*11dd0*/  @!P0 IMAD.MOV.U32 R18, RZ, RZ, R4 ;  /* 0x000000ffff128224 */ /* 0x004fc400078e0004 */
[----:B------:R-:W-:Y:S01]  /*11de0*/  @!P0 IMAD.MOV.U32 R19, RZ, RZ, R5 ;  /* 0x000000ffff138224 */ /* 0x000fe200078e0005 */
[----:B------:R-:W2:Y:S04]  /*11df0*/  LDL R4, [R1+0x35c] ;  /* 0x00035c0001047983 */ /* 0x000ea80000100800 */
[----:B------:R-:W2:Y:S04]  /*11e00*/  LDL R5, [R1+0x3a0] ;  /* 0x0003a00001057983 */ /* 0x000ea80000100800 */
[----:B------:R0:W2:Y:S02]  /*11e10*/  @!P0 LDG.E.U8 R156, desc[UR40][R18.64] ;  /* 0x00000028129c8981 */ /* 0x0000a4000c1e1100 */
[----:B0-----:R-:W-:-:S02]  /*11e20*/  @!P0 IMAD.MOV.U32 R18, RZ, RZ, R0 ;  /* 0x000000ffff128224 */ /* 0x001fc400078e0000 */
[----:B------:R-:W-:Y:S01]  /*11e30*/  @!P0 IMAD.MOV.U32 R19, RZ, RZ, R3 ;  /* 0x000000ffff138224 */ /* 0x000fe200078e0003 */
[----:B------:R-:W2:Y:S04]  /*11e40*/  LDL R0, [R1+0x320] ;  /* 0x0003200001007983 */ /* 0x000ea80000100800 */
[----:B------:R-:W2:Y:S04]  /*11e50*/  LDL R3, [R1+0x360] ;  /* 0x0003600001037983 */ /* 0x000ea80000100800 */
[----:B------:R4:W2:Y:S02]  /*11e60*/  @!P0 LDG.E.U8 R155, desc[UR40][R18.64] ;  /* 0x00000028129b8981 */ /* 0x0008a4000c1e1100 */
[----:B----4-:R-:W-:-:S02]  /*11e70*/  @!P0 IMAD.MOV.U32 R18, RZ, RZ, R2 ;  /* 0x000000ffff128224 */ /* 0x010fc400078e0002 */
[----:B------:R-:W4:Y:S01]  /*11e80*/  LDL R2, [R1+0x31c] ;  /* 0x00031c0001027983 */ /* 0x000f220000100800 */
[----:B------:R-:W-:Y:S01]  /*11e90*/  PRMT R238, RZ, 0x7610, R238 ;  /* 0x00007610ffee7816 */ /* 0x000fe200000000ee */
[----:B------:R-:W-:Y:S01]  /*11ea0*/  @!P0 IMAD.MOV.U32 R19, RZ, RZ, R179 ;  /* 0x000000ffff138224 */ /* 0x000fe200078e00b3 */
[----:B------:R-:W-:-:S04]  /*11eb0*/  PRMT R154, RZ, 0x7610, R154 ;  /* 0x00007610ff9a7816 */ /* 0x000fc8000000009a */
[----:B------:R0:W4:Y:S04]  /*11ec0*/  @!P0 LDG.E.U8 R238, desc[UR40][R152.64] ;  /* 0x0000002898ee8981 */ /* 0x000128000c1e1100 */
[----:B------:R1:W4:Y:S01]  /*11ed0*/  @!P0 LDG.E.U8 R154, desc[UR40][R18.64] ;  /* 0x00000028129a8981 */ /* 0x000322000c1e1100 */
[----:B0-----:R-:W-:Y:S01]  /*11ee0*/  PRMT R153, RZ, 0x7610, R153 ;  /* 0x00007610ff997816 */ /* 0x001fe20000000099 */
[----:B-1----:R-:W-:Y:S01]  /*11ef0*/  @!P0 IMAD.MOV.U32 R19, RZ, RZ, R178 ;  /* 0x000000ffff138224 */ /* 0x002fe200078e00b2 */
[----:B------:R-:W-:Y:S01]  /*11f00*/  PRMT R197, RZ, 0x7610, R197 ;  /* 0x00007610ffc57816 */ /* 0x000fe200000000c5 */
[----:B------:R-:W4:Y:S01]  /*11f10*/  LDL R178, [R1+0x864] ;  /* 0x0008640001b27983 */ /* 0x000f220000100800 */
[----:B------:R-:W-:Y:S02]  /*11f20*/  PRMT R195, RZ, 0x7610, R195 ;  /* 0x00007610ffc37816 */ /* 0x000fe400000000c3 */
[----:B------:R-:W-:-:S02]  /*11f30*/  PRMT R152, RZ, 0x7610, R152 ;  /* 0x00007610ff987816 */ /* 0x000fc40000000098 */
[----:B------:R-:W-:Y:S01]  /*11f40*/  PRMT R23, RZ, 0x7610, R23 ;  /* 0x00007610ff177816 */ /* 0x000fe20000000017 */
[----:B------:R-:W-:Y:S02]  /*11f50*/  @!P0 IMAD.MOV.U32 R18, RZ, RZ, R177 ;  /* 0x000000ffff128224 */ /* 0x000fe400078e00b1 */
[----:B------:R-:W4:Y:S04]  /*11f60*/  LDL R177, [R1+0x21c] ;  /* 0x00021c0001b17983 */ /* 0x000f280000100800 */
[----:B------:R0:W4:Y:S02]  /*11f70*/  @!P0 LDG.E.U8 R153, desc[UR40][R18.64] ;  /* 0x0000002812998981 */ /* 0x000124000c1e1100 */
[----:B0-----:R-:W-:Y:S02]  /*11f80*/  @!P0 IMAD.MOV.U32 R18, RZ, RZ, R175 ;  /* 0x000000ffff128224 */ /* 0x001fe400078e00af */
[----:B------:R-:W-:Y:S01]  /*11f90*/  @!P0 IMAD.MOV.U32 R19, RZ, RZ, R176 ;  /* 0x000000ffff138224 */ /* 0x000fe200078e00b0 */
[----:B------:R-:W4:Y:S04]  /*11fa0*/  LDL R175, [R1+0x29c] ;  /* 0x00029c0001af7983 */ /* 0x000f280000100800 */
[----:B------:R3:W4:Y:S01]  /*11fb0*/  @!P0 LDG.E.U8 R197, desc[UR40][R18.64] ;  /* 0x0000002812c58981 */ /* 0x000722000c1e1100 */
[----:B------:R-:W-:-:S03]  /*11fc0*/  LOP3.LUT R8, R8, 0xffff, RZ, 0xc0, !PT ;  /* 0x0000ffff08087812 */ /* 0x000fc600078ec0ff */
[----:B------:R-:W4:Y:S01]  /*11fd0*/  LDL R176, [R1+0x220] ;  /* 0x0002200001b07983 */ /* 0x000f220000100800 */
[----:B---3--:R-:W-:Y:S02]  /*11fe0*/  @!P0 IMAD.MOV.U32 R18, RZ, RZ, R173 ;  /* 0x000000ffff128224 */ /* 0x008fe400078e00ad */
[----:B------:R-:W-:Y:S01]  /*11ff0*/  @!P0 IMAD.MOV.U32 R19, RZ, RZ, R174 ;  /* 0x000000ffff138224 */ /* 0x000fe200078e00ae */
[----:B------:R-:W3:Y:S04]  /*12000*/  LDL R173, [R1+0x25c] ;  /* 0x00025c0001ad7983 */ /* 0x000ee80000100800 */
[----:B------:R2:W3:Y:S04]  /*12010*/  @!P0 LDG.E.U8 R195, desc[UR40][R18.64] ;  /* 0x0000002812c38981 */ /* 0x0004e8000c1e1100 */
[----:B------:R-:W3:Y:S01]  /*12020*/  LDL R174, [R1+0x2a0] ;  /* 0x0002a00001ae7983 */ /* 0x000ee20000100800 */
[----:B--2---:R-:W-:-:S02]  /*12030*/  @!P0 IMAD.MOV.U32 R18, RZ, RZ, R5 ;  /* 0x000000ffff128224 */ /* 0x004fc400078e0005 */
[----:B------:R-:W-:Y:S01]  /*12040*/  @!P0 IMAD.MOV.U32 R19, RZ, RZ, R17 ;  /* 0x000000ffff138224 */ /* 0x000fe200078e0011 */
[----:B------:R-:W2:Y:S04]  /*12050*/  LDL R5, [R1+0x260] ;  /* 0x0002600001057983 */ /* 0x000ea80000100800 */
[----:B------:R0:W2:Y:S02]  /*12060*/  @!P0 LDG.E.U8 R152, desc[UR40][R18.64] ;  /* 0x0000002812988981 */ /* 0x0000a4000c1e1100 */
[----:B0-----:R-:W-:Y:S02]  /*12070*/  @!P0 IMAD.MOV.U32 R18, RZ, RZ, R3 ;  /* 0x000000ffff128224 */ /* 0x001fe400078e0003 */
[----:B------:R-:W-:Y:S01]  /*12080*/  @!P0 IMAD.MOV.U32 R19, RZ, RZ, R4 ;  /* 0x000000ffff138224 */ /* 0x000fe200078e0004 */
[----:B------:R-:W-:Y:S01]  /*12090*/  LOP3.LUT R14, R14, 0xffff, RZ, 0xc0, !PT ;  /* 0x0000ffff0e0e7812 */ /* 0x000fe200078ec0ff */
[----:B------:R-:W2:Y:S04]  /*120a0*/  LDL R3, [R1+0x1e0] ;  /* 0x0001e00001037983 */ /* 0x000ea80000100800 */
[----:B------:R0:W2:Y:S01]  /*120b0*/  @!P0 LDG.E.U8 R23, desc[UR40][R18.64] ;  /* 0x0000002812178981 */ /* 0x0000a2000c1e1100 */
[----:B------:R-:W-:-:S02]  /*120c0*/  LOP3.LUT R9, R9, 0xffff, RZ, 0xc0, !PT ;  /* 0x0000ffff09097812 */ /* 0x000fc400078ec0ff */
[----:B------:R-:W-:Y:S01]  /*120d0*/  LOP3.LUT R13, R13, 0xffff, RZ, 0xc0, !PT ;  /* 0x0000ffff0d0d7812 */ /* 0x000fe200078ec0ff */
[----:B------:R-:W2:Y:S01]  /*120e0*/  LDL R4, [R1+0x1dc] ;  /* 0x0001dc0001047983 */ /* 0x000ea20000100800 */
[----:B0-----:R-:W-:-:S03]  /*120f0*/  @!P0 IMAD.MOV.U32 R18, RZ, RZ, R0 ;  /* 0x000000ffff128224 */ /* 0x001fc600078e0000 */
[----:B------:R-:W3:Y:S01]  /*12100*/  LDL R0, [R1+0x2e0] ;  /* 0x0002e00001007983 */ /* 0x000ee20000100800 */
[----:B----4-:R-:W-:-:S03]  /*12110*/  @!P0 IMAD.MOV.U32 R19, RZ, RZ, R2 ;  /* 0x000000ffff138224 */ /* 0x010fc600078e0002 */
[----:B------:R-:W4:Y:S01]  /*12120*/  LDL R2, [R1+0x2dc] ;  /* 0x0002dc0001027983 */ /* 0x000f220000100800 */
[----:B------:R-:W-:Y:S02]  /*12130*/  LOP3.LUT R16, R16, 0xffff, RZ, 0xc0, !PT ;  /* 0x0000ffff10107812 */ /* 0x000fe400078ec0ff */
[----:B------:R-:W-:Y:S02]  /*12140*/  LOP3.LUT R12, R12, 0xffff, RZ, 0xc0, !PT ;  /* 0x0000ffff0c0c7812 */ /* 0x000fe400078ec0ff */
[----:B------:R-:W-:Y:S02]  /*12150*/  LOP3.LUT R10, R10, 0xffff, RZ, 0xc0, !PT ;  /* 0x0000ffff0a0a7812 */ /* 0x000fe400078ec0ff */
[----:B------:R-:W-:Y:S02]  /*12160*/  LOP3.LUT R11, R11, 0xffff, RZ, 0xc0, !PT ;  /* 0x0000ffff0b0b7812 */ /* 0x000fe400078ec0ff */
[----:B------:R-:W-:Y:S02]  /*12170*/  PRMT R14, R8, 0x3340, R14 ;  /* 0x00003340080e7816 */ /* 0x000fe4000000000e */
[----:B------:R-:W-:-:S02]  /*12180*/  PRMT R13, R9, 0x3340, R13 ;  /* 0x00003340090d7816 */ /* 0x000fc4000000000d */
[----:B------:R-:W-:Y:S02]  /*12190*/  PRMT R12, R16, 0x3340, R12 ;  /* 0x00003340100c7816 */ /* 0x000fe4000000000c */
[----:B------:R-:W-:Y:S02]  /*121a0*/  PRMT R11, R10, 0x3340, R11 ;  /* 0x000033400a0b7816 */ /* 0x000fe4000000000b */
[----:B------:R-:W-:Y:S02]  /*121b0*/  PRMT R10, R14, 0x5410, R13 ;  /* 0x000054100e0a7816 */ /* 0x000fe4000000000d */
[----:B------:R-:W-:Y:S01]  /*121c0*/  PRMT R11, R12, 0x5410, R11 ;  /* 0x000054100c0b7816 */ /* 0x000fe2000000000b */
[----:B---3--:R-:W-:Y:S02]  /*121d0*/  @!P0 IMAD.MOV.U32 R12, RZ, RZ, R0 ;  /* 0x000000ffff0c8224 */ /* 0x008fe400078e0000 */
[----:B------:R-:W3:Y:S01]  /*121e0*/  LDL R0, [R1+0x1a0] ;  /* 0x0001a00001007983 */ /* 0x000ee20000100800 */
[----:B----4-:R-:W-:-:S03]  /*121f0*/  @!P0 IMAD.MOV.U32 R13, RZ, RZ, R2 ;  /* 0x000000ffff0d8224 */ /* 0x010fc600078e0002 */
[----:B------:R-:W4:Y:S01]  /*12200*/  LDL R2, [R1+0x19c] ;  /* 0x00019c0001027983 */ /* 0x000f220000100800 */
        /* <DEDUP_REMOVED lines=14> */
[----:B------:R-:W-:Y:S02]  /*122f0*/  PRMT R22, RZ, 0x7610, R22 ;  /* 0x00007610ff167816 */ /* 0x000fe40000000016 */
[----:B------:R-:W-:Y:S01]  /*12300*/  PRMT R20, RZ, 0x7610, R20 ;  /* 0x00007610ff147816 */ /* 0x000fe20000000014 */
[----:B------:R0:W-:Y:S04]  /*12310*/  STS.128 [R178+UR8], R8 ;  /* 0x00000008b2007988 */ /* 0x0001e80008000c08 */
[----:B------:R1:W4:Y:S01]  /*12320*/  @!P0 LDG.E.U8 R22, desc[UR40][R18.64] ;  /* 0x0000002812168981 */ /* 0x000322000c1e1100 */
[----:B0-----:R-:W-:-:S02]  /*12330*/  @!P0 IMAD.MOV.U32 R8, RZ, RZ, R174 ;  /* 0x000000ffff088224 */ /* 0x001fc400078e00ae */
[----:B------:R-:W-:Y:S01]  /*12340*/  @!P0 IMAD.MOV.U32 R9, RZ, RZ, R175 ;  /* 0x000000ffff098224 */ /* 0x000fe200078e00af */
[----:B-1----:R-:W-:Y:S01]  /*12350*/  PRMT R19, RZ, 0x7610, R19 ;  /* 0x00007610ff137816 */ /* 0x002fe20000000013 */
[----:B------:R-:W4:Y:S04]  /*12360*/  LDL R175, [R1+0x15c] ;  /* 0x00015c0001af7983 */ /* 0x000f280000100800 */
[----:B------:R2:W4:Y:S04]  /*12370*/  @!P0 LDG.E.U8 R20, desc[UR40][R8.64] ;  /* 0x0000002808148981 */ /* 0x000528000c1e1100 */
[----:B------:R-:W4:Y:S01]  /*12380*/  LDL R174, [R1+0x160] ;  /* 0x0001600001ae7983 */ /* 0x000f220000100800 */
        /* <DEDUP_REMOVED lines=15> */
[----:B---3--:R-:W-:-:S02]  /*12480*/  @!P0 IMAD.MOV.U32 R8, RZ, RZ, R0 ;  /* 0x000000ffff088224 */ /* 0x008fc400078e0000 */
[----:B------:R-:W3:Y:S01]  /*12490*/  LDL R0, [R1+0xa0] ;  /* 0x0000a00001007983 */ /* 0x000ee20000100800 */
[----:B----4-:R-:W-:-:S03]  /*124a0*/  @!P0 IMAD.MOV.U32 R9, RZ, RZ, R2 ;  /* 0x000000ffff098224 */ /* 0x010fc600078e0002 */
[----:B------:R-:W4:Y:S04]  /*124b0*/  LDL R2, [R1+0x9c] ;  /* 0x00009c0001027983 */ /* 0x000f280000100800 */
[----:B------:R-:W4:Y:S04]  /*124c0*/  LDL.LU R183, [R1+0x18] ;  /* 0x0000180001b77983 */ /* 0x000f280000300800 */
[----:B------:R-:W4:Y:S04]  /*124d0*/  LDL.LU R184, [R1+0x14] ;  /* 0x0000140001b87983 */ /* 0x000f280000300800 */
[----:B------:R-:W4:Y:S04]  /*124e0*/  LDL.LU R182, [R1+0xc] ;  /* 0x00000c0001b67983 */ /* 0x000f280000300800 */
[----:B------:R-:W4:Y:S04]  /*124f0*/  LDL R179, [R1+0x5c] ;  /* 0x00005c0001b37983 */ /* 0x000f280000100800 */
[----:B------:R-:W4:Y:S01]  /*12500*/  LDL R178, [R1+0x60] ;  /* 0x0000600001b27983 */ /* 0x000f220000100800 */
[----:B------:R-:W-:-:S03]  /*12510*/  PRMT R16, RZ, 0x7610, R16 ;  /* 0x00007610ff107816 */ /* 0x000fc60000000010 */
[----:B------:R-:W4:Y:S04]  /*12520*/  LDL R177, [R1+0x418] ;  /* 0x0004180001b17983 */ /* 0x000f280000100800 */
[----:B------:R-:W4:Y:S01]  /*12530*/  LDL R176, [R1+0x41c] ;  /* 0x00041c0001b07983 */ /* 0x000f220000100800 */
[----:B------:R-:W-:-:S03]  /*12540*/  PRMT R15, RZ, 0x7610, R15 ;  /* 0x00007610ff0f7816 */ /* 0x000fc6000000000f */
[----:B------:R0:W4:Y:S01]  /*12550*/  @!P0 LDG.E.U8 R16, desc[UR40][R8.64] ;  /* 0x0000002808108981 */ /* 0x000122000c1e1100 */
[----:B------:R-:W-:Y:S02]  /*12560*/  PRMT R21, RZ, 0x7610, R21 ;  /* 0x00007610ff157816 */ /* 0x000fe40000000015 */
[----:B------:R-:W-:Y:S01]  /*12570*/  PRMT R14, RZ, 0x7610, R14 ;  /* 0x00007610ff0e7816 */ /* 0x000fe2000000000e */
[----:B------:R-:W4:Y:S04]  /*12580*/  LDL R181, [R1+0x860] ;  /* 0x0008600001b57983 */ /* 0x000f280000100800 */
[----:B------:R1:W4:Y:S01]  /*12590*/  @!P0 LDG.E.U8 R21, desc[UR40][R12.64] ;  /* 0x000000280c158981 */ /* 0x000322000c1e1100 */
[----:B------:R-:W-:Y:S02]  /*125a0*/  PRMT R11, RZ, 0x7610, R11 ;  /* 0x00007610ff0b7816 */ /* 0x000fe4000000000b */
[----:B------:R-:W-:Y:S01]  /*125b0*/  PRMT R193, RZ, 0x7610, R193 ;  /* 0x00007610ffc17816 */ /* 0x000fe200000000c1 */
[----:B------:R-:W4:Y:S01]  /*125c0*/  LDL R180, [R1+0x294] ;  /* 0x0002940001b47983 */ /* 0x000f220000100800 */
[----:B0-----:R-:W-:-:S03]  /*125d0*/  @!P0 IMAD.MOV.U32 R9, RZ, RZ, R175 ;  /* 0x000000ffff098224 */ /* 0x001fc600078e00af */
[----:B------:R-:W4:Y:S01]  /*125e0*/  LDL R175, [R1+0x3d4] ;  /* 0x0003d40001af7983 */ /* 0x000f220000100800 */
[----:B------:R-:W-:-:S03]  /*125f0*/  @!P0 IMAD.MOV.U32 R8, RZ, RZ, R174 ;  /* 0x000000ffff088224 */ /* 0x000fc600078e00ae */
[----:B------:R-:W4:Y:S04]  /*12600*/  LDL R174, [R1+0x3d8] ;  /* 0x0003d80001ae7983 */ /* 0x000f280000100800 */
[----:B------:R2:W4:Y:S01]  /*12610*/  @!P0 LDG.E.U8 R15, desc[UR40][R8.64] ;  /* 0x00000028080f8981 */ /* 0x000522000c1e1100 */
[----:B-1----:R-:W-:Y:S01]  /*12620*/  PRMT R13, RZ, 0x7610, R13 ;  /* 0x00007610ff0d7816 */ /* 0x002fe2000000000d */
[----:B--2---:R-:W-:Y:S02]  /*12630*/  @!P0 IMAD.MOV.U32 R8, RZ, RZ, R5 ;  /* 0x000000ffff088224 */ /* 0x004fe400078e0005 */
[----:B------:R-:W-:Y:S01]  /*12640*/  @!P0 IMAD.MOV.U32 R9, RZ, RZ, R173 ;  /* 0x000000ffff098224 */ /* 0x000fe200078e00ad */
[----:B------:R-:W2:Y:S04]  /*12650*/  LDL R5, [R1+0x398] ;  /* 0x0003980001057983 */ /* 0x000ea80000100800 */
[----:B------:R-:W2:Y:S04]  /*12660*/  LDL R173, [R1+0x394] ;  /* 0x0003940001ad7983 */ /* 0x000ea80000100800 */
[----:B------:R0:W2:Y:S02]  /*12670*/  @!P0 LDG.E.U8 R14, desc[UR40][R8.64] ;  /* 0x00000028080e8981 */ /* 0x0000a4000c1e1100 */
[----:B0-----:R-:W-:-:S02]  /*12680*/  @!P0 IMAD.MOV.U32 R8, RZ, RZ, R3 ;  /* 0x000000ffff088224 */ /* 0x001fc400078e0003 */
[----:B------:R-:W2:Y:S01]  /*12690*/  LDL R3, [R1+0x358] ;  /* 0x0003580001037983 */ /* 0x000ea20000100800 */
[----:B------:R-:W-:-:S03]  /*126a0*/  @!P0 IMAD.MOV.U32 R9, RZ, RZ, R4 ;  /* 0x000000ffff098224 */ /* 0x000fc600078e0004 */
[----:B------:R-:W2:Y:S04]  /*126b0*/  LDL R4, [R1+0x354] ;  /* 0x0003540001047983 */ /* 0x000ea80000100800 */
[----:B------:R3:W2:Y:S02]  /*126c0*/  @!P0 LDG.E.U8 R13, desc[UR40][R8.64] ;  /* 0x00000028080d8981 */ /* 0x0006a4000c1e1100 */
[----:B---3--:R-:W-:Y:S02]  /*126d0*/  @!P0 IMAD.MOV.U32 R8, RZ, RZ, R0 ;  /* 0x000000ffff088224 */ /* 0x008fe400078e0000 */
[----:B------:R-:W3:Y:S01]  /*126e0*/  LDL R0, [R1+0x318] ;  /* 0x0003180001007983 */ /* 0x000ee20000100800 */
[----:B----4-:R-:W-:-:S03]  /*126f0*/  @!P0 IMAD.MOV.U32 R9, RZ, RZ, R2 ;  /* 0x000000ffff098224 */ /* 0x010fc600078e0002 */
[----:B------:R-:W4:Y:S01]  /*12700*/  LDL R2, [R1+0x314] ;  /* 0x0003140001027983 */ /* 0x000f220000100800 */
[----:B------:R-:W-:-:S06]  /*12710*/  PRMT R12, RZ, 0x7610, R12 ;  /* 0x00007610ff0c7816 */ /* 0x000fcc000000000c */
[----:B------:R0:W4:Y:S02]  /*12720*/  @!P0 LDG.E.U8 R12, desc[UR40][R8.64] ;  /* 0x00000028080c8981 */ /* 0x000124000c1e1100 */
[----:B0-----:R-:W-:Y:S02]  /*12730*/  @!P0 IMAD.MOV.U32 R9, RZ, RZ, R179 ;  /* 0x000000ffff098224 */ /* 0x001fe400078e00b3 */
[----:B------:R-:W-:Y:S01]  /*12740*/  @!P0 IMAD.MOV.U32 R8, RZ, RZ, R178 ;  /* 0x000000ffff088224 */ /* 0x000fe200078e00b2 */
[----:B------:R-:W-:Y:S01]  /*12750*/  PRMT R189, RZ, 0x7610, R189 ;  /* 0x00007610ffbd7816 */ /* 0x000fe200000000bd */
[----:B------:R-:W4:Y:S04]  /*12760*/  LDL R179, [R1+0x254] ;  /* 0x0002540001b37983 */ /* 0x000f280000100800 */
[----:B------:R0:W4:Y:S01]  /*12770*/  @!P0 LDG.E.U8 R11, desc[UR40][R8.64] ;  /* 0x00000028080b8981 */ /* 0x000122000c1e1100 */
[----:B------:R-:W-:-:S02]  /*12780*/  PRMT R10, RZ, 0x7610, R10 ;  /* 0x00007610ff0a7816 */ /* 0x000fc4000000000a */
[----:B------:R-:W-:Y:S01]  /*12790*/  LOP3.LUT R161, R161, 0xffff, RZ, 0xc0, !PT ;  /* 0x0000ffffa1a17812 */ /* 0x000fe200078ec0ff */
[----:B------:R-:W4:Y:S01]  /*127a0*/  LDL R178, [R1+0x214] ;  /* 0x0002140001b27983 */ /* 0x000f220000100800 */
[----:B0-----:R-:W-:Y:S02]  /*127b0*/  @!P0 IMAD.MOV.U32 R8, RZ, RZ, R176 ;  /* 0x000000ffff088224 */ /* 0x001fe400078e00b0 */
[----:B------:R-:W-:Y:S01]  /*127c0*/  @!P0 IMAD.MOV.U32 R9, RZ, RZ, R177 ;  /* 0x000000ffff098224 */ /* 0x000fe200078e00b1 */
[----:B------:R-:W-:Y:S01]  /*127d0*/  LOP3.LUT R162, R162, 0xffff, RZ, 0xc0, !PT ;  /* 0x0000ffffa2a27812 */ /* 0x000fe200078ec0ff */
[----:B------:R-:W4:Y:S04]  /*127e0*/  LDL R177, [R1+0x1d4] ;  /* 0x0001d40001b17983 */ /* 0x000f280000100800 */
[----:B------:R0:W4:Y:S01]  /*127f0*/  @!P0 LDG.E.U8 R193, desc[UR40][R8.64] ;  /* 0x0000002808c18981 */ /* 0x000122000c1e1100 */
[----:B------:R-:W-:-:S02]  /*12800*/  LOP3.LUT R163, R163, 0xffff, RZ, 0xc0, !PT ;  /* 0x0000ffffa3a37812 */ /* 0x000fc400078ec0ff */
[----:B------:R-:W-:Y:S01]  /*12810*/  LOP3.LUT R168, R168, 0xffff, RZ, 0xc0, !PT ;  /* 0x0000ffffa8a87812 */ /* 0x000fe200078ec0ff */
[----:B------:R-:W4:Y:S01]  /*12820*/  LDL R176, [R1+0x1d8] ;  /* 0x0001d80001b07983 */ /* 0x000f220000100800 */
[----:B0-----:R-:W-:Y:S02]  /*12830*/  @!P0 IMAD.MOV.U32 R9, RZ, RZ, R175 ;  /* 0x000000ffff098224 */ /* 0x001fe400078e00af */
[----:B------:R-:W-:-:S05]  /*12840*/  @!P0 IMAD.MOV.U32 R8, RZ, RZ, R174 ;  /* 0x000000ffff088224 */ /* 0x000fca00078e00ae */
[----:B------:R2:W4:Y:S02]  /*12850*/  @!P0 LDG.E.U8 R189, desc[UR40][R8.64] ;  /* 0x0000002808bd8981 */ /* 0x000524000c1e1100 */
[----:B--2---:R-:W-:Y:S02]  /*12860*/  @!P0 IMAD.MOV.U32 R8, RZ, RZ, R5 ;  /* 0x000000ffff088224 */ /* 0x004fe400078e0005 */
[----:B------:R-:W2:Y:S01]  /*12870*/  LDL R5, [R1+0x298] ;  /* 0x0002980001057983 */ /* 0x000ea20000100800 */
[----:B------:R-:W-:-:S05]  /*12880*/  @!P0 IMAD.MOV.U32 R9, RZ, RZ, R173 ;  /* 0x000000ffff098224 */ /* 0x000fca00078e00ad */
[----:B------:R0:W2:Y:S02]  /*12890*/  @!P0 LDG.E.U8 R10, desc[UR40][R8.64] ;  /* 0x00000028080a8981 */ /* 0x0000a4000c1e1100 */
[----:B0-----:R-:W-:Y:S01]  /*128a0*/  PRMT R9, RZ, 0x7610, R9 ;  /* 0x00007610ff097816 */ /* 0x001fe20000000009 */
[----:B------:R-:W-:Y:S02]  /*128b0*/  @!P0 IMAD.MOV.U32 R174, RZ, RZ, R3 ;  /* 0x000000ffffae8224 */ /* 0x000fe400078e0003 */
        /* <DEDUP_REMOVED lines=8> */
[----:B------:R-:W-:Y:S02]  /*12940*/  LOP3.LUT R169, R169, 0xffff, RZ, 0xc0, !PT ;  /* 0x0000ffffa9a97812 */ /* 0x000fe400078ec0ff */
[----:B------:R-:W-:Y:S02]  /*12950*/  LOP3.LUT R170, R170, 0xffff, RZ, 0xc0, !PT ;  /* 0x0000ffffaaaa7812 */ /* 0x000fe400078ec0ff */
[----:B------:R-:W-:Y:S02]  /*12960*/  PRMT R161, R161, 0x3340, R162 ;  /* 0x00003340a1a17816 */ /* 0x000fe400000000a2 */
[----:B------:R-:W-:Y:S02]  /*12970*/  PRMT R168, R163, 0x3340, R168 ;  /* 0x00003340a3a87816 */ /* 0x000fe400000000a8 */
[----:B------:R-:W-:-:S04]  /*12980*/  PRMT R162, R169, 0x3340, R170 ;  /* 0x00003340a9a27816 */ /* 0x000fc800000000aa */
[----:B------:R-:W-:Y:S01]  /*12990*/  PRMT R162, R168, 0x5410, R162 ;  /* 0x00005410a8a27816 */ /* 0x000fe200000000a2 */
[----:B---3--:R-:W-:Y:S02]  /*129a0*/  @!P0 IMAD.MOV.U32 R168, RZ, RZ, R0 ;  /* 0x000000ffffa88224 */ /* 0x008fe400078e0000 */
[----:B------:R-:W3:Y:S01]  /*129b0*/  LDL R0, [R1+0x198] ;  /* 0x0001980001007983 */ /* 0x000ee20000100800 */
[----:B----4-:R-:W-:-:S03]  /*129c0*/  @!P0 IMAD.MOV.U32 R169, RZ, RZ, R2 ;  /* 0x000000ffffa98224 */ /* 0x010fc600078e0002 */
        /* <DEDUP_REMOVED lines=11> */
[----:B------:R-:W-:Y:S01]  /*12a80*/  LOP3.LUT R203, R203, 0xffff, RZ, 0xc0, !PT ;  /* 0x0000ffffcbcb7812 */ /* 0x000fe200078ec0ff */
[----:B------:R-:W4:Y:S01]  /*12a90*/  LDL R183, [R1+0x30c] ;  /* 0x00030c0001b77983 */ /* 0x000f220000100800 */
[----:B------:R-:W-:Y:S02]  /*12aa0*/  LOP3.LUT R199, R199, 0xffff, RZ, 0xc0, !PT ;  /* 0x0000ffffc7c77812 */ /* 0x000fe400078ec0ff */
[----:B0-----:R-:W-:Y:S01]  /*12ab0*/  LOP3.LUT R174, R184, 0xffff, RZ, 0xc0, !PT ;  /* 0x0000ffffb8ae7812 */ /* 0x001fe200078ec0ff */
[----:B------:R-:W4:Y:S01]  /*12ac0*/  LDL R187, [R1+0x14c] ;  /* 0x00014c0001bb7983 */ /* 0x000f220000100800 */
[----:B------:R-:W-:Y:S02]  /*12ad0*/  LOP3.LUT R175, R182, 0xffff, RZ, 0xc0, !PT ;  /* 0x0000ffffb6af7812 */ /* 0x000fe400078ec0ff */
[----:B------:R-:W-:Y:S01]  /*12ae0*/  PRMT R173, R173, 0x3340, R174 ;  /* 0x00003340adad7816 */ /* 0x000fe200000000ae */
[----:B------:R-:W4:Y:S01]  /*12af0*/  LDL R182, [R1+0x310] ;  /* 0x0003100001b67983 */ /* 0x000f220000100800 */
[----:B------:R-:W-:-:S02]  /*12b00*/  PRMT R6, R175, 0x3340, R6 ;  /* 0x00003340af067816 */ /* 0x000fc40000000006 */
[----:B------:R-:W-:Y:S01]  /*12b10*/  PRMT R7, R7, 0x3340, R160 ;  /* 0x0000334007077816 */ /* 0x000fe200000000a0 */
[----:B------:R-:W4:Y:S01]  /*12b20*/  LDL R174, [R1+0x98] ;  /* 0x0000980001ae7983 */ /* 0x000f220000100800 */
[----:B------:R-:W-:Y:S02]  /*12b30*/  PRMT R171, R171, 0x3340, R172 ;  /* 0x00003340abab7816 */ /* 0x000fe400000000ac */
[----:B------:R-:W-:Y:S01]  /*12b40*/  PRMT R163, R203, 0x3340, R199 ;  /* 0x00003340cba37816 */ /* 0x000fe200000000c7 */
[----:B------:R-:W4:Y:S01]  /*12b50*/  LDL R172, [R1+0xd8] ;  /* 0x0000d80001ac7983 */ /* 0x000f220000100800 */
[----:B------:R-:W-:Y:S02]  /*12b60*/  PRMT R160, R173, 0x5410, R6 ;  /* 0x00005410ada07816 */ /* 0x000fe40000000006 */
[----:B------:R-:W-:Y:S01]  /*12b70*/  PRMT R161, R7, 0x5410, R161 ;  /* 0x0000541007a17816 */ /* 0x000fe200000000a1 */
[----:B------:R-:W4:Y:S01]  /*12b80*/  LDL R173, [R1+0xd4] ;  /* 0x0000d40001ad7983 */ /* 0x000f220000100800 */
[----:B------:R-:W-:-:S03]  /*12b90*/  PRMT R163, R171, 0x5410, R163 ;  /* 0x00005410aba37816 */ /* 0x000fc600000000a3 */
[----:B------:R-:W4:Y:S04]  /*12ba0*/  LDL R175, [R1+0x94] ;  /* 0x0000940001af7983 */ /* 0x000f280000100800 */
[----:B------:R2:W-:Y:S01]  /*12bb0*/  STS.128 [R181+UR8], R160 ;  /* 0x000000a0b5007988 */ /* 0x0005e20008000c08 */
[----:B------:R-:W-:Y:S02]  /*12bc0*/  PRMT R7, RZ, 0x7610, R7 ;  /* 0x00007610ff077816 */ /* 0x000fe40000000007 */
[----:B------:R-:W-:Y:S01]  /*12bd0*/  PRMT R6, RZ, 0x7610, R6 ;  /* 0x00007610ff067816 */ /* 0x000fe20000000006 */
[----:B------:R-:W4:Y:S04]  /*12be0*/  LDL R184, [R1+0x20c] ;  /* 0x00020c0001b87983 */ /* 0x000f280000100800 */
[----:B------:R0:W4:Y:S04]  /*12bf0*/  @!P0 LDG.E.U8 R7, desc[UR40][R168.64] ;  /* 0x00000028a8078981 */ /* 0x000128000c1e1100 */
[----:B------:R-:W4:Y:S01]  /*12c00*/  LDL R186, [R1+0x150] ;  /* 0x0001500001ba7983 */ /* 0x000f220000100800 */
[----:B--2---:R-:W-:Y:S01]  /*12c10*/  @!P0 IMAD.MOV.U32 R162, RZ, RZ, R5 ;  /* 0x000000ffffa28224 */ /* 0x004fe200078e0005 */
[----:B------:R-:W-:-:S02]  /*12c20*/  PRMT R160, RZ, 0x7610, R160 ;  /* 0x00007610ffa07816 */ /* 0x000fc400000000a0 */
[----:B------:R-:W2:Y:S01]  /*12c30*/  LDL R5, [R1+0x158] ;  /* 0x0001580001057983 */ /* 0x000ea20000100800 */
[----:B------:R-:W-:Y:S01]  /*12c40*/  @!P0 IMAD.MOV.U32 R163, RZ, RZ, R180 ;  /* 0x000000ffffa38224 */ /* 0x000fe200078e00b4 */
[----:B------:R-:W-:Y:S01]  /*12c50*/  PRMT R161, RZ, 0x7610, R161 ;  /* 0x00007610ffa17816 */ /* 0x000fe200000000a1 */
[----:B0-----:R-:W-:Y:S01]  /*12c60*/  @!P0 IMAD.MOV.U32 R168, RZ, RZ, R4 ;  /* 0x000000ffffa88224 */ /* 0x001fe200078e0004 */
[----:B------:R-:W2:Y:S01]  /*12c70*/  LDL R181, [R1+0x2cc] ;  /* 0x0002cc0001b57983 */ /* 0x000ea20000100800 */
[----:B------:R-:W-:-:S03]  /*12c80*/  @!P0 IMAD.MOV.U32 R169, RZ, RZ, R178 ;  /* 0x000000ffffa98224 */ /* 0x000fc600078e00b2 */
[----:B------:R0:W2:Y:S04]  /*12c90*/  @!P0 LDG.E.U8 R6, desc[UR40][R162.64] ;  /* 0x00000028a2068981 */ /* 0x0000a8000c1e1100 */
[----:B------:R-:W2:Y:S04]  /*12ca0*/  LDL R4, [R1+0x114] ;  /* 0x0001140001047983 */ /* 0x000ea80000100800 */
[----:B------:R1:W2:Y:S01]  /*12cb0*/  @!P0 LDG.E.U8 R161, desc[UR40][R168.64] ;  /* 0x00000028a8a18981 */ /* 0x0002a2000c1e1100 */
[----:B0-----:R-:W-:Y:S02]  /*12cc0*/  @!P0 IMAD.MOV.U32 R162, RZ, RZ, R3 ;  /* 0x000000ffffa28224 */ /* 0x001fe400078e0003 */
[----:B------:R-:W-:Y:S01]  /*12cd0*/  @!P0 IMAD.MOV.U32 R163, RZ, RZ, R179 ;  /* 0x000000ffffa38224 */ /* 0x000fe200078e00b3 */
[----:B------:R-:W2:Y:S04]  /*12ce0*/  LDL R3, [R1+0x118] ;  /* 0x0001180001037983 */ /* 0x000ea80000100800 */
[----:B------:R0:W2:Y:S01]  /*12cf0*/  @!P0 LDG.E.U8 R160, desc[UR40][R162.64] ;  /* 0x00000028a2a08981 */ /* 0x0000a2000c1e1100 */
[----:B-1----:R-:W-:-:S02]  /*12d00*/  @!P0 IMAD.MOV.U32 R168, RZ, RZ, R176 ;  /* 0x000000ffffa88224 */ /* 0x002fc400078e00b0 */
[----:B------:R-:W-:Y:S01]  /*12d10*/  @!P0 IMAD.MOV.U32 R169, RZ, RZ, R177 ;  /* 0x000000ffffa98224 */ /* 0x000fe200078e00b1 */
[----:B------:R-:W2:Y:S04]  /*12d20*/  LDL R176, [R1+0x410] ;  /* 0x0004100001b07983 */ /* 0x000ea80000100800 */
[----:B------:R-:W2:Y:S01]  /*12d30*/  LDL R178, [R1+0x34c] ;  /* 0x00034c0001b27983 */ /* 0x000ea20000100800 */
[----:B0-----:R-:W-:-:S03]  /*12d40*/  PRMT R162, RZ, 0x7610, R162 ;  /* 0x00007610ffa27816 */ /* 0x001fc600000000a2 */
[----:B------:R-:W2:Y:S04]  /*12d50*/  LDL R180, [R1+0x2d0] ;  /* 0x0002d00001b47983 */ /* 0x000ea80000100800 */
[----:B------:R3:W2:Y:S04]  /*12d60*/  @!P0 LDG.E.U8 R162, desc[UR40][R168.64] ;  /* 0x00000028a8a28981 */ /* 0x0006a8000c1e1100 */
[----:B------:R-:W2:Y:S04]  /*12d70*/  LDL R249, [R1+0x10c] ;  /* 0x00010c0001f97983 */ /* 0x000ea80000100800 */
[----:B------:R-:W2:Y:S04]  /*12d80*/  LDL R191, [R1+0x110] ;  /* 0x0001100001bf7983 */ /* 0x000ea80000100800 */
[----:B------:R-:W2:Y:S01]  /*12d90*/  LDL R190, [R1+0xcc] ;  /* 0x0000cc0001be7983 */ /* 0x000ea20000100800 */
[----:B------:R-:W-:-:S03]  /*12da0*/  PRMT R188, RZ, 0x7610, R188 ;  /* 0x00007610ffbc7816 */ /* 0x000fc600000000bc */
[----:B------:R-:W2:Y:S01]  /*12db0*/  LDL R250, [R1+0x3c4] ;  /* 0x0003c40001fa7983 */ /* 0x000ea20000100800 */
[----:B---3--:R-:W-:-:S03]  /*12dc0*/  @!P0 IMAD.MOV.U32 R168, RZ, RZ, R0 ;  /* 0x000000ffffa88224 */ /* 0x008fc600078e0000 */
[----:B------:R-:W3:Y:S01]  /*12dd0*/  LDL R0, [R1+0x58] ;  /* 0x0000580001007983 */ /* 0x000ee20000100800 */
[----:B----4-:R-:W-:-:S03]  /*12de0*/  @!P0 IMAD.MOV.U32 R169, RZ, RZ, R2 ;  /* 0x000000ffffa98224 */ /* 0x010fc600078e0002 */
[----:B------:R-:W4:Y:S01]  /*12df0*/  LDL R2, [R1+0x54] ;  /* 0x0000540001027983 */ /* 0x000f220000100800 */
[----:B------:R-:W-:-:S06]  /*12e00*/  PRMT R163, RZ, 0x7610, R163 ;  /* 0x00007610ffa37816 */ /* 0x000fcc00000000a3 */
[----:B------:R0:W4:Y:S01]  /*12e10*/  @!P0 LDG.E.U8 R163, desc[UR40][R168.64] ;  /* 0x00000028a8a38981 */ /* 0x000122000c1e1100 */
[----:B------:R-:W-:Y:S01]  /*12e20*/  @!P0 IMAD.MOV.U32 R171, RZ, RZ, R170 ;  /* 0x000000ffffab8224 */ /* 0x000fe200078e00aa */
[----:B0-----:R-:W-:Y:S02]  /*12e30*/  PRMT R168, RZ, 0x7610, R168 ;  /* 0x00007610ffa87816 */ /* 0x001fe400000000a8 */
[----:B------:R-:W-:Y:S01]  /*12e40*/  PRMT R169, RZ, 0x7610, R169 ;  /* 0x00007610ffa97816 */ /* 0x000fe200000000a9 */
[----:B--2---:R-:W-:Y:S02]  /*12e50*/  @!P0 IMAD.MOV.U32 R170, RZ, RZ, R5 ;  /* 0x000000ffffaa8224 */ /* 0x004fe400078e0005 */
[----:B------:R-:W2:Y:S04]  /*12e60*/  LDL R5, [R1+0x414] ;  /* 0x0004140001057983 */ /* 0x000ea80000100800 */
[----:B------:R0:W2:Y:S02]  /*12e70*/  @!P0 LDG.E.U8 R168, desc[UR40][R170.64] ;  /* 0x00000028aaa88981 */ /* 0x0000a4000c1e1100 */
[----:B0-----:R-:W-:-:S02]  /*12e80*/  @!P0 IMAD.MOV.U32 R171, RZ, RZ, R4 ;  /* 0x000000ffffab8224 */ /* 0x001fc400078e0004 */
[----:B------:R-:W2:Y:S01]  /*12e90*/  LDL R4, [R1+0x3cc] ;  /* 0x0003cc0001047983 */ /* 0x000ea20000100800 */
[----:B------:R-:W-:-:S03]  /*12ea0*/  @!P0 IMAD.MOV.U32 R170, RZ, RZ, R3 ;  /* 0x000000ffffaa8224 */ /* 0x000fc600078e0003 */
[----:B------:R-:W2:Y:S04]  /*12eb0*/  LDL R3, [R1+0x3d0] ;  /* 0x0003d00001037983 */ /* 0x000ea80000100800 */
[----:B------:R0:W2:Y:S02]  /*12ec0*/  @!P0 LDG.E.U8 R169, desc[UR40][R170.64] ;  /* 0x00000028aaa98981 */ /* 0x0000a4000c1e1100 */
[----:B0-----:R-:W-:-:S06]  /*12ed0*/  PRMT R170, RZ, 0x7610, R170 ;  /* 0x00007610ffaa7816 */ /* 0x001fcc00000000aa */
[----:B------:R0:W2:Y:S02]  /*12ee0*/  @!P0 LDG.E.U8 R170, desc[UR40][R172.64] ;  /* 0x00000028acaa8981 */ /* 0x0000a4000c1e1100 */
[----:B0-----:R-:W-:Y:S02]  /*12ef0*/  @!P0 IMAD.MOV.U32 R172, RZ, RZ, R174 ;  /* 0x000000ffffac8224 */ /* 0x001fe400078e00ae */
[----:B------:R-:W-:Y:S02]  /*12f00*/  @!P0 IMAD.MOV.U32 R173, RZ, RZ, R175 ;  /* 0x000000ffffad8224 */ /* 0x000fe400078e00af */
[----:B---3--:R-:W-:Y:S02]  /*12f10*/  @!P0 IMAD.MOV.U32 R174, RZ, RZ, R0 ;  /* 0x000000ffffae8224 */ /* 0x008fe400078e0000 */
[----:B------:R-:W3:Y:S01]  /*12f20*/  LDL R0, [R1+0x390] ;  /* 0x0003900001007983 */ /* 0x000ee20000100800 */
[----:B----4-:R-:W-:-:S03]  /*12f30*/  @!P0 IMAD.MOV.U32 R175, RZ, RZ, R2 ;  /* 0x000000ffffaf8224 */ /* 0x010fc600078e0002 */
[----:B------:R-:W4:Y:S01]  /*12f40*/  LDL R2, [R1+0x38c] ;  /* 0x00038c0001027983 */ /* 0x000f220000100800 */
[----:B------:R-:W-:-:S06]  /*12f50*/  PRMT R171, RZ, 0x7610, R171 ;  /* 0x00007610ffab7816 */ /* 0x000fcc00000000ab */
[----:B------:R0:W4:Y:S02]  /*12f60*/  @!P0 LDG.E.U8 R171, desc[UR40][R172.64] ;  /* 0x00000028acab8981 */ /* 0x000124000c1e1100 */
[----:B0-----:R-:W-:-:S06]  /*12f70*/  PRMT R172, RZ, 0x7610, R172 ;  /* 0x00007610ffac7816 */ /* 0x001fcc00000000ac */
[----:B------:R0:W4:Y:S01]  /*12f80*/  @!P0 LDG.E.U8 R172, desc[UR40][R174.64] ;  /* 0x00000028aeac8981 */ /* 0x000122000c1e1100 */
[----:B------:R-:W-:Y:S01]  /*12f90*/  PRMT R173, RZ, 0x7610, R173 ;  /* 0x00007610ffad7816 */ /* 0x000fe200000000ad */
[----:B0-----:R-:W-:Y:S02]  /*12fa0*/  @!P0 IMAD.MOV.U32 R175, RZ, RZ, R176 ;  /* 0x000000ffffaf8224 */ /* 0x001fe400078e00b0 */
[----:B--2---:R-:W-:Y:S02]  /*12fb0*/  @!P0 IMAD.MOV.U32 R174, RZ, RZ, R5 ;  /* 0x000000ffffae8224 */ /* 0x004fe400078e0005 */
[----:B------:R-:W2:Y:S04]  /*12fc0*/  LDL R5, [R1+0x350] ;  /* 0x0003500001057983 */ /* 0x000ea80000100800 */
[----:B------:R0:W2:Y:S02]  /*12fd0*/  @!P0 LDG.E.U8 R173, desc[UR40][R174.64] ;  /* 0x00000028aead8981 */ /* 0x0000a4000c1e1100 */
[----:B0-----:R-:W-:Y:S01]  /*12fe0*/  PRMT R174, RZ, 0x7610, R174 ;  /* 0x00007610ffae7816 */ /* 0x001fe200000000ae */
[----:B------:R-:W-:-:S02]  /*12ff0*/  @!P0 IMAD.MOV.U32 R177, RZ, RZ, R4 ;  /* 0x000000ffffb18224 */ /* 0x000fc400078e0004 */
        /* <DEDUP_REMOVED lines=8> */
[----:B------:R-:W-:Y:S01]  /*13080*/  PRMT R175, RZ, 0x7610, R175 ;  /* 0x00007610ffaf7816 */ /* 0x000fe200000000af */
[----:B------:R-:W-:-:S05]  /*13090*/  @!P0 IMAD.MOV.U32 R179, RZ, RZ, R178 ;  /* 0x000000ffffb38224 */ /* 0x000fca00078e00b2 */
[----:B------:R0:W4:Y:S02]  /*130a0*/  @!P0 LDG.E.U8 R175, desc[UR40][R176.64] ;  /* 0x00000028b0af8981 */ /* 0x000124000c1e1100 */
[----:B0-----:R-:W-:Y:S02]  /*130b0*/  PRMT R176, RZ, 0x7610, R176 ;  /* 0x00007610ffb07816 */ /* 0x001fe400000000b0 */
[----:B------:R-:W-:Y:S01]  /*130c0*/  PRMT R177, RZ, 0x7610, R177 ;  /* 0x00007610ffb17816 */ /* 0x000fe200000000b1 */
[----:B--2---:R-:W-:Y:S02]  /*130d0*/  @!P0 IMAD.MOV.U32 R178, RZ, RZ, R5 ;  /* 0x000000ffffb28224 */ /* 0x004fe400078e0005 */
[----:B------:R-:W2:Y:S04]  /*130e0*/  LDL R5, [R1+0x210] ;  /* 0x0002100001057983 */ /* 0x000ea80000100800 */
[----:B------:R0:W2:Y:S02]  /*130f0*/  @!P0 LDG.E.U8 R176, desc[UR40][R178.64] ;  /* 0x00000028b2b08981 */ /* 0x0000a4000c1e1100 */
[----:B0-----:R-:W-:-:S02]  /*13100*/  @!P0 IMAD.MOV.U32 R178, RZ, RZ, R182 ;  /* 0x000000ffffb28224 */ /* 0x001fc400078e00b6 */
[----:B------:R-:W-:-:S05]  /*13110*/  @!P0 IMAD.MOV.U32 R179, RZ, RZ, R183 ;  /* 0x000000ffffb38224 */ /* 0x000fca00078e00b7 */
[----:B------:R0:W2:Y:S02]  /*13120*/  @!P0 LDG.E.U8 R177, desc[UR40][R178.64] ;  /* 0x00000028b2b18981 */ /* 0x0000a4000c1e1100 */
[----:B0-----:R-:W-:-:S06]  /*13130*/  PRMT R178, RZ, 0x7610, R178 ;  /* 0x00007610ffb27816 */ /* 0x001fcc00000000b2 */
[----:B------:R0:W2:Y:S02]  /*13140*/  @!P0 LDG.E.U8 R178, desc[UR40][R180.64] ;  /* 0x00000028b4b28981 */ /* 0x0000a4000c1e1100 */
[----:B0-----:R-:W-:Y:S02]  /*13150*/  @!P0 IMAD.MOV.U32 R180, RZ, RZ, R3 ;  /* 0x000000ffffb48224 */ /* 0x001fe400078e0003 */
[----:B------:R-:W-:Y:S01]  /*13160*/  @!P0 IMAD.MOV.U32 R181, RZ, RZ, R4 ;  /* 0x000000ffffb58224 */ /* 0x000fe200078e0004 */
[----:B------:R-:W2:Y:S04]  /*13170*/  LDL R3, [R1+0x1d0] ;  /* 0x0001d00001037983 */ /* 0x000ea80000100800 */
[----:B------:R-:W2:Y:S01]  /*13180*/  LDL R4, [R1+0x1cc] ;  /* 0x0001cc0001047983 */ /* 0x000ea20000100800 */
[----:B---3--:R-:W-:-:S03]  /*13190*/  @!P0 IMAD.MOV.U32 R182, RZ, RZ, R0 ;  /* 0x000000ffffb68224 */ /* 0x008fc600078e0000 */
[----:B------:R-:W3:Y:S01]  /*131a0*/  LDL R0, [R1+0x190] ;  /* 0x0001900001007983 */ /* 0x000ee20000100800 */
[----:B----4-:R-:W-:-:S03]  /*131b0*/  @!P0 IMAD.MOV.U32 R183, RZ, RZ, R2 ;  /* 0x000000ffffb78224 */ /* 0x010fc600078e0002 */
[----:B------:R-:W4:Y:S01]  /*131c0*/  LDL R2, [R1+0x18c] ;  /* 0x00018c0001027983 */ /* 0x000f220000100800 */
[----:B------:R-:W-:-:S06]  /*131d0*/  PRMT R179, RZ, 0x7610, R179 ;  /* 0x00007610ffb37816 */ /* 0x000fcc00000000b3 */
[----:B------:R0:W4:Y:S02]  /*131e0*/  @!P0 LDG.E.U8 R179, desc[UR40][R180.64] ;  /* 0x00000028b4b38981 */ /* 0x000124000c1e1100 */
[----:B0-----:R-:W-:Y:S02]  /*131f0*/  PRMT R180, RZ, 0x7610, R180 ;  /* 0x00007610ffb47816 */ /* 0x001fe400000000b4 */
[----:B------:R-:W-:-:S04]  /*13200*/  PRMT R181, RZ, 0x7610, R181 ;  /* 0x00007610ffb57816 */ /* 0x000fc800000000b5 */
[----:B------:R0:W4:Y:S02]  /*13210*/  @!P0 LDG.E.U8 R180, desc[UR40][R182.64] ;  /* 0x00000028b6b48981 */ /* 0x000124000c1e1100 */
        /* <DEDUP_REMOVED lines=20> */
[----:B------:R-:W-:Y:S02]  /*13360*/  @!P0 IMAD.MOV.U32 R187, RZ, RZ, R249 ;  /* 0x000000ffffbb8224 */ /* 0x000fe400078e00f9 */
[----:B------:R-:W-:Y:S01]  /*13370*/  @!P0 IMAD.MOV.U32 R191, RZ, RZ, R190 ;  /* 0x000000ffffbf8224 */ /* 0x000fe200078e00be */
[----:B------:R-:W4:Y:S04]  /*13380*/  LDL R249, [R1+0x3c8] ;  /* 0x0003c80001f97983 */ /* 0x000f280000100800 */
[----:B------:R0:W4:Y:S02]  /*13390*/  @!P0 LDG.E.U8 R185, desc[UR40][R186.64] ;  /* 0x00000028bab98981 */ /* 0x000124000c1e1100 */
[----:B0-----:R-:W-:-:S02]  /*133a0*/  PRMT R186, RZ, 0x7610, R186 ;  /* 0x00007610ffba7816 */ /* 0x001fc400000000ba */
[----:B------:R-:W-:Y:S01]  /*133b0*/  PRMT R187, RZ, 0x7610, R187 ;  /* 0x00007610ffbb7816 */ /* 0x000fe200000000bb */
[----:B--2---:R-:W-:Y:S02]  /*133c0*/  @!P0 IMAD.MOV.U32 R190, RZ, RZ, R5 ;  /* 0x000000ffffbe8224 */ /* 0x004fe400078e0005 */
[----:B------:R-:W2:Y:S04]  /*133d0*/  LDL R5, [R1+0x384] ;  /* 0x0003840001057983 */ /* 0x000ea80000100800 */
[----:B------:R0:W2:Y:S02]  /*133e0*/  @!P0 LDG.E.U8 R186, desc[UR40][R190.64] ;  /* 0x00000028beba8981 */ /* 0x0000a4000c1e1100 */
[----:B0-----:R-:W-:Y:S02]  /*133f0*/  @!P0 IMAD.MOV.U32 R190, RZ, RZ, R3 ;  /* 0x000000ffffbe8224 */ /* 0x001fe400078e0003 */
[----:B------:R-:W2:Y:S01]  /*13400*/  LDL R3, [R1+0x344] ;  /* 0x0003440001037983 */ /* 0x000ea20000100800 */
[----:B------:R-:W-:-:S03]  /*13410*/  @!P0 IMAD.MOV.U32 R191, RZ, RZ, R4 ;  /* 0x000000ffffbf8224 */ /* 0x000fc600078e0004 */
[----:B------:R-:W2:Y:S04]  /*13420*/  LDL R4, [R1+0x388] ;  /* 0x0003880001047983 */ /* 0x000ea80000100800 */
[----:B------:R3:W2:Y:S02]  /*13430*/  @!P0 LDG.E.U8 R187, desc[UR40][R190.64] ;  /* 0x00000028bebb8981 */ /* 0x0006a4000c1e1100 */
[----:B---3--:R-:W-:Y:S02]  /*13440*/  @!P0 IMAD.MOV.U32 R190, RZ, RZ, R0 ;  /* 0x000000ffffbe8224 */ /* 0x008fe400078e0000 */
[----:B----4-:R-:W-:Y:S02]  /*13450*/  @!P0 IMAD.MOV.U32 R191, RZ, RZ, R2 ;  /* 0x000000ffffbf8224 */ /* 0x010fe400078e0002 */
[----:B------:R-:W3:Y:S04]  /*13460*/  LDL R2, [R1+0x348] ;  /* 0x0003480001027983 */ /* 0x000ee80000100800 */
[----:B------:R-:W4:Y:S04]  /*13470*/  LDL.LU R0, [R1+0x48] ;  /* 0x0000480001007983 */ /* 0x000f280000300800 */
[----:B------:R0:W4:Y:S04]  /*13480*/  @!P0 LDG.E.U8 R188, desc[UR40][R190.64] ;  /* 0x00000028bebc8981 */ /* 0x000128000c1e1100 */
[----:B------:R-:W0:Y:S04]  /*13490*/  LDL R190, [R1+0x408] ;  /* 0x0004080001be7983 */ /* 0x000e280000100800 */
[----:B------:R-:W0:Y:S01]  /*134a0*/  LDL R191, [R1+0x40c] ;  /* 0x00040c0001bf7983 */ /* 0x000e220000100800 */
[----:B------:R-:W-:-:S02]  /*134b0*/  PRMT R192, RZ, 0x7610, R192 ;  /* 0x00007610ffc07816 */ /* 0x000fc400000000c0 */
[----:B------:R-:W-:Y:S02]  /*134c0*/  PRMT R194, RZ, 0x7610, R194 ;  /* 0x00007610ffc27816 */ /* 0x000fe400000000c2 */
[----:B------:R-:W-:Y:S02]  /*134d0*/  PRMT R196, RZ, 0x7610, R196 ;  /* 0x00007610ffc47816 */ /* 0x000fe400000000c4 */
[----:B------:R-:W-:Y:S02]  /*134e0*/  PRMT R198, RZ, 0x7610, R198 ;  /* 0x00007610ffc67816 */ /* 0x000fe400000000c6 */
[----:B0-----:R-:W-:-:S04]  /*134f0*/  @!P0 LOP3.LUT R191, R191, R190, RZ, 0x3c, !PT ;  /* 0x000000bebfbf8212 */ /* 0x001fc800078e3cff */
[----:B------:R-:W-:-:S04]  /*13500*/  @!P0 LOP3.LUT R190, R191, R190, RZ, 0x3c, !PT ;  /* 0x000000bebfbe8212 */ /* 0x000fc800078e3cff */
[----:B------:R-:W-:-:S05]  /*13510*/  @!P0 LOP3.LUT R191, R191, R190, RZ, 0x3c, !PT ;  /* 0x000000bebfbf8212 */ /* 0x000fca00078e3cff */
[----:B------:R0:W4:Y:S02]  /*13520*/  @!P0 LDG.E.U8 R192, desc[UR40][R190.64] ;  /* 0x00000028bec08981 */ /* 0x000124000c1e1100 */
[----:B0-----:R-:W-:Y:S02]  /*13530*/  @!P0 IMAD.MOV.U32 R190, RZ, RZ, R249 ;  /* 0x000000ffffbe8224 */ /* 0x001fe400078e00f9 */
[----:B------:R-:W-:Y:S01]  /*13540*/  @!P0 IMAD.MOV.U32 R191, RZ, RZ, R250 ;  /* 0x000000ffffbf8224 */ /* 0x000fe200078e00fa */
[----:B------:R-:W-:Y:S01]  /*13550*/  PRMT R199, RZ, 0x7610, R199 ;  /* 0x00007610ffc77816 */ /* 0x000fe200000000c7 */
[----:B------:R-:W4:Y:S04]  /*13560*/  LDL R250, [R1+0x284] ;  /* 0x0002840001fa7983 */ /* 0x000f280000100800 */
[----:B------:R2:W4:Y:S04]  /*13570*/  @!P0 LDG.E.U8 R194, desc[UR40][R190.64] ;  /* 0x00000028bec28981 */ /* 0x000528000c1e1100 */
[----:B------:R-:W4:Y:S01]  /*13580*/  LDL R249, [R1+0x288] ;  /* 0x0002880001f97983 */ /* 0x000f220000100800 */
[----:B--2---:R-:W-:-:S02]  /*13590*/  @!P0 IMAD.MOV.U32 R190, RZ, RZ, R4 ;  /* 0x000000ffffbe8224 */ /* 0x004fc400078e0004 */
[----:B------:R-:W-:Y:S01]  /*135a0*/  @!P0 IMAD.MOV.U32 R191, RZ, RZ, R5 ;  /* 0x000000ffffbf8224 */ /* 0x000fe200078e0005 */
[----:B------:R-:W2:Y:S04]  /*135b0*/  LDL R4, [R1+0x248] ;  /* 0x0002480001047983 */ /* 0x000ea80000100800 */
[----:B------:R3:W2:Y:S04]  /*135c0*/  @!P0 LDG.E.U8 R196, desc[UR40][R190.64] ;  /* 0x00000028bec48981 */ /* 0x0006a8000c1e1100 */
[----:B------:R-:W2:Y:S01]  /*135d0*/  LDL R5, [R1+0x244] ;  /* 0x0002440001057983 */ /* 0x000ea20000100800 */
[----:B---3--:R-:W-:-:S02]  /*135e0*/  @!P0 IMAD.MOV.U32 R190, RZ, RZ, R2 ;  /* 0x000000ffffbe8224 */ /* 0x008fc400078e0002 */
[----:B------:R-:W-:Y:S01]  /*135f0*/  @!P0 IMAD.MOV.U32 R191, RZ, RZ, R3 ;  /* 0x000000ffffbf8224 */ /* 0x000fe200078e0003 */
[----:B------:R-:W3:Y:S04]  /*13600*/  LDL R2, [R1+0x208] ;  /* 0x0002080001027983 */ /* 0x000ee80000100800 */
[----:B------:R0:W3:Y:S04]  /*13610*/  @!P0 LDG.E.U8 R198, desc[UR40][R190.64] ;  /* 0x00000028bec68981 */ /* 0x0000e8000c1e1100 */
[----:B------:R-:W3:Y:S04]  /*13620*/  LDL R3, [R1+0x204] ;  /* 0x0002040001037983 */ /* 0x000ee80000100800 */
[----:B------:R-:W0:Y:S04]  /*13630*/  LDL R190, [R1+0x304] ;  /* 0x0003040001be7983 */ /* 0x000e280000100800 */
[----:B------:R-:W0:Y:S02]  /*13640*/  LDL R191, [R1+0x308] ;  /* 0x0003080001bf7983 */ /* 0x000e240000100800 */
[----:B0-----:R-:W-:-:S04]  /*13650*/  @!P0 LOP3.LUT R191, R191, R190, RZ, 0x3c, !PT ;  /* 0x000000bebfbf8212 */ /* 0x001fc800078e3cff */
[----:B------:R-:W-:-:S04]  /*13660*/  @!P0 LOP3.LUT R190, R191, R190, RZ, 0x3c, !PT ;  /* 0x000000bebfbe8212 */ /* 0x000fc800078e3cff */
[----:B------:R-:W-:-:S05]  /*13670*/  @!P0 LOP3.LUT R191, R191, R190, RZ, 0x3c, !PT ;  /* 0x000000bebfbf8212 */ /* 0x000fca00078e3cff */
[----:B------:R0:W3:Y:S04]  /*13680*/  @!P0 LDG.E.U8 R199, desc[UR40][R190.64] ;  /* 0x00000028bec78981 */ /* 0x0000e8000c1e1100 */
[----:B------:R-:W0:Y:S04]  /*13690*/  LDL R190, [R1+0x2c4] ;  /* 0x0002c40001be7983 */ /* 0x000e280000100800 */
[----:B------:R-:W0:Y:S01]  /*136a0*/  LDL R191, [R1+0x2c8] ;  /* 0x0002c80001bf7983 */ /* 0x000e220000100800 */
[----:B------:R-:W-:Y:S02]  /*136b0*/  PRMT R202, RZ, 0x7610, R202 ;  /* 0x00007610ffca7816 */ /* 0x000fe400000000ca */
[----:B------:R-:W-:-:S02]  /*136c0*/  PRMT R203, RZ, 0x7610, R203 ;  /* 0x00007610ffcb7816 */ /* 0x000fc400000000cb */
[----:B------:R-:W-:Y:S02]  /*136d0*/  PRMT R206, RZ, 0x7610, R206 ;  /* 0x00007610ffce7816 */ /* 0x000fe400000000ce */
[----:B------:R-:W-:Y:S02]  /*136e0*/  PRMT R208, RZ, 0x7610, R208 ;  /* 0x00007610ffd07816 */ /* 0x000fe400000000d0 */
[----:B0-----:R-:W-:-:S04]  /*136f0*/  @!P0 LOP3.LUT R191, R191, R190, RZ, 0x3c, !PT ;  /* 0x000000bebfbf8212 */ /* 0x001fc800078e3cff */
[----:B------:R-:W-:-:S04]  /*13700*/  @!P0 LOP3.LUT R190, R191, R190, RZ, 0x3c, !PT ;  /* 0x000000bebfbe8212 */ /* 0x000fc800078e3cff */
[----:B------:R-:W-:-:S05]  /*13710*/  @!P0 LOP3.LUT R191, R191, R190, RZ, 0x3c, !PT ;  /* 0x000000bebfbf8212 */ /* 0x000fca00078e3cff */
[----:B------:R4:W3:Y:S02]  /*13720*/  @!P0 LDG.E.U8 R202, desc[UR40][R190.64] ;  /* 0x00000028beca8981 */ /* 0x0008e4000c1e1100 */
[----:B----4-:R-:W-:Y:S02]  /*13730*/  @!P0 IMAD.MOV.U32 R190, RZ, RZ, R249 ;  /* 0x000000ffffbe8224 */ /* 0x010fe400078e00f9 */
[----:B------:R-:W-:Y:S01]  /*13740*/  @!P0 IMAD.MOV.U32 R191, RZ, RZ, R250 ;  /* 0x000000ffffbf8224 */ /* 0x000fe200078e00fa */
[----:B------:R-:W-:Y:S01]  /*13750*/  PRMT R210, RZ, 0x7610, R210 ;  /* 0x00007610ffd27816 */ /* 0x000fe200000000d2 */
[----:B------:R-:W4:Y:S04]  /*13760*/  LDL R250, [R1+0x104] ;  /* 0x0001040001fa7983 */ /* 0x000f280000100800 */
[----:B------:R2:W4:Y:S01]  /*13770*/  @!P0 LDG.E.U8 R203, desc[UR40][R190.64] ;  /* 0x00000028becb8981 */ /* 0x000522000c1e1100 */
[----:B------:R-:W-:-:S03]  /*13780*/  PRMT R211, RZ, 0x7610, R211 ;  /* 0x00007610ffd37816 */ /* 0x000fc600000000d3 */
[----:B------:R-:W4:Y:S01]  /*13790*/  LDL R249, [R1+0x108] ;  /* 0x0001080001f97983 */ /* 0x000f220000100800 */
[----:B--2---:R-:W-:Y:S02]  /*137a0*/  @!P0 IMAD.MOV.U32 R190, RZ, RZ, R4 ;  /* 0x000000ffffbe8224 */ /* 0x004fe400078e0004 */
        /* <DEDUP_REMOVED lines=34> */
[----:B------:R-:W4:Y:S04]  /*139d0*/  LDL R249, [R1+0x340] ;  /* 0x0003400001f97983 */ /* 0x000f280000100800 */
[----:B------:R2:W4:Y:S04]  /*139e0*/  @!P0 LDG.E.U8 R213, desc[UR40][R190.64] ;  /* 0x00000028bed58981 */ /* 0x000528000c1e1100 */
[----:B------:R-:W4:Y:S01]  /*139f0*/  LDL R250, [R1+0x33c] ;  /* 0x00033c0001fa7983 */ /* 0x000f220000100800 */
[----:B--2---:R-:W-:-:S02]  /*13a00*/  @!P0 IMAD.MOV.U32 R190, RZ, RZ, R4 ;  /* 0x000000ffffbe8224 */ /* 0x004fc400078e0004 */
[----:B------:R-:W-:Y:S01]  /*13a10*/  @!P0 IMAD.MOV.U32 R191, RZ, RZ, R5 ;  /* 0x000000ffffbf8224 */ /* 0x000fe200078e0005 */
[----:B------:R-:W2:Y:S04]  /*13a20*/  LDL R4, [R1+0x2fc] ;  /* 0x0002fc0001047983 */ /* 0x000ea80000100800 */
[----:B------:R3:W2:Y:S04]  /*13a30*/  @!P0 LDG.E.U8 R214, desc[UR40][R190.64] ;  /* 0x00000028bed68981 */ /* 0x0006a8000c1e1100 */
[----:B------:R-:W4:Y:S01]  /*13a40*/  LDL R5, [R1+0x37c] ;  /* 0x00037c0001057983 */ /* 0x000f220000100800 */
[----:B---3--:R-:W-:-:S02]  /*13a50*/  @!P0 IMAD.MOV.U32 R190, RZ, RZ, R2 ;  /* 0x000000ffffbe8224 */ /* 0x008fc400078e0002 */
[----:B------:R-:W-:Y:S01]  /*13a60*/  @!P0 IMAD.MOV.U32 R191, RZ, RZ, R3 ;  /* 0x000000ffffbf8224 */ /* 0x000fe200078e0003 */
[----:B------:R-:W3:Y:S04]  /*13a70*/  LDL R2, [R1+0x380] ;  /* 0x0003800001027983 */ /* 0x000ee80000100800 */
[----:B------:R0:W2:Y:S04]  /*13a80*/  @!P0 LDG.E.U8 R215, desc[UR40][R190.64] ;  /* 0x00000028bed78981 */ /* 0x0000a8000c1e1100 */
[----:B------:R-:W2:Y:S04]  /*13a90*/  LDL R3, [R1+0x300] ;  /* 0x0003000001037983 */ /* 0x000ea80000100800 */
[----:B------:R1:W-:Y:S01]  /*13aa0*/  STL [R1+0x890], R0 ;  /* 0x0008900001007387 */ /* 0x0003e20000100800 */
[----:B0-----:R-:W-:-:S02]  /*13ab0*/  @!P0 IMAD.MOV.U32 R190, RZ, RZ, R0 ;  /* 0x000000ffffbe8224 */ /* 0x001fc400078e0000 */
[----:B------:R-:W-:-:S05]  /*13ac0*/  @!P0 IMAD.MOV.U32 R191, RZ, RZ, R252 ;  /* 0x000000ffffbf8224 */ /* 0x000fca00078e00fc */
[----:B------:R0:W2:Y:S04]  /*13ad0*/  @!P0 LDG.E.U8 R216, desc[UR40][R190.64] ;  /* 0x00000028bed88981 */ /* 0x0000a8000c1e1100 */
[----:B-1----:R-:W2:Y:S04]  /*13ae0*/  LDL.LU R0, [R1+0x80] ;  /* 0x0000800001007983 */ /* 0x002ea80000300800 */
[----:B------:R1:W-:Y:S04]  /*13af0*/  STL [R1+0x88c], R252 ;  /* 0x00088cfc01007387 */ /* 0x0003e80000100800 */
[----:B-1----:R-:W2:Y:S04]  /*13b00*/  LDL.LU R252, [R1+0x7c] ;  /* 0x00007c0001fc7983 */ /* 0x002ea80000300800 */
[----:B------:R-:W0:Y:S04]  /*13b10*/  LDL R190, [R1+0x400] ;  /* 0x0004000001be7983 */ /* 0x000e280000100800 */
[----:B------:R-:W0:Y:S01]  /*13b20*/  LDL R191, [R1+0x404] ;  /* 0x0004040001bf7983 */ /* 0x000e220000100800 */
[----:B------:R-:W-:-:S02]  /*13b30*/  PRMT R217, RZ, 0x7610, R217 ;  /* 0x00007610ffd97816 */ /* 0x000fc400000000d9 */
[----:B0-----:R-:W-:-:S04]  /*13b40*/  @!P0 LOP3.LUT R191, R191, R190, RZ, 0x3c, !PT ;  /* 0x000000bebfbf8212 */ /* 0x001fc800078e3cff */
[----:B------:R-:W-:-:S04]  /*13b50*/  @!P0 LOP3.LUT R190, R191, R190, RZ, 0x3c, !PT ;  /* 0x000000bebfbe8212 */ /* 0x000fc800078e3cff */
[----:B------:R-:W-:-:S05]  /*13b60*/  @!P0 LOP3.LUT R191, R191, R190, RZ, 0x3c, !PT ;  /* 0x000000bebfbf8212 */ /* 0x000fca00078e3cff */
[----:B------:R0:W2:Y:S04]  /*13b70*/  @!P0 LDG.E.U8 R217, desc[UR40][R190.64] ;  /* 0x00000028bed98981 */ /* 0x0000a8000c1e1100 */
        /* <DEDUP_REMOVED lines=9> */
[----:B------:R3:W2:Y:S02]  /*13c10*/  @!P0 LDG.E.U8 R218, desc[UR40][R190.64] ;  /* 0x00000028beda8981 */ /* 0x0006a4000c1e1100 */
[----:B---3--:R-:W-:Y:S02]  /*13c20*/  @!P0 IMAD.MOV.U32 R190, RZ, RZ, R2 ;  /* 0x000000ffffbe8224 */ /* 0x008fe400078e0002 */
[----:B----4-:R-:W-:Y:S01]  /*13c30*/  @!P0 IMAD.MOV.U32 R191, RZ, RZ, R5 ;  /* 0x000000ffffbf8224 */ /* 0x010fe200078e0005 */
[----:B------:R-:W3:Y:S04]  /*13c40*/  LDL R2, [R1+0x240] ;  /* 0x0002400001027983 */ /* 0x000ee80000100800 */
[----:B------:R0:W4:Y:S04]  /*13c50*/  @!P0 LDG.E.U8 R219, desc[UR40][R190.64] ;  /* 0x00000028bedb8981 */ /* 0x000128000c1e1100 */
[----:B------:R-:W4:Y:S01]  /*13c60*/  LDL R5, [R1+0x23c] ;  /* 0x00023c0001057983 */ /* 0x000f220000100800 */
[----:B0-----:R-:W-:-:S02]  /*13c70*/  @!P0 IMAD.MOV.U32 R190, RZ, RZ, R249 ;  /* 0x000000ffffbe8224 */ /* 0x001fc400078e00f9 */
[----:B------:R-:W-:Y:S01]  /*13c80*/  @!P0 IMAD.MOV.U32 R191, RZ, RZ, R250 ;  /* 0x000000ffffbf8224 */ /* 0x000fe200078e00fa */
[----:B------:R-:W4:Y:S04]  /*13c90*/  LDL.LU R249, [R1+0x24] ;  /* 0x0000240001f97983 */ /* 0x000f280000300800 */
[----:B------:R2:W4:Y:S02]  /*13ca0*/  @!P0 LDG.E.U8 R220, desc[UR40][R190.64] ;  /* 0x00000028bedc8981 */ /* 0x000524000c1e1100 */
[----:B--2---:R-:W-:Y:S02]  /*13cb0*/  @!P0 IMAD.MOV.U32 R190, RZ, RZ, R3 ;  /* 0x000000ffffbe8224 */ /* 0x004fe400078e0003 */
[----:B------:R-:W-:Y:S02]  /*13cc0*/  @!P0 IMAD.MOV.U32 R191, RZ, RZ, R4 ;  /* 0x000000ffffbf8224 */ /* 0x000fe400078e0004 */
[----:B------:R-:W2:Y:S04]  /*13cd0*/  LDL R4, [R1+0x1c0] ;  /* 0x0001c00001047983 */ /* 0x000ea80000100800 */
[----:B------:R-:W2:Y:S04]  /*13ce0*/  LDL.LU R250, [R1+0x28] ;  /* 0x0000280001fa7983 */ /* 0x000ea80000300800 */
[----:B------:R-:W2:Y:S04]  /*13cf0*/  LDL.LU R3, [R1+0x2c] ;  /* 0x00002c0001037983 */ /* 0x000ea80000300800 */
[----:B------:R0:W2:Y:S04]  /*13d00*/  @!P0 LDG.E.U8 R221, desc[UR40][R190.64] ;  /* 0x00000028bedd8981 */ /* 0x0000a8000c1e1100 */
        /* <DEDUP_REMOVED lines=11> */
[----:B0-----:R-:W-:-:S04]  /*13dc0*/  @!P0 LOP3.LUT R191, R191, R190, RZ, 0x3c, !PT ;  /* 0x000000bebfbf8212 */ /* 0x001fc800078e3cff */
[----:B------:R-:W-:-:S04]  /*13dd0*/  @!P0 LOP3.LUT R190, R191, R190, RZ, 0x3c, !PT ;  /* 0x000000bebfbe8212 */ /* 0x000fc800078e3cff */
[----:B------:R-:W-:-:S05]  /*13de0*/  @!P0 LOP3.LUT R191, R191, R190, RZ, 0x3c, !PT ;  /* 0x000000bebfbf8212 */ /* 0x000fca00078e3cff */
[----:B------:R3:W2:Y:S02]  /*13df0*/  @!P0 LDG.E.U8 R223, desc[UR40][R190.64] ;  /* 0x00000028bedf8981 */ /* 0x0006a4000c1e1100 */
[----:B---3--:R-:W-:Y:S02]  /*13e00*/  @!P0 IMAD.MOV.U32 R190, RZ, RZ, R2 ;  /* 0x000000ffffbe8224 */ /* 0x008fe400078e0002 */
[----:B----4-:R-:W-:Y:S01]  /*13e10*/  @!P0 IMAD.MOV.U32 R191, RZ, RZ, R5 ;  /* 0x000000ffffbf8224 */ /* 0x010fe200078e0005 */
[----:B------:R-:W3:Y:S04]  /*13e20*/  LDL.LU R2, [R1+0x34] ;  /* 0x0000340001027983 */ /* 0x000ee80000300800 */
[----:B------:R-:W4:Y:S04]  /*13e30*/  LDL.LU R5, [R1+0x20] ;  /* 0x0000200001057983 */ /* 0x000f280000300800 */
[----:B------:R0:W4:Y:S04]  /*13e40*/  @!P0 LDG.E.U8 R224, desc[UR40][R190.64] ;  /* 0x00000028bee08981 */ /* 0x000128000c1e1100 */
[----:B------:R-:W0:Y:S04]  /*13e50*/  LDL R190, [R1+0x1fc] ;  /* 0x0001fc0001be7983 */ /* 0x000e280000100800 */
[----:B------:R-:W0:Y:S01]  /*13e60*/  LDL R191, [R1+0x200] ;  /* 0x0002000001bf7983 */ /* 0x000e220000100800 */
[----:B------:R-:W-:-:S02]  /*13e70*/  PRMT R225, RZ, 0x7610, R225 ;  /* 0x00007610ffe17816 */ /* 0x000fc400000000e1 */
[----:B0-----:R-:W-:-:S04]  /*13e80*/  @!P0 LOP3.LUT R191, R191, R190, RZ, 0x3c, !PT ;  /* 0x000000bebfbf8212 */ /* 0x001fc800078e3cff */
[----:B------:R-:W-:-:S04]  /*13e90*/  @!P0 LOP3.LUT R190, R191, R190, RZ, 0x3c, !PT ;  /* 0x000000bebfbe8212 */ /* 0x000fc800078e3cff */
[----:B------:R-:W-:-:S05]  /*13ea0*/  @!P0 LOP3.LUT R191, R191, R190, RZ, 0x3c, !PT ;  /* 0x000000bebfbf8212 */ /* 0x000fca00078e3cff */
[----:B------:R2:W4:Y:S04]  /*13eb0*/  @!P0 LDG.E.U8 R225, desc[UR40][R190.64] ;  /* 0x00000028bee18981 */ /* 0x000528000c1e1100 */
[----:B------:R-:W3:Y:S01]  /*13ec0*/  LDL R191, [R1+0x1bc] ;  /* 0x0001bc0001bf7983 */ /* 0x000ee20000100800 */
[----:B------:R-:W-:Y:S01]  /*13ed0*/  PRMT R228, RZ, 0x7610, R228 ;  /* 0x00007610ffe47816 */ /* 0x000fe200000000e4 */
[----:B--2---:R-:W-:-:S05]  /*13ee0*/  @!P0 IMAD.MOV.U32 R190, RZ, RZ, R4 ;  /* 0x000000ffffbe8224 */ /* 0x004fca00078e0004 */
[----:B---3--:R0:W2:Y:S04]  /*13ef0*/  @!P0 LDG.E.U8 R228, desc[UR40][R190.64] ;  /* 0x00000028bee48981 */ /* 0x0080a8000c1e1100 */
[----:B------:R-:W0:Y:S04]  /*13f00*/  LDL R190, [R1+0x17c] ;  /* 0x00017c0001be7983 */ /* 0x000e280000100800 */
[----:B------:R-:W0:Y:S01]  /*13f10*/  LDL R191, [R1+0x180] ;  /* 0x0001800001bf7983 */ /* 0x000e220000100800 */
[----:B------:R-:W-:Y:S01]  /*13f20*/  PRMT R231, RZ, 0x7610, R231 ;  /* 0x00007610ffe77816 */ /* 0x000fe200000000e7 */
[----:B------:R-:W1:Y:S01]  /*13f30*/  S2R R4, SR_TID.X ;  /* 0x0000000000047919 */ /* 0x000e620000002100 */
[----:B0-----:R-:W-:-:S04]  /*13f40*/  @!P0 LOP3.LUT R191, R191, R190, RZ, 0x3c, !PT ;  /* 0x000000bebfbf8212 */ /* 0x001fc800078e3cff */
[----:B------:R-:W-:-:S04]  /*13f50*/  @!P0 LOP3.LUT R190, R191, R190, RZ, 0x3c, !PT ;  /* 0x000000bebfbe8212 */ /* 0x000fc800078e3cff */
[----:B------:R-:W-:-:S05]  /*13f60*/  @!P0 LOP3.LUT R191, R191, R190, RZ, 0x3c, !PT ;  /* 0x000000bebfbf8212 */ /* 0x000fca00078e3cff */
[----:B------:R0:W3:Y:S04]  /*13f70*/  @!P0 LDG.E.U8 R231, desc[UR40][R190.64] ;  /* 0x00000028bee78981 */ /* 0x0000e8000c1e1100 */
[----:B------:R-:W0:Y:S04]  /*13f80*/  LDL R190, [R1+0x13c] ;  /* 0x00013c0001be7983 */ /* 0x000e280000100800 */
[----:B------:R-:W0:Y:S01]  /*13f90*/  LDL R191, [R1+0x140] ;  /* 0x0001400001bf7983 */ /* 0x000e220000100800 */
[----:B-1----:R-:W-:Y:S02]  /*13fa0*/  LOP3.LUT R4, R4, 0x7f, RZ, 0xc0, !PT ;  /* 0x0000007f04047812 */ /* 0x002fe400078ec0ff */
[----:B------:R-:W-:-:S03]  /*13fb0*/  PRMT R233, RZ, 0x7610, R233 ;  /* 0x00007610ffe97816 */ /* 0x000fc600000000e9 */
[----:B------:R1:W-:Y:S04]  /*13fc0*/  STS.U8 [R4+UR8+0x4000], R249 ;  /* 0x004000f904007988 */ /* 0x0003e80008000008 */
[----:B-1----:R-:W2:Y:S01]  /*13fd0*/  LDL.LU R249, [R1+0x8c0] ;  /* 0x0008c00001f97983 */ /* 0x002ea20000300800 */
[----:B0-----:R-:W-:-:S04]  /*13fe0*/  @!P0 LOP3.LUT R191, R191, R190, RZ, 0x3c, !PT ;  /* 0x000000bebfbf8212 */ /* 0x001fc800078e3cff */
[----:B------:R-:W-:-:S04]  /*13ff0*/  @!P0 LOP3.LUT R190, R191, R190, RZ, 0x3c, !PT ;  /* 0x000000bebfbe8212 */ /* 0x000fc800078e3cff */
[----:B------:R-:W-:-:S05]  /*14000*/  @!P0 LOP3.LUT R191, R191, R190, RZ, 0x3c, !PT ;  /* 0x000000bebfbf8212 */ /* 0x000fca00078e3cff */
[----:B------:R0:W3:Y:S04]  /*14010*/  @!P0 LDG.E.U8 R233, desc[UR40][R190.64] ;  /* 0x00000028bee98981 */ /* 0x0000e8000c1e1100 */
[----:B------:R-:W0:Y:S04]  /*14020*/  LDL R190, [R1+0xfc] ;  /* 0x0000fc0001be7983 */ /* 0x000e280000100800 */
[----:B------:R-:W0:Y:S01]  /*14030*/  LDL R191, [R1+0x100] ;  /* 0x0001000001bf7983 */ /* 0x000e220000100800 */
        /* <DEDUP_REMOVED lines=11> */
[----:B-1----:R-:W2:Y:S04]  /*140f0*/  LDL.LU R4, [R1+0x8b8] ;  /* 0x0008b80001047983 */ /* 0x002ea80000300800 */
[----:B------:R-:W3:Y:S01]  /*14100*/  LDL.LU R3, [R1+0x8b4] ;  /* 0x0008b40001037983 */ /* 0x000ee20000300800 */
[----:B0-----:R-:W-:-:S04]  /*14110*/  @!P0 LOP3.LUT R191, R191, R190, RZ, 0x3c, !PT ;  /* 0x000000bebfbf8212 */ /* 0x001fc800078e3cff */
[----:B------:R-:W-:-:S04]  /*14120*/  @!P0 LOP3.LUT R190, R191, R190, RZ, 0x3c, !PT ;  /* 0x000000bebfbe8212 */ /* 0x000fc800078e3cff */
[----:B------:R-:W-:-:S05]  /*14130*/  @!P0 LOP3.LUT R191, R191, R190, RZ, 0x3c, !PT ;  /* 0x000000bebfbf8212 */ /* 0x000fca00078e3cff */
[----:B------:R0:W2:Y:S04]  /*14140*/  @!P0 LDG.E.U8 R240, desc[UR40][R190.64] ;  /* 0x00000028bef08981 */ /* 0x0000a8000c1e1100 */
[----:B------:R-:W4:Y:S01]  /*14150*/  LDL.LU R191, [R1+0x30] ;  /* 0x0000300001bf7983 */ /* 0x000f220000300800 */
[----:B0-----:R-:W0:Y:S01]  /*14160*/  S2R R190, SR_TID.X ;  /* 0x0000000000be7919 */ /* 0x001e220000002100 */
[----:B------:R-:W-:Y:S02]  /*14170*/  PRMT R251, RZ, 0x7610, R251 ;  /* 0x00007610fffb7816 */ /* 0x000fe400000000fb */
[----:B0-----:R-:W-:-:S05]  /*14180*/  LOP3.LUT R190, R190, 0x7f, RZ, 0xc0, !PT ;  /* 0x0000007fbebe7812 */ /* 0x001fca00078ec0ff */
[----:B----4-:R0:W-:Y:S02]  /*14190*/  STS.U8 [R190+UR8+0x4c00], R191 ;  /* 0x004c00bfbe007988 */ /* 0x0101e40008000008 */
[----:B0-----:R-:W-:Y:S02]  /*141a0*/  @!P0 IMAD.MOV.U32 R190, RZ, RZ, R0 ;  /* 0x000000ffffbe8224 */ /* 0x001fe400078e0000 */
[----:B------:R-:W-:-:S05]  /*141b0*/  @!P0 IMAD.MOV.U32 R191, RZ, RZ, R252 ;  /* 0x000000ffffbf8224 */ /* 0x000fca00078e00fc */
[----:B------:R0:W4:Y:S02]  /*141c0*/  @!P0 LDG.E.U8 R251, desc[UR40][R190.64] ;  /* 0x00000028befb8981 */ /* 0x000124000c1e1100 */
[----:B0-----:R-:W0:Y:S02]  /*141d0*/  S2R R191, SR_TID.X ;  /* 0x0000000000bf7919 */ /* 0x001e240000002100 */
[----:B------:R-:W3:Y:S01]  /*141e0*/  LDL.LU R190, [R1+0x1c] ;  /* 0x00001c0001be7983 */ /* 0x000ee20000300800 */
[----:B0-----:R-:W-:-:S05]  /*141f0*/  LOP3.LUT R191, R191, 0x7f, RZ, 0xc0, !PT ;  /* 0x0000007fbfbf7812 */ /* 0x001fca00078ec0ff */
[----:B------:R0:W-:Y:S04]  /*14200*/  STS.U8 [R191+UR8+0x5000], R2 ;  /* 0x00500002bf007988 */ /* 0x0001e80008000008 */
[----:B------:R1:W-:Y:S04]  /*14210*/  STS.U8 [R191+UR8+0x5400], R5 ;  /* 0x00540005bf007988 */ /* 0x0003e80008000008 */
[----:B0-----:R-:W2:Y:S04]  /*14220*/  LDL.LU R2, [R1+0x8b0] ;  /* 0x0008b00001027983 */ /* 0x001ea80000300800 */
[----:B-1----:R-:W4:Y:S04]  /*14230*/  LDL.LU R5, [R1+0x8ac] ;  /* 0x0008ac0001057983 */ /* 0x002f280000300800 */
[----:B---3--:R-:W-:Y:S04]  /*14240*/  STS.U8 [R191+UR8+0x5800], R190 ;  /* 0x005800bebf007988 */ /* 0x008fe80008000008 */
[----:B----4-:R0:W-:Y:S04]  /*14250*/  STS.U8 [R191+UR8+0x5c00], R5 ;  /* 0x005c0005bf007988 */ /* 0x0101e80008000008 */
[----:B0-----:R-:W3:Y:S01]  /*14260*/  LDL.LU R5, [R1+0x8a8] ;  /* 0x0008a80001057983 */ /* 0x001ee20000300800 */
[----:B------:R-:W0:Y:S03]  /*14270*/  S2R R190, SR_TID.X ;  /* 0x0000000000be7919 */ /* 0x000e260000002100 */
[----:B--2---:R1:W-:Y:S04]  /*14280*/  STS.U8 [R191+UR8+0x6000], R2 ;  /* 0x00600002bf007988 */ /* 0x0043e80008000008 */
[----:B------:R-:W-:Y:S04]  /*14290*/  STS.U8 [R191+UR8+0x6400], R3 ;  /* 0x00640003bf007988 */ /* 0x000fe80008000008 */
[----:B------:R-:W-:Y:S04]  /*142a0*/  STS.U8 [R191+UR8+0x6800], R4 ;  /* 0x00680004bf007988 */ /* 0x000fe80008000008 */
[----:B------:R2:W-:Y:S04]  /*142b0*/  STS.U8 [R191+UR8+0x6c00], R250 ;  /* 0x006c00fabf007988 */ /* 0x0005e80008000008 */
[----:B-1----:R-:W4:Y:S01]  /*142c0*/  LDL.LU R2, [R1+0x8a4] ;  /* 0x0008a40001027983 */ /* 0x002f220000300800 */
[----:B--2---:R-:W1:Y:S01]  /*142d0*/  S2R R250, SR_TID.X ;  /* 0x0000000000fa7919 */ /* 0x004e620000002100 */
[----:B0-----:R-:W-:-:S02]  /*142e0*/  LOP3.LUT R190, R190, 0x7f, RZ, 0xc0, !PT ;  /* 0x0000007fbebe7812 */ /* 0x001fc400078ec0ff */
[----:B------:R0:W-:Y:S04]  /*142f0*/  STS.U8 [R191+UR8+0x7000], R249 ;  /* 0x007000f9bf007988 */ /* 0x0001e80008000008 */
[----:B------:R-:W-:Y:S04]  /*14300*/  STS.U8 [R191+UR8+0x7400], R248 ;  /* 0x007400f8bf007988 */ /* 0x000fe80008000008 */
[----:B------:R-:W2:Y:S01]  /*14310*/  LDL.LU R3, [R1+0x8a0] ;  /* 0x0008a00001037983 */ /* 0x000ea20000300800 */
[----:B0-----:R-:W-:-:S03]  /*14320*/  LOP3.LUT R249, R190, 0x10, RZ, 0x3c, !PT ;  /* 0x00000010bef97812 */ /* 0x001fc600078e3cff */
[----:B------:R-:W-:Y:S04]  /*14330*/  STS.U8 [R191+UR8+0x7800], R247 ;  /* 0x007800f7bf007988 */ /* 0x000fe80008000008 */
        /* <DEDUP_REMOVED lines=8> */
[----:B------:R-:W-:Y:S01]  /*143c0*/  STS.U8 [R249+UR8+0x5c80], R229 ;  /* 0x005c80e5f9007988 */ /* 0x000fe20008000008 */
[----:B-1----:R-:W-:-:S03]  /*143d0*/  LOP3.LUT R250, R250, 0x7f, RZ, 0xc0, !PT ;  /* 0x0000007ffafa7812 */ /* 0x002fc600078ec0ff */
[----:B------:R-:W-:Y:S04]  /*143e0*/  STS.U8 [R249+UR8+0x6080], R227 ;  /* 0x006080e3f9007988 */ /* 0x000fe80008000008 */
[----:B------:R-:W-:Y:S04]  /*143f0*/  STS.U8 [R249+UR8+0x6480], R226 ;  /* 0x006480e2f9007988 */ /* 0x000fe80008000008 */
[----:B------:R-:W-:Y:S04]  /*14400*/  STS.U8 [R249+UR8+0x6880], R209 ;  /* 0x006880d1f9007988 */ /* 0x000fe80008000008 */
[----:B------:R-:W-:Y:S04]  /*14410*/  STS.U8 [R249+UR8+0x6c80], R207 ;  /* 0x006c80cff9007988 */ /* 0x000fe80008000008 */
[----:B------:R-:W-:Y:S01]  /*14420*/  STS.U8 [R249+UR8+0x7080], R205 ;  /* 0x007080cdf9007988 */ /* 0x000fe20008000008 */
[----:B------:R-:W-:-:S03]  /*14430*/  LOP3.LUT R190, R250, 0x20, RZ, 0x3c, !PT ;  /* 0x00000020fabe7812 */ /* 0x000fc600078e3cff */
[----:B------:R-:W-:Y:S04]  /*14440*/  STS.U8 [R249+UR8+0x7480], R204 ;  /* 0x007480ccf9007988 */ /* 0x000fe80008000008 */
[----:B------:R-:W-:Y:S04]  /*14450*/  STS.U8 [R249+UR8+0x7880], R201 ;  /* 0x007880c9f9007988 */ /* 0x000fe80008000008 */
[----:B------:R0:W-:Y:S04]  /*14460*/  STS.U8 [R249+UR8+0x7c80], R200 ;  /* 0x007c80c8f9007988 */ /* 0x0001e80008000008 */
[----:B------:R-:W4:Y:S01]  /*14470*/  LDL.LU R4, [R1+0x89c] ;  /* 0x00089c0001047983 */ /* 0x000f220000300800 */
[----:B0-----:R-:W-:-:S02]  /*14480*/  LOP3.LUT R249, R250, 0x30, RZ, 0x3c, !PT ;  /* 0x00000030faf97812 */ /* 0x001fc400078e3cff */
[----:B------:R-:W0:Y:S01]  /*14490*/  S2R R250, SR_TID.X ;  /* 0x0000000000fa7919 */ /* 0x000e220000002100 */
        /* <DEDUP_REMOVED lines=15> */
[----:B------:R1:W-:Y:S04]  /*14590*/  STS.U8 [R190+UR8+0x7d00], R153 ;  /* 0x007d0099be007988 */ /* 0x0003e80008000008 */
[----:B------:R-:W-:Y:S04]  /*145a0*/  STS.U8 [R249+UR8+0x4180], R197 ;  /* 0x004180c5f9007988 */ /* 0x000fe80008000008 */
[----:B------:R-:W-:Y:S04]  /*145b0*/  STS.U8 [R249+UR8+0x4580], R195 ;  /* 0x004580c3f9007988 */ /* 0x000fe80008000008 */
[----:B------:R-:W-:Y:S04]  /*145c0*/  STS.U8 [R249+UR8+0x4980], R152 ;  /* 0x00498098f9007988 */ /* 0x000fe80008000008 */
[----:B------:R-:W-:Y:S01]  /*145d0*/  STS.U8 [R249+UR8+0x4d80], R23 ;  /* 0x004d8017f9007988 */ /* 0x000fe20008000008 */
[----:B0-----:R-:W-:-:S03]  /*145e0*/  LOP3.LUT R250, R250, 0x7f, RZ, 0xc0, !PT ;  /* 0x0000007ffafa7812 */ /* 0x001fc600078ec0ff */
        /* <DEDUP_REMOVED lines=20> */
[----:B------:R-:W-:Y:S01]  /*14730*/  STS.U8 [R190+UR8+0x5e00], R160 ;  /* 0x005e00a0be007988 */ /* 0x000fe20008000008 */
[----:B------:R-:W-:-:S03]  /*14740*/  LOP3.LUT R154, R250, 0x50, RZ, 0x3c, !PT ;  /* 0x00000050fa9a7812 */ /* 0x000fc600078e3cff */
        /* <DEDUP_REMOVED lines=42> */
[----:B---3--:R0:W-:Y:S04]  /*149f0*/  STS.U8 [R7+UR8+0x7f80], R5 ;  /* 0x007f800507007988 */ /* 0x0081e80008000008 */
[----:B0-----:R-:W3:Y:S04]  /*14a00*/  LDL.LU R5, [R1+0x898] ;  /* 0x0008980001057983 */ /* 0x001ee80000300800 */
[----:B------:R-:W2:Y:S04]  /*14a10*/  LDL R6, [R1+0x85c] ;  /* 0x00085c0001067983 */ /* 0x000ea80000100800 */
[----:B------:R-:W4:Y:S04]  /*14a20*/  LDL.LU R246, [R1+0x81c] ;  /* 0x00081c0001f67983 */ /* 0x000f280000300800 */
        /* <DEDUP_REMOVED lines=8> */
[----:B------:R-:W4:Y:S01]  /*14ab0*/  LDL.LU R190, [R1+0x7dc] ;  /* 0x0007dc0001be7983 */ /* 0x000f220000300800 */
[----:B---3--:R-:W-:-:S05]  /*14ac0*/  VIADD R5, R5, 0x1 ;  /* 0x0000000105057836 */ /* 0x008fca0000000000 */
[----:B------:R0:W-:Y:S01]  /*14ad0*/  STL [R1+0x38], R5 ;  /* 0x0000380501007387 */ /* 0x0001e20000100800 */
[----:B--2---:R-:W-:Y:S02]  /*14ae0*/  ISETP.NE.U32.AND P0, PT, R5, R6, PT ;  /* 0x000000060500720c */ /* 0x004fe40003f05070 */
[----:B0-----:R-:W0:Y:S02]  /*14af0*/  LDC R5, c[0x0][0x238] ;  /* 0x00008e00ff057b82 */ /* 0x001e240000000800 */
[----:B0-----:R-:W-:-:S05]  /*14b00*/  IMAD.SHL.U32 R5, R5, 0x80, RZ ;  /* 0x0000008005057824 */ /* 0x001fca00078e00ff */
[----:B------:R-:W-:-:S05]  /*14b10*/  IADD3 R3, P4, R5, R3, RZ ;  /* 0x0000000305037210 */ /* 0x000fca0007f9e0ff */
[----:B------:R0:W-:Y:S04]  /*14b20*/  STL [R1+0x814], R3 ;  /* 0x0008140301007387 */ /* 0x0001e80000100800 */
[----:B0-----:R-:W2:Y:S01]  /*14b30*/  LDL.LU R3, [R1+0x894] ;  /* 0x0008940001037983 */ /* 0x001ea20000300800 */
[C---:B----4-:R-:W-:Y:S02]  /*14b40*/  IADD3 R246, P3, R5.reuse, R246, RZ ;  /* 0x000000f605f67210 */ /* 0x050fe40007f7e0ff */
[C---:B------:R-:W-:Y:S02]  /*14b50*/  IADD3 R191, P6, R5.reuse, R191, RZ ;  /* 0x000000bf05bf7210 */ /* 0x040fe40007fde0ff */
[C---:B------:R-:W-:Y:S01]  /*14b60*/  IADD3 R249, P5, R5.reuse, R249, RZ ;  /* 0x000000f905f97210 */ /* 0x040fe20007fbe0ff */
[----:B------:R0:W-:Y:S01]  /*14b70*/  STL [R1+0x81c], R246 ;  /* 0x00081cf601007387 */ /* 0x0001e20000100800 */
[----:B------:R-:W-:-:S03]  /*14b80*/  IADD3 R2, P1, R5, R2, RZ ;  /* 0x0000000205027210 */ /* 0x000fc60007f3e0ff */
[----:B0-----:R-:W3:Y:S04]  /*14b90*/  LDL.LU R246, [R1+0x800] ;  /* 0x0008000001f67983 */ /* 0x001ee80000300800 */
[----:B------:R0:W-:Y:S04]  /*14ba0*/  STL [R1+0x804], R191 ;  /* 0x000804bf01007387 */ /* 0x0001e80000100800 */
[----:B------:R1:W-:Y:S04]  /*14bb0*/  STL [R1+0x80c], R249 ;  /* 0x00080cf901007387 */ /* 0x0003e80000100800 */
[----:B0-----:R-:W4:Y:S04]  /*14bc0*/  LDL.LU R191, [R1+0x7d4] ;  /* 0x0007d40001bf7983 */ /* 0x001f280000300800 */
[----:B------:R0:W-:Y:S04]  /*14bd0*/  STL [R1+0x7fc], R2 ;  /* 0x0007fc0201007387 */ /* 0x0001e80000100800 */
[----:B------:R-:W4:Y:S04]  /*14be0*/  LDL.LU R245, [R1+0x7f8] ;  /* 0x0007f80001f57983 */ /* 0x000f280000300800 */
[----:B-1----:R-:W4:Y:S01]  /*14bf0*/  LDL.LU R249, [R1+0x7cc] ;  /* 0x0007cc0001f97983 */ /* 0x002f220000300800 */
[----:B------:R-:W-:-:S02]  /*14c00*/  IADD3 R4, P2, R5, R4, RZ ;  /* 0x0000000405047210 */ /* 0x000fc40007f5e0ff */
[----:B0-----:R-:W-:-:S05]  /*14c10*/  SHF.R.S32.HI R2, RZ, 0x1f, R5 ;  /* 0x0000001fff027819 */ /* 0x001fca0000011405 */
[C---:B------:R-:W-:Y:S01]  /*14c20*/  IMAD.X R243, R2.reuse, 0x1, R243, P3 ;  /* 0x0000000102f37824 */ /* 0x040fe200018e06f3 */
[C---:B------:R-:W-:Y:S01]  /*14c30*/  IADD3 R244, P3, R5.reuse, R244, RZ ;  /* 0x000000f405f47210 */ /* 0x040fe20007f7e0ff */
[C---:B------:R-:W-:Y:S01]  /*14c40*/  IMAD.X R247, R2.reuse, 0x1, R247, P4 ;  /* 0x0000000102f77824 */ /* 0x040fe200020e06f7 */
[C---:B------:R-:W-:Y:S01]  /*14c50*/  IADD3 R250, P4, R5.reuse, R250, RZ ;  /* 0x000000fa05fa7210 */ /* 0x040fe20007f9e0ff */
[C---:B------:R-:W-:Y:S01]  /*14c60*/  IMAD.X R248, R2.reuse, 0x1, R248, P5 ;  /* 0x0000000102f87824 */ /* 0x040fe200028e06f8 */
[C---:B------:R-:W-:Y:S01]  /*14c70*/  IADD3 R190, P5, R5.reuse, R190, RZ ;  /* 0x000000be05be7210 */ /* 0x040fe20007fbe0ff */
[----:B--2---:R-:W-:Y:S01]  /*14c80*/  IMAD.X R3, R2, 0x1, R3, P2 ;  /* 0x0000000102037824 */ /* 0x004fe200010e0603 */
[----:B------:R-:W-:-:S05]  /*14c90*/  IADD3 R242, P2, R5, R242, RZ ;  /* 0x000000f205f27210 */ /* 0x000fca0007f5e0ff */
[----:B------:R-:W-:Y:S04]  /*14ca0*/  STL [R1+0x7f4], R242 ;  /* 0x0007f4f201007387 */ /* 0x000fe80000100800 */
[----:B------:R-:W-:Y:S04]  /*14cb0*/  STL [R1+0x818], R243 ;  /* 0x000818f301007387 */ /* 0x000fe80000100800 */
[----:B------:R-:W2:Y:S04]  /*14cc0*/  LDL.LU R235, [R1+0x7f0] ;  /* 0x0007f00001eb7983 */ /* 0x000ea80000300800 */
[----:B------:R-:W-:Y:S04]  /*14cd0*/  STL [R1+0x7ec], R244 ;  /* 0x0007ecf401007387 */ /* 0x000fe80000100800 */
[----:B------:R-:W2:Y:S04]  /*14ce0*/  LDL.LU R236, [R1+0x7c4] ;  /* 0x0007c40001ec7983 */ /* 0x000ea80000300800 */
[----:B------:R-:W-:Y:S04]  /*14cf0*/  STL [R1+0x810], R247 ;  /* 0x000810f701007387 */ /* 0x000fe80000100800 */
[----:B------:R-:W2:Y:S04]  /*14d00*/  LDL.LU R200, [R1+0x7e8] ;  /* 0x0007e80001c87983 */ /* 0x000ea80000300800 */
[----:B------:R0:W-:Y:S04]  /*14d10*/  STL [R1+0x7e4], R250 ;  /* 0x0007e4fa01007387 */ /* 0x0001e80000100800 */
[----:B------:R-:W2:Y:S04]  /*14d20*/  LDL.LU R201, [R1+0x7bc] ;  /* 0x0007bc0001c97983 */ /* 0x000ea80000300800 */
[----:B------:R-:W2:Y:S04]  /*14d30*/  LDL.LU R204, [R1+0x7e0] ;  /* 0x0007e00001cc7983 */ /* 0x000ea80000300800 */
[----:B0-----:R-:W2:Y:S04]  /*14d40*/  LDL.LU R250, [R1+0x7b4] ;  /* 0x0007b40001fa7983 */ /* 0x001ea80000300800 */
[----:B------:R-:W2:Y:S04]  /*14d50*/  LDL.LU R205, [R1+0x7d8] ;  /* 0x0007d80001cd7983 */ /* 0x000ea80000300800 */
[----:B------:R-:W2:Y:S04]  /*14d60*/  LDL.LU R207, [R1+0x7ac] ;  /* 0x0007ac0001cf7983 */ /* 0x000ea80000300800 */
[----:B------:R0:W-:Y:S04]  /*14d70*/  STL [R1+0x808], R248 ;  /* 0x000808f801007387 */ /* 0x0001e80000100800 */
[----:B0-----:R-:W2:Y:S04]  /*14d80*/  LDL.LU R248, [R1+0x7d0] ;  /* 0x0007d00001f87983 */ /* 0x001ea80000300800 */
[----:B------:R-:W2:Y:S04]  /*14d90*/  LDL.LU R209, [R1+0x7a4] ;  /* 0x0007a40001d17983 */ /* 0x000ea80000300800 */
[----:B------:R-:W2:Y:S04]  /*14da0*/  LDL.LU R226, [R1+0x7c8] ;  /* 0x0007c80001e27983 */ /* 0x000ea80000300800 */
[----:B------:R-:W2:Y:S04]  /*14db0*/  LDL.LU R227, [R1+0x79c] ;  /* 0x00079c0001e37983 */ /* 0x000ea80000300800 */
[----:B------:R0:W-:Y:S04]  /*14dc0*/  STL [R1+0x7dc], R190 ;  /* 0x0007dcbe01007387 */ /* 0x0001e80000100800 */
[----:B------:R-:W2:Y:S04]  /*14dd0*/  LDL.LU R229, [R1+0x7c0] ;  /* 0x0007c00001e57983 */ /* 0x000ea80000300800 */
[----:B------:R-:W2:Y:S04]  /*14de0*/  LDL.LU R237, [R1+0x794] ;  /* 0x0007940001ed7983 */ /* 0x000ea80000300800 */
[----:B------:R-:W2:Y:S01]  /*14df0*/  LDL.LU R238, [R1+0x7b8] ;  /* 0x0007b80001ee7983 */ /* 0x000ea20000300800 */
[----:B---3--:R-:W-:-:S03]  /*14e00*/  IMAD.X R246, R2, 0x1, R246, P6 ;  /* 0x0000000102f67824 */ /* 0x008fc600030e06f6 */
[----:B------:R-:W3:Y:S04]  /*14e10*/  LDL.LU R241, [R1+0x78c] ;  /* 0x00078c0001f17983 */ /* 0x000ee80000300800 */
[----:B------:R-:W3:Y:S01]  /*14e20*/  LDL.LU R247, [R1+0x7b0] ;  /* 0x0007b00001f77983 */ /* 0x000ee20000300800 */
[----:B----4-:R-:W-:-:S03]  /*14e30*/  IADD3 R191, P6, R5, R191, RZ ;  /* 0x000000bf05bf7210 */ /* 0x010fc60007fde0ff */
[----:B0-----:R-:W4:Y:S04]  /*14e40*/  LDL.LU R190, [R1+0x784] ;  /* 0x0007840001be7983 */ /* 0x001f280000300800 */
[----:B------:R0:W-:Y:S01]  /*14e50*/  STL [R1+0x800], R246 ;  /* 0x000800f601007387 */ /* 0x0001e20000100800 */
[C---:B------:R-:W-:Y:S01]  /*14e60*/  IMAD.X R245, R2.reuse, 0x1, R245, P1 ;  /* 0x0000000102f57824 */ /* 0x040fe200008e06f5 */
[C---:B------:R-:W-:Y:S02]  /*14e70*/  IADD3 R249, P1, R5.reuse, R249, RZ ;  /* 0x000000f905f97210 */ /* 0x040fe40007f3e0ff */
[----:B0-----:R-:W4:Y:S04]  /*14e80*/  LDL.LU R246, [R1+0x7a8] ;  /* 0x0007a80001f67983 */ /* 0x001f280000300800 */
[----:B------:R0:W-:Y:S04]  /*14e90*/  STL [R1+0x7d4], R191 ;  /* 0x0007d4bf01007387 */ /* 0x0001e80000100800 */
[----:B0-----:R-:W4:Y:S04]  /*14ea0*/  LDL.LU R191, [R1+0x77c] ;  /* 0x00077c0001bf7983 */ /* 0x001f280000300800 */
[----:B------:R-:W4:Y:S04]  /*14eb0*/  LDL.LU R242, [R1+0x7a0] ;  /* 0x0007a00001f27983 */ /* 0x000f280000300800 */
[----:B------:R-:W4:Y:S04]  /*14ec0*/  LDL.LU R243, [R1+0x774] ;  /* 0x0007740001f37983 */ /* 0x000f280000300800 */
[----:B------:R0:W-:Y:S04]  /*14ed0*/  STL [R1+0x7f8], R245 ;  /* 0x0007f8f501007387 */ /* 0x0001e80000100800 */
[----:B------:R-:W4:Y:S04]  /*14ee0*/  LDL.LU R244, [R1+0x798] ;  /* 0x0007980001f47983 */ /* 0x000f280000300800 */
[----:B------:R1:W-:Y:S04]  /*14ef0*/  STL [R1+0x7cc], R249 ;  /* 0x0007ccf901007387 */ /* 0x0003e80000100800 */
[----:B0-----:R-:W4:Y:S04]  /*14f00*/  LDL.LU R245, [R1+0x76c] ;  /* 0x00076c0001f57983 */ /* 0x001f280000300800 */
[----:B-1----:R-:W4:Y:S01]  /*14f10*/  LDL.LU R249, [R1+0x790] ;  /* 0x0007900001f97983 */ /* 0x002f220000300800 */
[----:B--2---:R-:W-:Y:S01]  /*14f20*/  IMAD.X R235, R2, 0x1, R235, P2 ;  /* 0x0000000102eb7824 */ /* 0x004fe200010e06eb */
[----:B------:R-:W-:-:S04]  /*14f30*/  IADD3 R236, P2, R5, R236, RZ ;  /* 0x000000ec05ec7210 */ /* 0x000fc80007f5e0ff */
[----:B------:R-:W-:Y:S01]  /*14f40*/  STL [R1+0x7f0], R235 ;  /* 0x0007f0eb01007387 */ /* 0x000fe20000100800 */
[----:B------:R-:W-:-:S03]  /*14f50*/  IMAD.X R200, R2, 0x1, R200, P3 ;  /* 0x0000000102c87824 */ /* 0x000fc600018e06c8 */
[----:B------:R-:W-:Y:S04]  /*14f60*/  STL [R1+0x7c4], R236 ;  /* 0x0007c4ec01007387 */ /* 0x000fe80000100800 */
[----:B------:R-:W-:Y:S01]  /*14f70*/  STL [R1+0x7e8], R200 ;  /* 0x0007e8c801007387 */ /* 0x000fe20000100800 */
[C---:B------:R-:W-:Y:S01]  /*14f80*/  IADD3 R201, P3, R5.reuse, R201, RZ ;  /* 0x000000c905c97210 */ /* 0x040fe20007f7e0ff */
[----:B------:R-:W-:Y:S01]  /*14f90*/  IMAD.X R204, R2, 0x1, R204, P4 ;  /* 0x0000000102cc7824 */ /* 0x000fe200020e06cc */
[----:B------:R-:W-:-:S05]  /*14fa0*/  IADD3 R250, P4, R5, R250, RZ ;  /* 0x000000fa05fa7210 */ /* 0x000fca0007f9e0ff */
[----:B------:R0:W-:Y:S01]  /*14fb0*/  STL [R1+0x7b4], R250 ;  /* 0x0007b4fa01007387 */ /* 0x0001e20000100800 */
[----:B------:R-:W-:-:S03]  /*14fc0*/  IMAD.X R205, R2, 0x1, R205, P5 ;  /* 0x0000000102cd7824 */ /* 0x000fc600028e06cd */
[----:B------:R-:W-:Y:S04]  /*14fd0*/  STL [R1+0x7bc], R201 ;  /* 0x0007bcc901007387 */ /* 0x000fe80000100800 */
[----:B0-----:R-:W2:Y:S01]  /*14fe0*/  LDL.LU R250, [R1+0x764] ;  /* 0x0007640001fa7983 */ /* 0x001ea20000300800 */
[C---:B------:R-:W-:Y:S01]  /*14ff0*/  IADD3 R207, P5, R5.reuse, R207, RZ ;  /* 0x000000cf05cf7210 */ /* 0x040fe20007fbe0ff */
[----:B------:R-:W-:Y:S02]  /*15000*/  IMAD.X R248, R2, 0x1, R248, P6 ;  /* 0x0000000102f87824 */ /* 0x000fe400030e06f8 */
[----:B------:R-:W-:Y:S01]  /*15010*/  STL [R1+0x7e0], R204 ;  /* 0x0007e0cc01007387 */ /* 0x000fe20000100800 */
[----:B------:R-:W-:-:S03]  /*15020*/  IADD3 R209, P6, R5, R209, RZ ;  /* 0x000000d105d17210 */ /* 0x000fc60007fde0ff */
[----:B------:R0:W-:Y:S01]  /*15030*/  STL [R1+0x7d0], R248 ;  /* 0x0007d0f801007387 */ /* 0x0001e20000100800 */
[----:B------:R-:W-:-:S03]  /*15040*/  IMAD.X R226, R2, 0x1, R226, P1 ;  /* 0x0000000102e27824 */ /* 0x000fc600008e06e2 */
[----:B------:R-:W-:Y:S01]  /*15050*/  STL [R1+0x7d8], R205 ;  /* 0x0007d8cd01007387 */ /* 0x000fe20000100800 */
[----:B------:R-:W-:-:S03]  /*15060*/  IADD3 R227, P1, R5, R227, RZ ;  /* 0x000000e305e37210 */ /* 0x000fc60007f3e0ff */
[----:B0-----:R-:W2:Y:S04]  /*15070*/  LDL.LU R248, [R1+0x788] ;  /* 0x0007880001f87983 */ /* 0x001ea80000300800 */
[----:B------:R-:W-:Y:S01]  /*15080*/  STL [R1+0x7ac], R207 ;  /* 0x0007accf01007387 */ /* 0x000fe20000100800 */
[----:B------:R-:W-:-:S03]  /*15090*/  IMAD.X R229, R2, 0x1, R229, P2 ;  /* 0x0000000102e57824 */ /* 0x000fc600010e06e5 */
[----:B------:R-:W-:Y:S01]  /*150a0*/  STL [R1+0x7a4], R209 ;  /* 0x0007a4d101007387 */ /* 0x000fe20000100800 */
[----:B------:R-:W-:-:S03]  /*150b0*/  IADD3 R237, P2, R5, R237, RZ ;  /* 0x000000ed05ed7210 */ /* 0x000fc60007f5e0ff */
[----:B------:R-:W-:Y:S01]  /*150c0*/  STL [R1+0x7c8], R226 ;  /* 0x0007c8e201007387 */ /* 0x000fe20000100800 */
[----:B------:R-:W-:-:S03]  /*150d0*/  IMAD.X R238, R2, 0x1, R238, P3 ;  /* 0x0000000102ee7824 */ /* 0x000fc600018e06ee */
[----:B------:R-:W-:Y:S01]  /*150e0*/  STL [R1+0x79c], R227 ;  /* 0x00079ce301007387 */ /* 0x000fe20000100800 */
[C---:B---3--:R-:W-:Y:S01]  /*150f0*/  IADD3 R241, P3, R5.reuse, R241, RZ ;  /* 0x000000f105f17210 */ /* 0x048fe20007f7e0ff */
[----:B------:R-:W-:Y:S02]  /*15100*/  IMAD.X R247, R2, 0x1, R247, P4 ;  /* 0x0000000102f77824 */ /* 0x000fe400020e06f7 */
[----:B------:R-:W-:Y:S01]  /*15110*/  STL [R1+0x7c0], R229 ;  /* 0x0007c0e501007387 */ /* 0x000fe20000100800 */
[----:B----4-:R-:W-:-:S03]  /*15120*/  IADD3 R190, P4, R5, R190, RZ ;  /* 0x000000be05be7210 */ /* 0x010fc60007f9e0ff */
[----:B------:R-:W-:Y:S04]  /*15130*/  STL [R1+0x794], R237 ;  /* 0x000794ed01007387 */ /* 0x000fe80000100800 */
[----:B------:R-:W-:Y:S04]  /*15140*/  STL [R1+0x7b8], R238 ;  /* 0x0007b8ee01007387 */ /* 0x000fe80000100800 */
[----:B------:R0:W-:Y:S04]  /*15150*/  STL [R1+0x7b0], R247 ;  /* 0x0007b0f701007387 */ /* 0x0001e80000100800 */
[----:B------:R-:W-:Y:S01]  /*15160*/  STL [R1+0x78c], R241 ;  /* 0x00078cf101007387 */ /* 0x000fe20000100800 */
[----:B------:R-:W-:-:S03]  /*15170*/  IMAD.X R246, R2, 0x1, R246, P5 ;  /* 0x0000000102f67824 */ /* 0x000fc600028e06f6 */
[----:B0-----:R-:W3:Y:S04]  /*15180*/  LDL.LU R247, [R1+0x75c] ;  /* 0x00075c0001f77983 */ /* 0x001ee80000300800 */
[----:B------:R0:W-:Y:S01]  /*15190*/  STL [R1+0x784], R190 ;  /* 0x000784be01007387 */ /* 0x0001e20000100800 */
[----:B------:R-:W-:-:S03]  /*151a0*/  IADD3 R191, P5, R5, R191, RZ ;  /* 0x000000bf05bf7210 */ /* 0x000fc60007fbe0ff */
[----:B0-----:R-:W4:Y:S01]  /*151b0*/  LDL.LU R190, [R1+0x780] ;  /* 0x0007800001be7983 */ /* 0x001f220000300800 */
[----:B------:R-:W-:-:S03]  /*151c0*/  IMAD.X R242, R2, 0x1, R242, P6 ;  /* 0x0000000102f27824 */ /* 0x000fc600030e06f2 */
        /* <DEDUP_REMOVED lines=8> */
[----:B------:R-:W-:Y:S04]  /*15250*/  STL [R1+0x7a0], R242 ;  /* 0x0007a0f201007387 */ /* 0x000fe80000100800 */
[----:B------:R-:W-:Y:S04]  /*15260*/  STL [R1+0x774], R243 ;  /* 0x000774f301007387 */ /* 0x000fe80000100800 */
[----:B------:R-:W4:Y:S04]  /*15270*/  LDL.LU R235, [R1+0x74c] ;  /* 0x00074c0001eb7983 */ /* 0x000f280000300800 */
[----:B------:R-:W-:Y:S04]  /*15280*/  STL [R1+0x798], R244 ;  /* 0x000798f401007387 */ /* 0x000fe80000100800 */
[----:B------:R-:W4:Y:S04]  /*15290*/  LDL.LU R236, [R1+0x770] ;  /* 0x0007700001ec7983 */ /* 0x000f280000300800 */
[----:B------:R-:W-:Y:S04]  /*152a0*/  STL [R1+0x76c], R245 ;  /* 0x00076cf501007387 */ /* 0x000fe80000100800 */
[----:B------:R-:W4:Y:S04]  /*152b0*/  LDL.LU R200, [R1+0x744] ;  /* 0x0007440001c87983 */ /* 0x000f280000300800 */
[----:B------:R0:W-:Y:S04]  /*152c0*/  STL [R1+0x790], R249 ;  /* 0x000790f901007387 */ /* 0x0001e80000100800 */
[----:B------:R-:W4:Y:S04]  /*152d0*/  LDL.LU R201, [R1+0x768] ;  /* 0x0007680001c97983 */ /* 0x000f280000300800 */
[----:B------:R-:W4:Y:S04]  /*152e0*/  LDL.LU R204, [R1+0x73c] ;  /* 0x00073c0001cc7983 */ /* 0x000f280000300800 */
[----:B0-----:R-:W4:Y:S04]  /*152f0*/  LDL.LU R249, [R1+0x760] ;  /* 0x0007600001f97983 */ /* 0x001f280000300800 */
[----:B------:R-:W4:Y:S04]  /*15300*/  LDL.LU R205, [R1+0x734] ;  /* 0x0007340001cd7983 */ /* 0x000f280000300800 */
[----:B------:R-:W4:Y:S01]  /*15310*/  LDL.LU R207, [R1+0x758] ;  /* 0x0007580001cf7983 */ /* 0x000f220000300800 */
[----:B--2---:R-:W-:-:S05]  /*15320*/  IADD3 R250, P2, R5, R250, RZ ;  /* 0x000000fa05fa7210 */ /* 0x004fca0007f5e0ff */
[----:B------:R0:W-:Y:S04]  /*15330*/  STL [R1+0x764], R250 ;  /* 0x000764fa01007387 */ /* 0x0001e80000100800 */
[----:B0-----:R-:W2:Y:S04]  /*15340*/  LDL.LU R250, [R1+0x72c] ;  /* 0x00072c0001fa7983 */ /* 0x001ea80000300800 */
[----:B------:R-:W2:Y:S01]  /*15350*/  LDL.LU R209, [R1+0x750] ;  /* 0x0007500001d17983 */ /* 0x000ea20000300800 */
[----:B------:R-:W-:-:S03]  /*15360*/  IMAD.X R248, R2, 0x1, R248, P3 ;  /* 0x0000000102f87824 */ /* 0x000fc600018e06f8 */
[----:B------:R-:W2:Y:S04]  /*15370*/  LDL.LU R226, [R1+0x724] ;  /* 0x0007240001e27983 */ /* 0x000ea80000300800 */
[----:B------:R-:W2:Y:S04]  /*15380*/  LDL.LU R227, [R1+0x748] ;  /* 0x0007480001e37983 */ /* 0x000ea80000300800 */
[----:B------:R0:W-:Y:S04]  /*15390*/  STL [R1+0x788], R248 ;  /* 0x000788f801007387 */ /* 0x0001e80000100800 */
[----:B------:R-:W2:Y:S04]  /*153a0*/  LDL.LU R229, [R1+0x71c] ;  /* 0x00071c0001e57983 */ /* 0x000ea80000300800 */
[----:B------:R-:W2:Y:S04]  /*153b0*/  LDL.LU R237, [R1+0x740] ;  /* 0x0007400001ed7983 */ /* 0x000ea80000300800 */
[----:B------:R-:W2:Y:S04]  /*153c0*/  LDL.LU R238, [R1+0x714] ;  /* 0x0007140001ee7983 */ /* 0x000ea80000300800 */
[----:B------:R-:W2:Y:S04]  /*153d0*/  LDL.LU R241, [R1+0x738] ;  /* 0x0007380001f17983 */ /* 0x000ea80000300800 */
[----:B------:R-:W2:Y:S04]  /*153e0*/  LDL.LU R245, [R1+0x70c] ;  /* 0x00070c0001f57983 */ /* 0x000ea80000300800 */
[----:B0-----:R-:W2:Y:S01]  /*153f0*/  LDL.LU R248, [R1+0x730] ;  /* 0x0007300001f87983 */ /* 0x001ea20000300800 */
[----:B---3--:R-:W-:-:S05]  /*15400*/  IADD3 R247, P3, R5, R247, RZ ;  /* 0x000000f705f77210 */ /* 0x008fca0007f7e0ff */
[----:B------:R0:W-:Y:S01]  /*15410*/  STL [R1+0x75c], R247 ;  /* 0x00075cf701007387 */ /* 0x0001e20000100800 */
[----:B----4-:R-:W-:-:S03]  /*15420*/  IMAD.X R190, R2, 0x1, R190, P4 ;  /* 0x0000000102be7824 */ /* 0x010fc600020e06be */
[----:B0-----:R-:W3:Y:S04]  /*15430*/  LDL.LU R247, [R1+0x704] ;  /* 0x0007040001f77983 */ /* 0x001ee80000300800 */
[----:B------:R0:W-:Y:S01]  /*15440*/  STL [R1+0x780], R190 ;  /* 0x000780be01007387 */ /* 0x0001e20000100800 */
[----:B------:R-:W-:-:S03]  /*15450*/  IADD3 R246, P4, R5, R246, RZ ;  /* 0x000000f605f67210 */ /* 0x000fc60007f9e0ff */
[----:B0-----:R-:W4:Y:S04]  /*15460*/  LDL.LU R190, [R1+0x728] ;  /* 0x0007280001be7983 */ /* 0x001f280000300800 */
[----:B------:R-:W4:Y:S04]  /*15470*/  LDL.LU R242, [R1+0x6fc] ;  /* 0x0006fc0001f27983 */ /* 0x000f280000300800 */
[----:B------:R-:W4:Y:S01]  /*15480*/  LDL.LU R243, [R1+0x720] ;  /* 0x0007200001f37983 */ /* 0x000f220000300800 */
[----:B------:R-:W-:-:S03]  /*15490*/  IMAD.X R191, R2, 0x1, R191, P5 ;  /* 0x0000000102bf7824 */ /* 0x000fc600028e06bf */
[----:B------:R0:W-:Y:S04]  /*154a0*/  STL [R1+0x754], R246 ;  /* 0x000754f601007387 */ /* 0x0001e80000100800 */
[----:B------:R-:W4:Y:S04]  /*154b0*/  LDL.LU R244, [R1+0x6f4] ;  /* 0x0006f40001f47983 */ /* 0x000f280000300800 */
[----:B------:R1:W-:Y:S04]  /*154c0*/  STL [R1+0x778], R191 ;  /* 0x000778bf01007387 */ /* 0x0003e80000100800 */
[----:B0-----:R-:W4:Y:S01]  /*154d0*/  LDL.LU R246, [R1+0x718] ;  /* 0x0007180001f67983 */ /* 0x001f220000300800 */
[----:B------:R-:W-:-:S03]  /*154e0*/  IADD3 R235, P5, R5, R235, RZ ;  /* 0x000000eb05eb7210 */ /* 0x000fc60007fbe0ff */
[----:B-1----:R-:W4:Y:S01]  /*154f0*/  LDL.LU R191, [R1+0x6ec] ;  /* 0x0006ec0001bf7983 */ /* 0x002f220000300800 */
[----:B------:R-:W-:-:S03]  /*15500*/  IMAD.X R236, R2, 0x1, R236, P6 ;  /* 0x0000000102ec7824 */ /* 0x000fc600030e06ec */
[----:B------:R-:W-:Y:S01]  /*15510*/  STL [R1+0x74c], R235 ;  /* 0x00074ceb01007387 */ /* 0x000fe20000100800 */
[----:B------:R-:W-:-:S03]  /*15520*/  IADD3 R200, P6, R5, R200, RZ ;  /* 0x000000c805c87210 */ /* 0x000fc60007fde0ff */
[----:B------:R-:W-:Y:S04]  /*15530*/  STL [R1+0x770], R236 ;  /* 0x000770ec01007387 */ /* 0x000fe80000100800 */
[----:B------:R-:W-:Y:S01]  /*15540*/  STL [R1+0x744], R200 ;  /* 0x000744c801007387 */ /* 0x000fe20000100800 */
[C---:B------:R-:W-:Y:S02]  /*15550*/  IMAD.X R201, R2.reuse, 0x1, R201, P1 ;  /* 0x0000000102c97824 */ /* 0x040fe400008e06c9 */
[----:B------:R-:W-:-:S05]  /*15560*/  IMAD.X R249, R2, 0x1, R249, P2 ;  /* 0x0000000102f97824 */ /* 0x000fca00010e06f9 */
[----:B------:R0:W-:Y:S04]  /*15570*/  STL [R1+0x760], R249 ;  /* 0x000760f901007387 */ /* 0x0001e80000100800 */
[----:B------:R-:W-:Y:S04]  /*15580*/  STL [R1+0x768], R201 ;  /* 0x000768c901007387 */ /* 0x000fe80000100800 */
[----:B0-----:R-:W4:Y:S01]  /*15590*/  LDL.LU R249, [R1+0x710] ;  /* 0x0007100001f97983 */ /* 0x001f220000300800 */
[C---:B------:R-:W-:Y:S01]  /*155a0*/  IADD3 R204, P1, R5.reuse, R204, RZ ;  /* 0x000000cc05cc7210 */ /* 0x040fe20007f3e0ff */
[----:B------:R-:W-:Y:S01]  /*155b0*/  IMAD.X R207, R2, 0x1, R207, P3 ;  /* 0x0000000102cf7824 */ /* 0x000fe200018e06cf */
[----:B------:R-:W-:-:S03]  /*155c0*/  IADD3 R205, P2, R5, R205, RZ ;  /* 0x000000cd05cd7210 */ /* 0x000fc60007f5e0ff */
[----:B------:R-:W-:Y:S01]  /*155d0*/  STL [R1+0x73c], R204 ;  /* 0x00073ccc01007387 */ /* 0x000fe20000100800 */
[----:B--2---:R-:W-:Y:S01]  /*155e0*/  IADD3 R250, P3, R5, R250, RZ ;  /* 0x000000fa05fa7210 */ /* 0x004fe20007f7e0ff */
[----:B------:R-:W-:-:S04]  /*155f0*/  IMAD.X R209, R2, 0x1, R209, P4 ;  /* 0x0000000102d17824 */ /* 0x000fc800020e06d1 */
[----:B------:R0:W-:Y:S01]  /*15600*/  STL [R1+0x72c], R250 ;  /* 0x00072cfa01007387 */ /* 0x0001e20000100800 */
[----:B------:R-:W-:-:S03]  /*15610*/  IADD3 R226, P4, R5, R226, RZ ;  /* 0x000000e205e27210 */ /* 0x000fc60007f9e0ff */
[----:B------:R-:W-:Y:S01]  /*15620*/  STL [R1+0x734], R205 ;  /* 0x000734cd01007387 */ /* 0x000fe20000100800 */
[----:B------:R-:W-:-:S03]  /*15630*/  IMAD.X R227, R2, 0x1, R227, P5 ;  /* 0x0000000102e37824 */ /* 0x000fc600028e06e3 */
[----:B0-----:R-:W2:Y:S04]  /*15640*/  LDL.LU R250, [R1+0x6e4] ;  /* 0x0006e40001fa7983 */ /* 0x001ea80000300800 */
[----:B------:R-:W-:Y:S01]  /*15650*/  STL [R1+0x758], R207 ;  /* 0x000758cf01007387 */ /* 0x000fe20000100800 */
[----:B------:R-:W-:-:S03]  /*15660*/  IADD3 R229, P5, R5, R229, RZ ;  /* 0x000000e505e57210 */ /* 0x000fc60007fbe0ff */
[----:B------:R-:W-:Y:S01]  /*15670*/  STL [R1+0x750], R209 ;  /* 0x000750d101007387 */ /* 0x000fe20000100800 */
[----:B------:R-:W-:-:S03]  /*15680*/  IMAD.X R237, R2, 0x1, R237, P6 ;  /* 0x0000000102ed7824 */ /* 0x000fc600030e06ed */
[----:B------:R-:W-:Y:S01]  /*15690*/  STL [R1+0x724], R226 ;  /* 0x000724e201007387 */ /* 0x000fe20000100800 */
[C---:B------:R-:W-:Y:S01]  /*156a0*/  IADD3 R238, P6, R5.reuse, R238, RZ ;  /* 0x000000ee05ee7210 */ /* 0x040fe20007fde0ff */
[----:B------:R-:W-:Y:S02]  /*156b0*/  IMAD.X R241, R2, 0x1, R241, P1 ;  /* 0x0000000102f17824 */ /* 0x000fe400008e06f1 */
[----:B------:R-:W-:Y:S01]  /*156c0*/  STL [R1+0x748], R227 ;  /* 0x000748e301007387 */ /* 0x000fe20000100800 */
[----:B------:R-:W-:-:S03]  /*156d0*/  IADD3 R245, P1, R5, R245, RZ ;  /* 0x000000f505f57210 */ /* 0x000fc60007f3e0ff */
[----:B------:R-:W-:Y:S01]  /*156e0*/  STL [R1+0x71c], R229 ;  /* 0x00071ce501007387 */ /* 0x000fe20000100800 */
[----:B------:R-:W-:-:S03]  /*156f0*/  IMAD.X R248, R2, 0x1, R248, P2 ;  /* 0x0000000102f87824 */ /* 0x000fc600010e06f8 */
[----:B------:R-:W-:Y:S04]  /*15700*/  STL [R1+0x740], R237 ;  /* 0x000740ed01007387 */ /* 0x000fe80000100800 */
[----:B------:R-:W-:Y:S04]  /*15710*/  STL [R1+0x714], R238 ;  /* 0x000714ee01007387 */ /* 0x000fe80000100800 */
[----:B------:R0:W-:Y:S04]  /*15720*/  STL [R1+0x70c], R245 ;  /* 0x00070cf501007387 */ /* 0x0001e80000100800 */
[----:B------:R-:W-:Y:S04]  /*15730*/  STL [R1+0x738], R241 ;  /* 0x000738f101007387 */ /* 0x000fe80000100800 */
[----:B0-----:R-:W2:Y:S04]  /*15740*/  LDL.LU R245, [R1+0x708] ;  /* 0x0007080001f57983 */ /* 0x001ea80000300800 */
[----:B------:R0:W-:Y:S01]  /*15750*/  STL [R1+0x730], R248 ;  /* 0x000730f801007387 */ /* 0x0001e20000100800 */
[----:B---3--:R-:W-:-:S03]  /*15760*/  IADD3 R247, P2, R5, R247, RZ ;  /* 0x000000f705f77210 */ /* 0x008fc60007f5e0ff */
[----:B0-----:R-:W3:Y:S04]  /*15770*/  LDL.LU R248, [R1+0x6dc] ;  /* 0x0006dc0001f87983 */ /* 0x001ee80000300800 */
[----:B------:R0:W-:Y:S01]  /*15780*/  STL [R1+0x704], R247 ;  /* 0x000704f701007387 */ /* 0x0001e20000100800 */
[C---:B----4-:R-:W-:Y:S01]  /*15790*/  IMAD.X R190, R2.reuse, 0x1, R190, P3 ;  /* 0x0000000102be7824 */ /* 0x050fe200018e06be */
[----:B------:R-:W-:Y:S02]  /*157a0*/  IADD3 R242, P3, R5, R242, RZ ;  /* 0x000000f205f27210 */ /* 0x000fe40007f7e0ff */
[----:B0-----:R-:W4:Y:S01]  /*157b0*/  LDL.LU R247, [R1+0x700] ;  /* 0x0007000001f77983 */ /* 0x001f220000300800 */
[----:B------:R-:W-:-:S03]  /*157c0*/  IMAD.X R243, R2, 0x1, R243, P4 ;  /* 0x0000000102f37824 */ /* 0x000fc600020e06f3 */
[----:B------:R0:W-:Y:S01]  /*157d0*/  STL [R1+0x728], R190 ;  /* 0x000728be01007387 */ /* 0x0001e20000100800 */
[----:B------:R-:W-:-:S03]  /*157e0*/  IADD3 R244, P4, R5, R244, RZ ;  /* 0x000000f405f47210 */ /* 0x000fc60007f9e0ff */
[----:B0-----:R-:W4:Y:S04]  /*157f0*/  LDL.LU R190, [R1+0x6d4] ;  /* 0x0006d40001be7983 */ /* 0x001f280000300800 */
[----:B------:R-:W-:Y:S01]  /*15800*/  STL [R1+0x6fc], R242 ;  /* 0x0006fcf201007387 */ /* 0x000fe20000100800 */
[----:B------:R-:W-:-:S03]  /*15810*/  IMAD.X R246, R2, 0x1, R246, P5 ;  /* 0x0000000102f67824 */ /* 0x000fc600028e06f6 */
[----:B------:R-:W-:Y:S01]  /*15820*/  STL [R1+0x720], R243 ;  /* 0x000720f301007387 */ /* 0x000fe20000100800 */
[----:B------:R-:W-:-:S03]  /*15830*/  IADD3 R191, P5, R5, R191, RZ ;  /* 0x000000bf05bf7210 */ /* 0x000fc60007fbe0ff */
[----:B------:R-:W4:Y:S04]  /*15840*/  LDL.LU R236, [R1+0x6f8] ;  /* 0x0006f80001ec7983 */ /* 0x000f280000300800 */
[----:B------:R-:W-:Y:S04]  /*15850*/  STL [R1+0x6f4], R244 ;  /* 0x0006f4f401007387 */ /* 0x000fe80000100800 */
[----:B------:R-:W4:Y:S04]  /*15860*/  LDL.LU R200, [R1+0x6cc] ;  /* 0x0006cc0001c87983 */ /* 0x000f280000300800 */
[----:B------:R-:W-:Y:S04]  /*15870*/  STL [R1+0x718], R246 ;  /* 0x000718f601007387 */ /* 0x000fe80000100800 */
[----:B------:R-:W4:Y:S04]  /*15880*/  LDL.LU R201, [R1+0x6f0] ;  /* 0x0006f00001c97983 */ /* 0x000f280000300800 */
[----:B------:R0:W-:Y:S04]  /*15890*/  STL [R1+0x6ec], R191 ;  /* 0x0006ecbf01007387 */ /* 0x0001e80000100800 */
[----:B0-----:R-:W4:Y:S04]  /*158a0*/  LDL.LU R191, [R1+0x6c4] ;  /* 0x0006c40001bf7983 */ /* 0x001f280000300800 */
[----:B------:R-:W4:Y:S04]  /*158b0*/  LDL.LU R204, [R1+0x6e8] ;  /* 0x0006e80001cc7983 */ /* 0x000f280000300800 */
[----:B------:R-:W4:Y:S01]  /*158c0*/  LDL.LU R205, [R1+0x6bc] ;  /* 0x0006bc0001cd7983 */ /* 0x000f220000300800 */
[----:B------:R-:W-:-:S03]  /*158d0*/  IMAD.X R249, R2, 0x1, R249, P6 ;  /* 0x0000000102f97824 */ /* 0x000fc600030e06f9 */
[----:B------:R-:W4:Y:S04]  /*158e0*/  LDL.LU R207, [R1+0x6e0] ;  /* 0x0006e00001cf7983 */ /* 0x000f280000300800 */
[----:B------:R0:W-:Y:S04]  /*158f0*/  STL [R1+0x710], R249 ;  /* 0x000710f901007387 */ /* 0x0001e80000100800 */
[----:B0-----:R-:W4:Y:S04]  /*15900*/  LDL.LU R249, [R1+0x6b4] ;  /* 0x0006b40001f97983 */ /* 0x001f280000300800 */
[----:B------:R-:W4:Y:S04]  /*15910*/  LDL.LU R209, [R1+0x6d8] ;  /* 0x0006d80001d17983 */ /* 0x000f280000300800 */
[----:B------:R-:W4:Y:S04]  /*15920*/  LDL.LU R226, [R1+0x6ac] ;  /* 0x0006ac0001e27983 */ /* 0x000f280000300800 */
[----:B------:R-:W4:Y:S01]  /*15930*/  LDL.LU R227, [R1+0x6d0] ;  /* 0x0006d00001e37983 */ /* 0x000f220000300800 */
[----:B--2---:R-:W-:-:S05]  /*15940*/  IADD3 R250, P6, R5, R250, RZ ;  /* 0x000000fa05fa7210 */ /* 0x004fca0007fde0ff */
[----:B------:R0:W-:Y:S04]  /*15950*/  STL [R1+0x6e4], R250 ;  /* 0x0006e4fa01007387 */ /* 0x0001e80000100800 */
[----:B------:R-:W2:Y:S04]  /*15960*/  LDL.LU R229, [R1+0x6a4] ;  /* 0x0006a40001e57983 */ /* 0x000ea80000300800 */
[----:B------:R-:W2:Y:S04]  /*15970*/  LDL.LU R237, [R1+0x6c8] ;  /* 0x0006c80001ed7983 */ /* 0x000ea80000300800 */
[----:B------:R-:W2:Y:S04]  /*15980*/  LDL.LU R238, [R1+0x69c] ;  /* 0x00069c0001ee7983 */ /* 0x000ea80000300800 */
[----:B------:R-:W2:Y:S04]  /*15990*/  LDL.LU R241, [R1+0x6c0] ;  /* 0x0006c00001f17983 */ /* 0x000ea80000300800 */
[----:B------:R-:W2:Y:S04]  /*159a0*/  LDL.LU R246, [R1+0x694] ;  /* 0x0006940001f67983 */ /* 0x000ea80000300800 */
[----:B0-----:R-:W2:Y:S01]  /*159b0*/  LDL.LU R250, [R1+0x6b8] ;  /* 0x0006b80001fa7983 */ /* 0x001ea20000300800 */
[----:B------:R-:W-:-:S05]  /*159c0*/  IMAD.X R245, R2, 0x1, R245, P1 ;  /* 0x0000000102f57824 */ /* 0x000fca00008e06f5 */
[----:B------:R0:W-:Y:S01]  /*159d0*/  STL [R1+0x708], R245 ;  /* 0x000708f501007387 */ /* 0x0001e20000100800 */
[----:B---3--:R-:W-:-:S03]  /*159e0*/  IADD3 R248, P1, R5, R248, RZ ;  /* 0x000000f805f87210 */ /* 0x008fc60007f3e0ff */
[----:B0-----:R-:W3:Y:S04]  /*159f0*/  LDL.LU R245, [R1+0x68c] ;  /* 0x00068c0001f57983 */ /* 0x001ee80000300800 */
[----:B------:R0:W-:Y:S01]  /*15a00*/  STL [R1+0x6dc], R248 ;  /* 0x0006dcf801007387 */ /* 0x0001e20000100800 */
[----:B----4-:R-:W-:-:S03]  /*15a10*/  IMAD.X R247, R2, 0x1, R247, P2 ;  /* 0x0000000102f77824 */ /* 0x010fc600010e06f7 */
[----:B0-----:R-:W4:Y:S04]  /*15a20*/  LDL.LU R248, [R1+0x6b0] ;  /* 0x0006b00001f87983 */ /* 0x001f280000300800 */
[----:B------:R-:W4:Y:S04]  /*15a30*/  LDL.LU R242, [R1+0x684] ;  /* 0x0006840001f27983 */ /* 0x000f280000300800 */
[----:B------:R-:W4:Y:S01]  /*15a40*/  LDL.LU R243, [R1+0x6a8] ;  /* 0x0006a80001f37983 */ /* 0x000f220000300800 */
[----:B------:R-:W-:-:S03]  /*15a50*/  IADD3 R190, P2, R5, R190, RZ ;  /* 0x000000be05be7210 */ /* 0x000fc60007f5e0ff */
[----:B------:R0:W-:Y:S04]  /*15a60*/  STL [R1+0x700], R247 ;  /* 0x000700f701007387 */ /* 0x0001e80000100800 */
[----:B------:R-:W4:Y:S04]  /*15a70*/  LDL.LU R244, [R1+0x67c] ;  /* 0x00067c0001f47983 */ /* 0x000f280000300800 */
[----:B------:R1:W-:Y:S04]  /*15a80*/  STL [R1+0x6d4], R190 ;  /* 0x0006d4be01007387 */ /* 0x0003e80000100800 */
[----:B0-----:R-:W4:Y:S01]  /*15a90*/  LDL.LU R247, [R1+0x6a0] ;  /* 0x0006a00001f77983 */ /* 0x001f220000300800 */
[----:B------:R-:W-:-:S03]  /*15aa0*/  IMAD.X R236, R2, 0x1, R236, P3 ;  /* 0x0000000102ec7824 */ /* 0x000fc600018e06ec */
[----:B-1----:R-:W4:Y:S01]  /*15ab0*/  LDL.LU R190, [R1+0x674] ;  /* 0x0006740001be7983 */ /* 0x002f220000300800 */
[----:B------:R-:W-:-:S03]  /*15ac0*/  IADD3 R200, P3, R5, R200, RZ ;  /* 0x000000c805c87210 */ /* 0x000fc60007f7e0ff */
[----:B------:R-:W-:Y:S01]  /*15ad0*/  STL [R1+0x6f8], R236 ;  /* 0x0006f8ec01007387 */ /* 0x000fe20000100800 */
[----:B------:R-:W-:Y:S01]  /*15ae0*/  IMAD.X R201, R2, 0x1, R201, P4 ;  /* 0x0000000102c97824 */ /* 0x000fe200020e06c9 */
[----:B------:R-:W-:-:S05]  /*15af0*/  IADD3 R191, P4, R5, R191, RZ ;  /* 0x000000bf05bf7210 */ /* 0x000fca0007f9e0ff */
[----:B------:R0:W-:Y:S04]  /*15b00*/  STL [R1+0x6c4], R191 ;  /* 0x0006c4bf01007387 */ /* 0x0001e80000100800 */
[----:B------:R-:W-:Y:S01]  /*15b10*/  STL [R1+0x6cc], R200 ;  /* 0x0006ccc801007387 */ /* 0x000fe20000100800 */
[----:B------:R-:W-:-:S03]  /*15b20*/  IMAD.X R204, R2, 0x1, R204, P5 ;  /* 0x0000000102cc7824 */ /* 0x000fc600028e06cc */
[----:B0-----:R-:W4:Y:S01]  /*15b30*/  LDL.LU R191, [R1+0x698] ;  /* 0x0006980001bf7983 */ /* 0x001f220000300800 */
[----:B------:R-:W-:Y:S01]  /*15b40*/  IMAD.X R207, R2, 0x1, R207, P6 ;  /* 0x0000000102cf7824 */ /* 0x000fe200030e06cf */
[C---:B------:R-:W-:Y:S02]  /*15b50*/  IADD3 R205, P5, R5.reuse, R205, RZ ;  /* 0x000000cd05cd7210 */ /* 0x040fe40007fbe0ff */
[----:B------:R-:W-:Y:S01]  /*15b60*/  STL [R1+0x6f0], R201 ;  /* 0x0006f0c901007387 */ /* 0x000fe20000100800 */
[----:B------:R-:W-:-:S03]  /*15b70*/  IADD3 R249, P6, R5, R249, RZ ;  /* 0x000000f905f97210 */ /* 0x000fc60007fde0ff */
[----:B------:R-:W-:Y:S04]  /*15b80*/  STL [R1+0x6e8], R204 ;  /* 0x0006e8cc01007387 */ /* 0x000fe80000100800 */
[----:B------:R0:W-:Y:S04]  /*15b90*/  STL [R1+0x6b4], R249 ;  /* 0x0006b4f901007387 */ /* 0x0001e80000100800 */
[----:B------:R-:W-:Y:S04]  /*15ba0*/  STL [R1+0x6bc], R205 ;  /* 0x0006bccd01007387 */ /* 0x000fe80000100800 */
[----:B0-----:R-:W4:Y:S01]  /*15bb0*/  LDL.LU R249, [R1+0x66c] ;  /* 0x00066c0001f97983 */ /* 0x001f220000300800 */
[C---:B------:R-:W-:Y:S01]  /*15bc0*/  IMAD.X R209, R2.reuse, 0x1, R209, P1 ;  /* 0x0000000102d17824 */ /* 0x040fe200008e06d1 */
[C---:B------:R-:W-:Y:S01]  /*15bd0*/  IADD3 R226, P1, R5.reuse, R226, RZ ;  /* 0x000000e205e27210 */ /* 0x040fe20007f3e0ff */
[C---:B------:R-:W-:Y:S01]  /*15be0*/  IMAD.X R227, R2.reuse, 0x1, R227, P2 ;  /* 0x0000000102e37824 */ /* 0x040fe200010e06e3 */
[----:B------:R-:W-:Y:S04]  /*15bf0*/  STL [R1+0x6e0], R207 ;  /* 0x0006e0cf01007387 */ /* 0x000fe80000100800 */
[----:B------:R-:W-:Y:S04]  /*15c00*/  STL [R1+0x6d8], R209 ;  /* 0x0006d8d101007387 */ /* 0x000fe80000100800 */
[----:B------:R-:W-:Y:S04]  /*15c10*/  STL [R1+0x6ac], R226 ;  /* 0x0006ace201007387 */ /* 0x000fe80000100800 */
[----:B------:R-:W-:Y:S01]  /*15c20*/  STL [R1+0x6d0], R227 ;  /* 0x0006d0e301007387 */ /* 0x000fe20000100800 */
[----:B--2---:R-:W-:Y:S01]  /*15c30*/  IADD3 R229, P2, R5, R229, RZ ;  /* 0x000000e505e57210 */ /* 0x004fe20007f5e0ff */
[----:B------:R-:W-:-:S04]  /*15c40*/  IMAD.X R237, R2, 0x1, R237, P3 ;  /* 0x0000000102ed7824 */ /* 0x000fc800018e06ed */
[----:B------:R-:W-:Y:S01]  /*15c50*/  STL [R1+0x6a4], R229 ;  /* 0x0006a4e501007387 */ /* 0x000fe20000100800 */
[C---:B------:R-:W-:Y:S01]  /*15c60*/  IADD3 R238, P3, R5.reuse, R238, RZ ;  /* 0x000000ee05ee7210 */ /* 0x040fe20007f7e0ff */
[----:B------:R-:W-:Y:S02]  /*15c70*/  IMAD.X R241, R2, 0x1, R241, P4 ;  /* 0x0000000102f17824 */ /* 0x000fe400020e06f1 */
[----:B------:R-:W-:Y:S01]  /*15c80*/  STL [R1+0x6c8], R237 ;  /* 0x0006c8ed01007387 */ /* 0x000fe20000100800 */
[----:B------:R-:W-:-:S03]  /*15c90*/  IADD3 R246, P4, R5, R246, RZ ;  /* 0x000000f605f67210 */ /* 0x000fc60007f9e0ff */
[----:B------:R-:W-:Y:S01]  /*15ca0*/  STL [R1+0x69c], R238 ;  /* 0x00069cee01007387 */ /* 0x000fe20000100800 */
[----:B------:R-:W-:-:S03]  /*15cb0*/  IMAD.X R250, R2, 0x1, R250, P5 ;  /* 0x0000000102fa7824 */ /* 0x000fc600028e06fa */
[----:B------:R0:W-:Y:S04]  /*15cc0*/  STL [R1+0x694], R246 ;  /* 0x000694f601007387 */ /* 0x0001e80000100800 */
[----:B------:R-:W-:Y:S04]  /*15cd0*/  STL [R1+0x6c0], R241 ;  /* 0x0006c0f101007387 */ /* 0x000fe80000100800 */
[----:B0-----:R-:W2:Y:S04]  /*15ce0*/  LDL.LU R246, [R1+0x690] ;  /* 0x0006900001f67983 */ /* 0x001ea80000300800 */
[----:B------:R0:W-:Y:S04]  /*15cf0*/  STL [R1+0x6b8], R250 ;  /* 0x0006b8fa01007387 */ /* 0x0001e80000100800 */
[----:B0-----:R-:W2:Y:S01]  /*15d00*/  LDL.LU R250, [R1+0x664] ;  /* 0x0006640001fa7983 */ /* 0x001ea20000300800 */
[----:B---3--:R-:W-:-:S05]  /*15d10*/  IADD3 R245, P5, R5, R245, RZ ;  /* 0x000000f505f57210 */ /* 0x008fca0007fbe0ff */
[----:B------:R0:W-:Y:S01]  /*15d20*/  STL [R1+0x68c], R245 ;  /* 0x00068cf501007387 */ /* 0x0001e20000100800 */
[----:B----4-:R-:W-:-:S03]  /*15d30*/  IMAD.X R248, R2, 0x1, R248, P6 ;  /* 0x0000000102f87824 */ /* 0x010fc600030e06f8 */
[----:B0-----:R-:W3:Y:S01]  /*15d40*/  LDL.LU R245, [R1+0x688] ;  /* 0x0006880001f57983 */ /* 0x001ee20000300800 */
[----:B------:R-:W-:-:S03]  /*15d50*/  IADD3 R242, P6, R5, R242, RZ ;  /* 0x000000f205f27210 */ /* 0x000fc60007fde0ff */
[----:B------:R0:W-:Y:S01]  /*15d60*/  STL [R1+0x6b0], R248 ;  /* 0x0006b0f801007387 */ /* 0x0001e20000100800 */
[----:B------:R-:W-:-:S03]  /*15d70*/  IMAD.X R243, R2, 0x1, R243, P1 ;  /* 0x0000000102f37824 */ /* 0x000fc600008e06f3 */
[----:B0-----:R-:W4:Y:S01]  /*15d80*/  LDL.LU R248, [R1+0x65c] ;  /* 0x00065c0001f87983 */ /* 0x001f220000300800 */
[----:B------:R-:W-:-:S03]  /*15d90*/  IADD3 R244, P1, R5, R244, RZ ;  /* 0x000000f405f47210 */ /* 0x000fc60007f3e0ff */
[----:B------:R-:W-:Y:S04]  /*15da0*/  STL [R1+0x684], R242 ;  /* 0x000684f201007387 */ /* 0x000fe80000100800 */
[----:B------:R-:W-:Y:S01]  /*15db0*/  STL [R1+0x6a8], R243 ;  /* 0x0006a8f301007387 */ /* 0x000fe20000100800 */
[----:B------:R-:W-:-:S03]  /*15dc0*/  IMAD.X R247, R2, 0x1, R247, P2 ;  /* 0x0000000102f77824 */ /* 0x000fc600010e06f7 */
[----:B------:R-:W4:Y:S04]  /*15dd0*/  LDL.LU R235, [R1+0x680] ;  /* 0x0006800001eb7983 */ /* 0x000f280000300800 */
[----:B------:R-:W-:Y:S01]  /*15de0*/  STL [R1+0x67c], R244 ;  /* 0x00067cf401007387 */ /* 0x000fe20000100800 */
[----:B------:R-:W-:-:S03]  /*15df0*/  IADD3 R190, P2, R5, R190, RZ ;  /* 0x000000be05be7210 */ /* 0x000fc60007f5e0ff */
[----:B------:R-:W4:Y:S04]  /*15e00*/  LDL.LU R236, [R1+0x654] ;  /* 0x0006540001ec7983 */ /* 0x000f280000300800 */
[----:B------:R-:W-:Y:S04]  /*15e10*/  STL [R1+0x6a0], R247 ;  /* 0x0006a0f701007387 */ /* 0x000fe80000100800 */
[----:B------:R-:W4:Y:S04]  /*15e20*/  LDL.LU R200, [R1+0x678] ;  /* 0x0006780001c87983 */ /* 0x000f280000300800 */
[----:B------:R0:W-:Y:S04]  /*15e30*/  STL [R1+0x674], R190 ;  /* 0x000674be01007387 */ /* 0x0001e80000100800 */
[----:B0-----:R-:W4:Y:S04]  /*15e40*/  LDL.LU R190, [R1+0x64c] ;  /* 0x00064c0001be7983 */ /* 0x001f280000300800 */
[----:B------:R-:W4:Y:S04]  /*15e50*/  LDL.LU R201, [R1+0x670] ;  /* 0x0006700001c97983 */ /* 0x000f280000300800 */
[----:B------:R-:W4:Y:S04]  /*15e60*/  LDL.LU R204, [R1+0x644] ;  /* 0x0006440001cc7983 */ /* 0x000f280000300800 */
[----:B------:R-:W4:Y:S01]  /*15e70*/  LDL.LU R205, [R1+0x668] ;  /* 0x0006680001cd7983 */ /* 0x000f220000300800 */
[----:B------:R-:W-:-:S05]  /*15e80*/  IMAD.X R191, R2, 0x1, R191, P3 ;  /* 0x0000000102bf7824 */ /* 0x000fca00018e06bf */
[----:B------:R0:W-:Y:S04]  /*15e90*/  STL [R1+0x698], R191 ;  /* 0x000698bf01007387 */ /* 0x0001e80000100800 */
[----:B------:R-:W4:Y:S04]  /*15ea0*/  LDL.LU R207, [R1+0x63c] ;  /* 0x00063c0001cf7983 */ /* 0x000f280000300800 */
[----:B0-----:R-:W4:Y:S04]  /*15eb0*/  LDL.LU R191, [R1+0x660] ;  /* 0x0006600001bf7983 */ /* 0x001f280000300800 */
[----:B------:R-:W4:Y:S04]  /*15ec0*/  LDL.LU R209, [R1+0x634] ;  /* 0x0006340001d17983 */ /* 0x000f280000300800 */
[----:B------:R-:W4:Y:S01]  /*15ed0*/  LDL.LU R226, [R1+0x658] ;  /* 0x0006580001e27983 */ /* 0x000f220000300800 */
[----:B------:R-:W-:-:S03]  /*15ee0*/  IADD3 R249, P3, R5, R249, RZ ;  /* 0x000000f905f97210 */ /* 0x000fc60007f7e0ff */
[----:B------:R-:W4:Y:S04]  /*15ef0*/  LDL.LU R227, [R1+0x62c] ;  /* 0x00062c0001e37983 */ /* 0x000f280000300800 */
[----:B------:R0:W-:Y:S04]  /*15f00*/  STL [R1+0x66c], R249 ;  /* 0x00066cf901007387 */ /* 0x0001e80000100800 */
[----:B------:R-:W4:Y:S04]  /*15f10*/  LDL.LU R229, [R1+0x650] ;  /* 0x0006500001e57983 */ /* 0x000f280000300800 */
[----:B------:R-:W4:Y:S04]  /*15f20*/  LDL.LU R237, [R1+0x624] ;  /* 0x0006240001ed7983 */ /* 0x000f280000300800 */
[----:B------:R-:W4:Y:S04]  /*15f30*/  LDL.LU R238, [R1+0x648] ;  /* 0x0006480001ee7983 */ /* 0x000f280000300800 */
[----:B------:R-:W4:Y:S04]  /*15f40*/  LDL.LU R241, [R1+0x61c] ;  /* 0x00061c0001f17983 */ /* 0x000f280000300800 */
[----:B------:R-:W4:Y:S04]  /*15f50*/  LDL.LU R247, [R1+0x640] ;  /* 0x0006400001f77983 */ /* 0x000f280000300800 */
[----:B0-----:R-:W4:Y:S01]  /*15f60*/  LDL.LU R249, [R1+0x614] ;  /* 0x0006140001f97983 */ /* 0x001f220000300800 */
[----:B--2---:R-:W-:-:S05]  /*15f70*/  IMAD.X R246, R2, 0x1, R246, P4 ;  /* 0x0000000102f67824 */ /* 0x004fca00020e06f6 */
[----:B------:R0:W-:Y:S01]  /*15f80*/  STL [R1+0x690], R246 ;  /* 0x000690f601007387 */ /* 0x0001e20000100800 */
[----:B------:R-:W-:-:S03]  /*15f90*/  IADD3 R250, P4, R5, R250, RZ ;  /* 0x000000fa05fa7210 */ /* 0x000fc60007f9e0ff */
[----:B0-----:R-:W2:Y:S04]  /*15fa0*/  LDL.LU R246, [R1+0x638] ;  /* 0x0006380001f67983 */ /* 0x001ea80000300800 */
[----:B------:R0:W-:Y:S04]  /*15fb0*/  STL [R1+0x664], R250 ;  /* 0x000664fa01007387 */ /* 0x0001e80000100800 */
[----:B0-----:R-:W2:Y:S04]  /*15fc0*/  LDL.LU R250, [R1+0x60c] ;  /* 0x00060c0001fa7983 */ /* 0x001ea80000300800 */
[----:B------:R-:W2:Y:S01]  /*15fd0*/  LDL.LU R242, [R1+0x630] ;  /* 0x0006300001f27983 */ /* 0x000ea20000300800 */
[----:B---3--:R-:W-:-:S03]  /*15fe0*/  IMAD.X R245, R2, 0x1, R245, P5 ;  /* 0x0000000102f57824 */ /* 0x008fc600028e06f5 */
[----:B------:R-:W3:Y:S04]  /*15ff0*/  LDL.LU R243, [R1+0x604] ;  /* 0x0006040001f37983 */ /* 0x000ee80000300800 */
[----:B------:R0:W-:Y:S04]  /*16000*/  STL [R1+0x688], R245 ;  /* 0x000688f501007387 */ /* 0x0001e80000100800 */
[----:B------:R-:W3:Y:S01]  /*16010*/  LDL.LU R244, [R1+0x628] ;  /* 0x0006280001f47983 */ /* 0x000ee20000300800 */
[----:B----4-:R-:W-:-:S05]  /*16020*/  IADD3 R248, P5, R5, R248, RZ ;  /* 0x000000f805f87210 */ /* 0x010fca0007fbe0ff */
        /* <DEDUP_REMOVED lines=8> */
[----:B------:R0:W-:Y:S01]  /*160b0*/  STL [R1+0x64c], R190 ;  /* 0x00064cbe01007387 */ /* 0x0001e20000100800 */
[----:B------:R-:W-:-:S03]  /*160c0*/  IMAD.X R201, R2, 0x1, R201, P2 ;  /* 0x0000000102c97824 */ /* 0x000fc600010e06c9 */
[----:B------:R-:W-:Y:S01]  /*160d0*/  STL [R1+0x654], R236 ;  /* 0x000654ec01007387 */ /* 0x000fe20000100800 */
[----:B------:R-:W-:Y:S01]  /*160e0*/  IADD3 R204, P2, R5, R204, RZ ;  /* 0x000000cc05cc7210 */ /* 0x000fe20007f5e0ff */
[C---:B------:R-:W-:Y:S02]  /*160f0*/  IMAD.X R205, R2.reuse, 0x1, R205, P3 ;  /* 0x0000000102cd7824 */ /* 0x040fe400018e06cd */
[----:B0-----:R-:W4:Y:S04]  /*16100*/  LDL.LU R190, [R1+0x5f4] ;  /* 0x0005f40001be7983 */ /* 0x001f280000300800 */
[----:B------:R-:W-:Y:S04]  /*16110*/  STL [R1+0x678], R200 ;  /* 0x000678c801007387 */ /* 0x000fe80000100800 */
[----:B------:R-:W-:Y:S01]  /*16120*/  STL [R1+0x670], R201 ;  /* 0x000670c901007387 */ /* 0x000fe20000100800 */
[----:B------:R-:W-:-:S03]  /*16130*/  IMAD.X R191, R2, 0x1, R191, P4 ;  /* 0x0000000102bf7824 */ /* 0x000fc600020e06bf */
[----:B------:R-:W-:Y:S04]  /*16140*/  STL [R1+0x644], R204 ;  /* 0x000644cc01007387 */ /* 0x000fe80000100800 */
[----:B------:R0:W-:Y:S01]  /*16150*/  STL [R1+0x660], R191 ;  /* 0x000660bf01007387 */ /* 0x0001e20000100800 */
[----:B------:R-:W-:-:S03]  /*16160*/  IADD3 R207, P3, R5, R207, RZ ;  /* 0x000000cf05cf7210 */ /* 0x000fc60007f7e0ff */
[----:B------:R-:W-:Y:S01]  /*16170*/  STL [R1+0x668], R205 ;  /* 0x000668cd01007387 */ /* 0x000fe20000100800 */
[C---:B------:R-:W-:Y:S01]  /*16180*/  IADD3 R209, P4, R5.reuse, R209, RZ ;  /* 0x000000d105d17210 */ /* 0x040fe20007f9e0ff */
[----:B------:R-:W-:Y:S02]  /*16190*/  IMAD.X R226, R2, 0x1, R226, P5 ;  /* 0x0000000102e27824 */ /* 0x000fe400028e06e2 */
[----:B0-----:R-:W4:Y:S01]  /*161a0*/  LDL.LU R191, [R1+0x618] ;  /* 0x0006180001bf7983 */ /* 0x001f220000300800 */
[----:B------:R-:W-:-:S03]  /*161b0*/  IADD3 R227, P5, R5, R227, RZ ;  /* 0x000000e305e37210 */ /* 0x000fc60007fbe0ff */
[----:B------:R-:W-:Y:S01]  /*161c0*/  STL [R1+0x63c], R207 ;  /* 0x00063ccf01007387 */ /* 0x000fe20000100800 */
[----:B------:R-:W-:-:S03]  /*161d0*/  IMAD.X R229, R2, 0x1, R229, P6 ;  /* 0x0000000102e57824 */ /* 0x000fc600030e06e5 */
        /* <DEDUP_REMOVED lines=9> */
[----:B------:R-:W-:Y:S04]  /*16270*/  STL [R1+0x624], R237 ;  /* 0x000624ed01007387 */ /* 0x000fe80000100800 */
[----:B------:R-:W-:Y:S04]  /*16280*/  STL [R1+0x648], R238 ;  /* 0x000648ee01007387 */ /* 0x000fe80000100800 */
[----:B------:R0:W-:Y:S04]  /*16290*/  STL [R1+0x640], R247 ;  /* 0x000640f701007387 */ /* 0x0001e80000100800 */
[----:B------:R-:W-:Y:S04]  /*162a0*/  STL [R1+0x61c], R241 ;  /* 0x00061cf101007387 */ /* 0x000fe80000100800 */
[----:B0-----:R-:W4:Y:S04]  /*162b0*/  LDL.LU R247, [R1+0x5ec] ;  /* 0x0005ec0001f77983 */ /* 0x001f280000300800 */
[----:B------:R0:W-:Y:S04]  /*162c0*/  STL [R1+0x614], R249 ;  /* 0x000614f901007387 */ /* 0x0001e80000100800 */
[----:B0-----:R-:W4:Y:S01]  /*162d0*/  LDL.LU R249, [R1+0x610] ;  /* 0x0006100001f97983 */ /* 0x001f220000300800 */
[----:B--2---:R-:W-:-:S05]  /*162e0*/  IMAD.X R246, R2, 0x1, R246, P3 ;  /* 0x0000000102f67824 */ /* 0x004fca00018e06f6 */
[----:B------:R0:W-:Y:S01]  /*162f0*/  STL [R1+0x638], R246 ;  /* 0x000638f601007387 */ /* 0x0001e20000100800 */
[----:B------:R-:W-:-:S03]  /*16300*/  IADD3 R250, P3, R5, R250, RZ ;  /* 0x000000fa05fa7210 */ /* 0x000fc60007f7e0ff */
[----:B0-----:R-:W2:Y:S01]  /*16310*/  LDL.LU R246, [R1+0x5e4] ;  /* 0x0005e40001f67983 */ /* 0x001ea20000300800 */
[----:B------:R-:W-:-:S03]  /*16320*/  IMAD.X R242, R2, 0x1, R242, P4 ;  /* 0x0000000102f27824 */ /* 0x000fc600020e06f2 */
[----:B------:R0:W-:Y:S01]  /*16330*/  STL [R1+0x60c], R250 ;  /* 0x00060cfa01007387 */ /* 0x0001e20000100800 */
[----:B---3--:R-:W-:-:S03]  /*16340*/  IADD3 R243, P4, R5, R243, RZ ;  /* 0x000000f305f37210 */ /* 0x008fc60007f9e0ff */
[----:B0-----:R-:W3:Y:S01]  /*16350*/  LDL.LU R250, [R1+0x608] ;  /* 0x0006080001fa7983 */ /* 0x001ee20000300800 */
[----:B------:R-:W-:-:S03]  /*16360*/  IMAD.X R244, R2, 0x1, R244, P5 ;  /* 0x0000000102f47824 */ /* 0x000fc600028e06f4 */
[----:B------:R-:W-:Y:S04]  /*16370*/  STL [R1+0x630], R242 ;  /* 0x000630f201007387 */ /* 0x000fe80000100800 */
[----:B------:R-:W-:Y:S04]  /*16380*/  STL [R1+0x604], R243 ;  /* 0x000604f301007387 */ /* 0x000fe80000100800 */
[----:B------:R-:W3:Y:S01]  /*16390*/  LDL.LU R235, [R1+0x5dc] ;  /* 0x0005dc0001eb7983 */ /* 0x000ee20000300800 */
[----:B----4-:R-:W-:-:S03]  /*163a0*/  IADD3 R245, P5, R5, R245, RZ ;  /* 0x000000f505f57210 */ /* 0x010fc60007fbe0ff */
[----:B------:R-:W-:Y:S01]  /*163b0*/  STL [R1+0x628], R244 ;  /* 0x000628f401007387 */ /* 0x000fe20000100800 */
[----:B------:R-:W-:-:S03]  /*163c0*/  IMAD.X R248, R2, 0x1, R248, P6 ;  /* 0x0000000102f87824 */ /* 0x000fc600030e06f8 */
        /* <DEDUP_REMOVED lines=8> */
[----:B------:R-:W-:-:S05]  /*16450*/  IADD3 R190, P6, R5, R190, RZ ;  /* 0x000000be05be7210 */ /* 0x000fca0007fde0ff */
[----:B------:R0:W-:Y:S04]  /*16460*/  STL [R1+0x5f4], R190 ;  /* 0x0005f4be01007387 */ /* 0x0001e80000100800 */
[----:B------:R-:W4:Y:S04]  /*16470*/  LDL.LU R207, [R1+0x5e8] ;  /* 0x0005e80001cf7983 */ /* 0x000f280000300800 */
[----:B0-----:R-:W4:Y:S04]  /*16480*/  LDL.LU R190, [R1+0x5bc] ;  /* 0x0005bc0001be7983 */ /* 0x001f280000300800 */
[----:B------:R-:W4:Y:S04]  /*16490*/  LDL.LU R209, [R1+0x5e0] ;  /* 0x0005e00001d17983 */ /* 0x000f280000300800 */
[----:B------:R-:W4:Y:S04]  /*164a0*/  LDL.LU R226, [R1+0x5b4] ;  /* 0x0005b40001e27983 */ /* 0x000f280000300800 */
[----:B------:R-:W4:Y:S01]  /*164b0*/  LDL.LU R227, [R1+0x5d8] ;  /* 0x0005d80001e37983 */ /* 0x000f220000300800 */
[----:B------:R-:W-:-:S05]  /*164c0*/  IMAD.X R191, R2, 0x1, R191, P1 ;  /* 0x0000000102bf7824 */ /* 0x000fca00008e06bf */
[----:B------:R0:W-:Y:S04]  /*164d0*/  STL [R1+0x618], R191 ;  /* 0x000618bf01007387 */ /* 0x0001e80000100800 */
[----:B------:R-:W4:Y:S04]  /*164e0*/  LDL.LU R229, [R1+0x5ac] ;  /* 0x0005ac0001e57983 */ /* 0x000f280000300800 */
[----:B------:R-:W4:Y:S04]  /*164f0*/  LDL.LU R237, [R1+0x5d0] ;  /* 0x0005d00001ed7983 */ /* 0x000f280000300800 */
[----:B------:R-:W4:Y:S04]  /*16500*/  LDL.LU R238, [R1+0x5a4] ;  /* 0x0005a40001ee7983 */ /* 0x000f280000300800 */
[----:B------:R-:W4:Y:S04]  /*16510*/  LDL.LU R241, [R1+0x5c8] ;  /* 0x0005c80001f17983 */ /* 0x000f280000300800 */
[----:B------:R-:W4:Y:S04]  /*16520*/  LDL.LU R245, [R1+0x59c] ;  /* 0x00059c0001f57983 */ /* 0x000f280000300800 */
[----:B0-----:R-:W4:Y:S01]  /*16530*/  LDL.LU R191, [R1+0x5c0] ;  /* 0x0005c00001bf7983 */ /* 0x001f220000300800 */
[----:B------:R-:W-:-:S05]  /*16540*/  IADD3 R247, P1, R5, R247, RZ ;  /* 0x000000f705f77210 */ /* 0x000fca0007f3e0ff */
[----:B------:R0:W-:Y:S01]  /*16550*/  STL [R1+0x5ec], R247 ;  /* 0x0005ecf701007387 */ /* 0x0001e20000100800 */
[----:B------:R-:W-:-:S03]  /*16560*/  IMAD.X R249, R2, 0x1, R249, P2 ;  /* 0x0000000102f97824 */ /* 0x000fc600010e06f9 */
[----:B0-----:R-:W4:Y:S04]  /*16570*/  LDL.LU R247, [R1+0x594] ;  /* 0x0005940001f77983 */ /* 0x001f280000300800 */
[----:B------:R0:W-:Y:S04]  /*16580*/  STL [R1+0x610], R249 ;  /* 0x000610f901007387 */ /* 0x0001e80000100800 */
[----:B0-----:R-:W4:Y:S04]  /*16590*/  LDL.LU R249, [R1+0x5b8] ;  /* 0x0005b80001f97983 */ /* 0x001f280000300800 */
[----:B------:R-:W4:Y:S04]  /*165a0*/  LDL.LU R242, [R1+0x58c] ;  /* 0x00058c0001f27983 */ /* 0x000f280000300800 */
[----:B------:R-:W4:Y:S01]  /*165b0*/  LDL.LU R243, [R1+0x5b0] ;  /* 0x0005b00001f37983 */ /* 0x000f220000300800 */
[----:B--2---:R-:W-:-:S05]  /*165c0*/  IADD3 R246, P2, R5, R246, RZ ;  /* 0x000000f605f67210 */ /* 0x004fca0007f5e0ff */
[----:B------:R0:W-:Y:S04]  /*165d0*/  STL [R1+0x5e4], R246 ;  /* 0x0005e4f601007387 */ /* 0x0001e80000100800 */
[----:B------:R-:W2:Y:S01]  /*165e0*/  LDL.LU R244, [R1+0x584] ;  /* 0x0005840001f47983 */ /* 0x000ea20000300800 */
[----:B---3--:R-:W-:-:S05]  /*165f0*/  IMAD.X R250, R2, 0x1, R250, P3 ;  /* 0x0000000102fa7824 */ /* 0x008fca00018e06fa */
[----:B------:R1:W-:Y:S04]  /*16600*/  STL [R1+0x608], R250 ;  /* 0x000608fa01007387 */ /* 0x0003e80000100800 */
[----:B0-----:R-:W3:Y:S01]  /*16610*/  LDL.LU R246, [R1+0x5a8] ;  /* 0x0005a80001f67983 */ /* 0x001ee20000300800 */
[----:B------:R-:W-:-:S03]  /*16620*/  IADD3 R235, P3, R5, R235, RZ ;  /* 0x000000eb05eb7210 */ /* 0x000fc60007f7e0ff */
[----:B-1----:R-:W3:Y:S01]  /*16630*/  LDL.LU R250, [R1+0x57c] ;  /* 0x00057c0001fa7983 */ /* 0x002ee20000300800 */
[----:B----4-:R-:W-:-:S03]  /*16640*/  IMAD.X R236, R2, 0x1, R236, P4 ;  /* 0x0000000102ec7824 */ /* 0x010fc600020e06ec */
[----:B------:R-:W-:Y:S01]  /*16650*/  STL [R1+0x5dc], R235 ;  /* 0x0005dceb01007387 */ /* 0x000fe20000100800 */
[----:B------:R-:W-:Y:S01]  /*16660*/  IADD3 R200, P4, R5, R200, RZ ;  /* 0x000000c805c87210 */ /* 0x000fe20007f9e0ff */
[----:B------:R-:W-:-:S05]  /*16670*/  IMAD.X R248, R2, 0x1, R248, P5 ;  /* 0x0000000102f87824 */ /* 0x000fca00028e06f8 */
[----:B------:R0:W-:Y:S01]  /*16680*/  STL [R1+0x5f8], R248 ;  /* 0x0005f8f801007387 */ /* 0x0001e20000100800 */
[----:B------:R-:W-:-:S03]  /*16690*/  IADD3 R201, P5, R5, R201, RZ ;  /* 0x000000c905c97210 */ /* 0x000fc60007fbe0ff */
[----:B------:R-:W-:Y:S01]  /*166a0*/  STL [R1+0x600], R236 ;  /* 0x000600ec01007387 */ /* 0x000fe20000100800 */
[C---:B------:R-:W-:Y:S01]  /*166b0*/  IMAD.X R204, R2.reuse, 0x1, R204, P6 ;  /* 0x0000000102cc7824 */ /* 0x040fe200030e06cc */
[----:B------:R-:W-:Y:S02]  /*166c0*/  IADD3 R205, P6, R5, R205, RZ ;  /* 0x000000cd05cd7210 */ /* 0x000fe40007fde0ff */
[----:B0-----:R-:W4:Y:S04]  /*166d0*/  LDL.LU R248, [R1+0x5a0] ;  /* 0x0005a00001f87983 */ /* 0x001f280000300800 */
[----:B------:R-:W-:Y:S04]  /*166e0*/  STL [R1+0x5d4], R200 ;  /* 0x0005d4c801007387 */ /* 0x000fe80000100800 */
[----:B------:R-:W-:Y:S01]  /*166f0*/  STL [R1+0x5cc], R201 ;  /* 0x0005ccc901007387 */ /* 0x000fe20000100800 */
[----:B------:R-:W-:-:S03]  /*16700*/  IMAD.X R207, R2, 0x1, R207, P1 ;  /* 0x0000000102cf7824 */ /* 0x000fc600008e06cf */
[----:B------:R-:W-:Y:S01]  /*16710*/  STL [R1+0x5f0], R204 ;  /* 0x0005f0cc01007387 */ /* 0x000fe20000100800 */
[----:B------:R-:W-:Y:S01]  /*16720*/  IADD3 R190, P1, R5, R190, RZ ;  /* 0x000000be05be7210 */ /* 0x000fe20007f3e0ff */
[----:B------:R-:W-:-:S04]  /*16730*/  IMAD.X R209, R2, 0x1, R209, P2 ;  /* 0x0000000102d17824 */ /* 0x000fc800010e06d1 */
[----:B------:R0:W-:Y:S01]  /*16740*/  STL [R1+0x5bc], R190 ;  /* 0x0005bcbe01007387 */ /* 0x0001e20000100800 */
[----:B------:R-:W-:-:S03]  /*16750*/  IADD3 R226, P2, R5, R226, RZ ;  /* 0x000000e205e27210 */ /* 0x000fc60007f5e0ff */
[----:B------:R-:W-:Y:S01]  /*16760*/  STL [R1+0x5c4], R205 ;  /* 0x0005c4cd01007387 */ /* 0x000fe20000100800 */
[----:B------:R-:W-:-:S03]  /*16770*/  IMAD.X R227, R2, 0x1, R227, P3 ;  /* 0x0000000102e37824 */ /* 0x000fc600018e06e3 */
[----:B0-----:R-:W4:Y:S04]  /*16780*/  LDL.LU R190, [R1+0x574] ;  /* 0x0005740001be7983 */ /* 0x001f280000300800 */
[----:B------:R-:W-:Y:S01]  /*16790*/  STL [R1+0x5e8], R207 ;  /* 0x0005e8cf01007387 */ /* 0x000fe20000100800 */
        /* <DEDUP_REMOVED lines=11> */
[----:B------:R-:W-:Y:S04]  /*16850*/  STL [R1+0x5a4], R238 ;  /* 0x0005a4ee01007387 */ /* 0x000fe80000100800 */
[----:B------:R0:W-:Y:S04]  /*16860*/  STL [R1+0x59c], R245 ;  /* 0x00059cf501007387 */ /* 0x0001e80000100800 */
[----:B------:R-:W-:Y:S04]  /*16870*/  STL [R1+0x5c8], R241 ;  /* 0x0005c8f101007387 */ /* 0x000fe80000100800 */
[----:B0-----:R-:W4:Y:S04]  /*16880*/  LDL.LU R245, [R1+0x598] ;  /* 0x0005980001f57983 */ /* 0x001f280000300800 */
[----:B------:R0:W-:Y:S04]  /*16890*/  STL [R1+0x5c0], R191 ;  /* 0x0005c0bf01007387 */ /* 0x0001e80000100800 */
[----:B0-----:R-:W4:Y:S01]  /*168a0*/  LDL.LU R191, [R1+0x56c] ;  /* 0x00056c0001bf7983 */ /* 0x001f220000300800 */
[----:B------:R-:W-:-:S05]  /*168b0*/  IADD3 R247, P6, R5, R247, RZ ;  /* 0x000000f705f77210 */ /* 0x000fca0007fde0ff */
[----:B------:R0:W-:Y:S01]  /*168c0*/  STL [R1+0x594], R247 ;  /* 0x000594f701007387 */ /* 0x0001e20000100800 */
[----:B------:R-:W-:-:S03]  /*168d0*/  IMAD.X R249, R2, 0x1, R249, P1 ;  /* 0x0000000102f97824 */ /* 0x000fc600008e06f9 */
[----:B0-----:R-:W4:Y:S04]  /*168e0*/  LDL.LU R247, [R1+0x590] ;  /* 0x0005900001f77983 */ /* 0x001f280000300800 */
[----:B------:R0:W-:Y:S04]  /*168f0*/  STL [R1+0x5b8], R249 ;  /* 0x0005b8f901007387 */ /* 0x0001e80000100800 */
[----:B0-----:R-:W4:Y:S01]  /*16900*/  LDL.LU R249, [R1+0x564] ;  /* 0x0005640001f97983 */ /* 0x001f220000300800 */
[----:B------:R-:W-:Y:S01]  /*16910*/  IADD3 R242, P1, R5, R242, RZ ;  /* 0x000000f205f27210 */ /* 0x000fe20007f3e0ff */
[----:B------:R-:W-:-:S04]  /*16920*/  IMAD.X R243, R2, 0x1, R243, P2 ;  /* 0x0000000102f37824 */ /* 0x000fc800010e06f3 */
[----:B------:R-:W-:Y:S04]  /*16930*/  STL [R1+0x58c], R242 ;  /* 0x00058cf201007387 */ /* 0x000fe80000100800 */
[----:B------:R-:W-:Y:S04]  /*16940*/  STL [R1+0x5b0], R243 ;  /* 0x0005b0f301007387 */ /* 0x000fe80000100800 */
[----:B------:R-:W4:Y:S01]  /*16950*/  LDL.LU R235, [R1+0x588] ;  /* 0x0005880001eb7983 */ /* 0x000f220000300800 */
[----:B--2---:R-:W-:-:S05]  /*16960*/  IADD3 R244, P2, R5, R244, RZ ;  /* 0x000000f405f47210 */ /* 0x004fca0007f5e0ff */
[----:B------:R-:W-:Y:S04]  /*16970*/  STL [R1+0x584], R244 ;  /* 0x000584f401007387 */ /* 0x000fe80000100800 */
[----:B------:R-:W2:Y:S01]  /*16980*/  LDL.LU R236, [R1+0x55c] ;  /* 0x00055c0001ec7983 */ /* 0x000ea20000300800 */
[----:B---3--:R-:W-:Y:S01]  /*16990*/  IMAD.X R246, R2, 0x1, R246, P3 ;  /* 0x0000000102f67824 */ /* 0x008fe200018e06f6 */
[----:B------:R-:W-:-:S04]  /*169a0*/  IADD3 R250, P3, R5, R250, RZ ;  /* 0x000000fa05fa7210 */ /* 0x000fc80007f7e0ff */
[----:B------:R-:W-:Y:S04]  /*169b0*/  STL [R1+0x5a8], R246 ;  /* 0x0005a8f601007387 */ /* 0x000fe80000100800 */
[----:B------:R-:W3:Y:S04]  /*169c0*/  LDL.LU R200, [R1+0x580] ;  /* 0x0005800001c87983 */ /* 0x000ee80000300800 */
[----:B------:R0:W-:Y:S04]  /*169d0*/  STL [R1+0x57c], R250 ;  /* 0x00057cfa01007387 */ /* 0x0001e80000100800 */
[----:B0-----:R-:W3:Y:S04]  /*169e0*/  LDL.LU R250, [R1+0x554] ;  /* 0x0005540001fa7983 */ /* 0x001ee80000300800 */
[----:B------:R-:W3:Y:S04]  /*169f0*/  LDL.LU R201, [R1+0x578] ;  /* 0x0005780001c97983 */ /* 0x000ee80000300800 */
[----:B------:R-:W3:Y:S04]  /*16a00*/  LDL.LU R204, [R1+0x54c] ;  /* 0x00054c0001cc7983 */ /* 0x000ee80000300800 */
[----:B------:R-:W3:Y:S01]  /*16a10*/  LDL.LU R205, [R1+0x570] ;  /* 0x0005700001cd7983 */ /* 0x000ee20000300800 */
[----:B----4-:R-:W-:-:S05]  /*16a20*/  IMAD.X R248, R2, 0x1, R248, P4 ;  /* 0x0000000102f87824 */ /* 0x010fca00020e06f8 */
[----:B------:R0:W-:Y:S04]  /*16a30*/  STL [R1+0x5a0], R248 ;  /* 0x0005a0f801007387 */ /* 0x0001e80000100800 */
[----:B------:R-:W4:Y:S04]  /*16a40*/  LDL.LU R207, [R1+0x544] ;  /* 0x0005440001cf7983 */ /* 0x000f280000300800 */
[----:B0-----:R-:W4:Y:S04]  /*16a50*/  LDL.LU R248, [R1+0x568] ;  /* 0x0005680001f87983 */ /* 0x001f280000300800 */
[----:B------:R-:W4:Y:S04]  /*16a60*/  LDL.LU R209, [R1+0x53c] ;  /* 0x00053c0001d17983 */ /* 0x000f280000300800 */
[----:B------:R-:W4:Y:S04]  /*16a70*/  LDL.LU R226, [R1+0x560] ;  /* 0x0005600001e27983 */ /* 0x000f280000300800 */
[----:B------:R-:W4:Y:S01]  /*16a80*/  LDL.LU R227, [R1+0x534] ;  /* 0x0005340001e37983 */ /* 0x000f220000300800 */
[----:B------:R-:W-:-:S05]  /*16a90*/  IADD3 R190, P4, R5, R190, RZ ;  /* 0x000000be05be7210 */ /* 0x000fca0007f9e0ff */
[----:B------:R0:W-:Y:S04]  /*16aa0*/  STL [R1+0x574], R190 ;  /* 0x000574be01007387 */ /* 0x0001e80000100800 */
[----:B------:R-:W4:Y:S04]  /*16ab0*/  LDL.LU R229, [R1+0x558] ;  /* 0x0005580001e57983 */ /* 0x000f280000300800 */
[----:B------:R-:W4:Y:S04]  /*16ac0*/  LDL.LU R237, [R1+0x52c] ;  /* 0x00052c0001ed7983 */ /* 0x000f280000300800 */
[----:B------:R-:W4:Y:S04]  /*16ad0*/  LDL.LU R238, [R1+0x550] ;  /* 0x0005500001ee7983 */ /* 0x000f280000300800 */
[----:B------:R-:W4:Y:S04]  /*16ae0*/  LDL.LU R241, [R1+0x524] ;  /* 0x0005240001f17983 */ /* 0x000f280000300800 */
[----:B------:R-:W4:Y:S04]  /*16af0*/  LDL.LU R246, [R1+0x548] ;  /* 0x0005480001f67983 */ /* 0x000f280000300800 */
[----:B0-----:R-:W4:Y:S04]  /*16b00*/  LDL.LU R190, [R1+0x51c] ;  /* 0x00051c0001be7983 */ /* 0x001f280000300800 */
[----:B------:R-:W4:Y:S01]  /*16b10*/  LDL.LU R242, [R1+0x540] ;  /* 0x0005400001f27983 */ /* 0x000f220000300800 */
[----:B------:R-:W-:Y:S01]  /*16b20*/  IMAD.X R245, R2, 0x1, R245, P5 ;  /* 0x0000000102f57824 */ /* 0x000fe200028e06f5 */
[----:B------:R-:W-:-:S05]  /*16b30*/  IADD3 R191, P5, R5, R191, RZ ;  /* 0x000000bf05bf7210 */ /* 0x000fca0007fbe0ff */
[----:B------:R0:W-:Y:S04]  /*16b40*/  STL [R1+0x56c], R191 ;  /* 0x00056cbf01007387 */ /* 0x0001e80000100800 */
[----:B------:R1:W-:Y:S04]  /*16b50*/  STL [R1+0x598], R245 ;  /* 0x000598f501007387 */ /* 0x0003e80000100800 */
[----:B0-----:R-:W4:Y:S01]  /*16b60*/  LDL.LU R191, [R1+0x514] ;  /* 0x0005140001bf7983 */ /* 0x001f220000300800 */
[----:B------:R-:W-:-:S03]  /*16b70*/  IMAD.X R247, R2, 0x1, R247, P6 ;  /* 0x0000000102f77824 */ /* 0x000fc600030e06f7 */
[----:B------:R-:W4:Y:S04]  /*16b80*/  LDL.LU R243, [R1+0x538] ;  /* 0x0005380001f37983 */ /* 0x000f280000300800 */
[----:B------:R-:W4:Y:S04]  /*16b90*/  LDL.LU R244, [R1+0x50c] ;  /* 0x00050c0001f47983 */ /* 0x000f280000300800 */
[----:B------:R0:W-:Y:S01]  /*16ba0*/  STL [R1+0x590], R247 ;  /* 0x000590f701007387 */ /* 0x0001e20000100800 */
[----:B------:R-:W-:-:S03]  /*16bb0*/  IADD3 R249, P6, R5, R249, RZ ;  /* 0x000000f905f97210 */ /* 0x000fc60007fde0ff */
[----:B-1----:R-:W4:Y:S04]  /*16bc0*/  LDL.LU R245, [R1+0x530] ;  /* 0x0005300001f57983 */ /* 0x002f280000300800 */
[----:B------:R1:W-:Y:S04]  /*16bd0*/  STL [R1+0x564], R249 ;  /* 0x000564f901007387 */ /* 0x0003e80000100800 */
[----:B0-----:R-:W4:Y:S04]  /*16be0*/  LDL.LU R247, [R1+0x504] ;  /* 0x0005040001f77983 */ /* 0x001f280000300800 */
[----:B-1----:R-:W4:Y:S01]  /*16bf0*/  LDL.LU R249, [R1+0x528] ;  /* 0x0005280001f97983 */ /* 0x002f220000300800 */
[----:B------:R-:W-:-:S05]  /*16c00*/  IMAD.X R235, R2, 0x1, R235, P1 ;  /* 0x0000000102eb7824 */ /* 0x000fca00008e06eb */
[----:B------:R-:W-:Y:S01]  /*16c10*/  STL [R1+0x588], R235 ;  /* 0x000588eb01007387 */ /* 0x000fe20000100800 */
[C---:B--2---:R-:W-:Y:S01]  /*16c20*/  IADD3 R236, P1, R5.reuse, R236, RZ ;  /* 0x000000ec05ec7210 */ /* 0x044fe20007f3e0ff */
[C---:B---3--:R-:W-:Y:S01]  /*16c30*/  IMAD.X R200, R2.reuse, 0x1, R200, P2 ;  /* 0x0000000102c87824 */ /* 0x048fe200010e06c8 */
[----:B------:R-:W-:Y:S01]  /*16c40*/  IADD3 R250, P2, R5, R250, RZ ;  /* 0x000000fa05fa7210 */ /* 0x000fe20007f5e0ff */
[----:B------:R-:W-:-:S04]  /*16c50*/  IMAD.X R201, R2, 0x1, R201, P3 ;  /* 0x0000000102c97824 */ /* 0x000fc800018e06c9 */
[----:B------:R0:W-:Y:S01]  /*16c60*/  STL [R1+0x554], R250 ;  /* 0x000554fa01007387 */ /* 0x0001e20000100800 */
[----:B------:R-:W-:-:S03]  /*16c70*/  IADD3 R204, P3, R5, R204, RZ ;  /* 0x000000cc05cc7210 */ /* 0x000fc60007f7e0ff */
[----:B------:R-:W-:Y:S01]  /*16c80*/  STL [R1+0x55c], R236 ;  /* 0x00055cec01007387 */ /* 0x000fe20000100800 */
[----:B------:R-:W-:-:S03]  /*16c90*/  IMAD.X R205, R2, 0x1, R205, P4 ;  /* 0x0000000102cd7824 */ /* 0x000fc600020e06cd */
[----:B0-----:R-:W2:Y:S04]  /*16ca0*/  LDL.LU R250, [R1+0x4fc] ;  /* 0x0004fc0001fa7983 */ /* 0x001ea80000300800 */
[----:B------:R-:W-:Y:S04]  /*16cb0*/  STL [R1+0x580], R200 ;  /* 0x000580c801007387 */ /* 0x000fe80000100800 */
[----:B------:R-:W-:Y:S04]  /*16cc0*/  STL [R1+0x578], R201 ;  /* 0x000578c901007387 */ /* 0x000fe80000100800 */
[----:B------:R-:W-:Y:S01]  /*16cd0*/  STL [R1+0x54c], R204 ;  /* 0x00054ccc01007387 */ /* 0x000fe20000100800 */
[C---:B----4-:R-:W-:Y:S01]  /*16ce0*/  IADD3 R207, P4, R5.reuse, R207, RZ ;  /* 0x000000cf05cf7210 */ /* 0x050fe20007f9e0ff */
[----:B------:R-:W-:Y:S01]  /*16cf0*/  IMAD.X R248, R2, 0x1, R248, P5 ;  /* 0x0000000102f87824 */ /* 0x000fe200028e06f8 */
[----:B------:R-:W-:-:S04]  /*16d00*/  IADD3 R209, P5, R5, R209, RZ ;  /* 0x000000d105d17210 */ /* 0x000fc80007fbe0ff */
[----:B------:R0:W-:Y:S01]  /*16d10*/  STL [R1+0x568], R248 ;  /* 0x000568f801007387 */ /* 0x0001e20000100800 */
[----:B------:R-:W-:-:S03]  /*16d20*/  IMAD.X R226, R2, 0x1, R226, P6 ;  /* 0x0000000102e27824 */ /* 0x000fc600030e06e2 */
[----:B------:R-:W-:Y:S01]  /*16d30*/  STL [R1+0x570], R205 ;  /* 0x000570cd01007387 */ /* 0x000fe20000100800 */
[----:B------:R-:W-:-:S03]  /*16d40*/  IADD3 R227, P6, R5, R227, RZ ;  /* 0x000000e305e37210 */ /* 0x000fc60007fde0ff */
[----:B0-----:R-:W3:Y:S04]  /*16d50*/  LDL.LU R248, [R1+0x520] ;  /* 0x0005200001f87983 */ /* 0x001ee80000300800 */
[----:B------:R-:W-:Y:S04]  /*16d60*/  STL [R1+0x544], R207 ;  /* 0x000544cf01007387 */ /* 0x000fe80000100800 */
        /* <DEDUP_REMOVED lines=12> */
[----:B------:R0:W-:Y:S04]  /*16e30*/  STL [R1+0x548], R246 ;  /* 0x000548f601007387 */ /* 0x0001e80000100800 */
[----:B------:R-:W-:Y:S01]  /*16e40*/  STL [R1+0x524], R241 ;  /* 0x000524f101007387 */ /* 0x000fe20000100800 */
[----:B------:R-:W-:-:S03]  /*16e50*/  IMAD.X R242, R2, 0x1, R242, P4 ;  /* 0x0000000102f27824 */ /* 0x000fc600020e06f2 */
[----:B0-----:R-:W4:Y:S04]  /*16e60*/  LDL.LU R246, [R1+0x4f4] ;  /* 0x0004f40001f67983 */ /* 0x001f280000300800 */
[----:B------:R0:W-:Y:S04]  /*16e70*/  STL [R1+0x51c], R190 ;  /* 0x00051cbe01007387 */ /* 0x0001e80000100800 */
[----:B0-----:R-:W4:Y:S01]  /*16e80*/  LDL.LU R190, [R1+0x518] ;  /* 0x0005180001be7983 */ /* 0x001f220000300800 */
[----:B------:R-:W-:Y:S01]  /*16e90*/  IADD3 R191, P4, R5, R191, RZ ;  /* 0x000000bf05bf7210 */ /* 0x000fe20007f9e0ff */
[----:B------:R-:W-:-:S04]  /*16ea0*/  IMAD.X R243, R2, 0x1, R243, P5 ;  /* 0x0000000102f37824 */ /* 0x000fc800028e06f3 */
[----:B------:R0:W-:Y:S01]  /*16eb0*/  STL [R1+0x514], R191 ;  /* 0x000514bf01007387 */ /* 0x0001e20000100800 */
[----:B------:R-:W-:-:S03]  /*16ec0*/  IADD3 R244, P5, R5, R244, RZ ;  /* 0x000000f405f47210 */ /* 0x000fc60007fbe0ff */
[----:B0-----:R-:W4:Y:S01]  /*16ed0*/  LDL.LU R191, [R1+0x4ec] ;  /* 0x0004ec0001bf7983 */ /* 0x001f220000300800 */
[----:B------:R-:W-:-:S03]  /*16ee0*/  IMAD.X R245, R2, 0x1, R245, P6 ;  /* 0x0000000102f57824 */ /* 0x000fc600030e06f5 */
[----:B------:R-:W-:Y:S04]  /*16ef0*/  STL [R1+0x540], R242 ;  /* 0x000540f201007387 */ /* 0x000fe80000100800 */
[----:B------:R-:W-:Y:S01]  /*16f00*/  STL [R1+0x538], R243 ;  /* 0x000538f301007387 */ /* 0x000fe20000100800 */
[----:B------:R-:W-:-:S03]  /*16f10*/  IADD3 R247, P6, R5, R247, RZ ;  /* 0x000000f705f77210 */ /* 0x000fc60007fde0ff */
[----:B------:R-:W-:Y:S01]  /*16f20*/  STL [R1+0x50c], R244 ;  /* 0x00050cf401007387 */ /* 0x000fe20000100800 */
[----:B------:R-:W-:-:S03]  /*16f30*/  IMAD.X R249, R2, 0x1, R249, P1 ;  /* 0x0000000102f97824 */ /* 0x000fc600008e06f9 */
        /* <DEDUP_REMOVED lines=13> */
[----:B0-----:R-:W2:Y:S04]  /*17010*/  LDL.LU R250, [R1+0x4f0] ;  /* 0x0004f00001fa7983 */ /* 0x001ea80000300800 */
[----:B------:R-:W2:Y:S04]  /*17020*/  LDL.LU R207, [R1+0x4c4] ;  /* 0x0004c40001cf7983 */ /* 0x000ea80000300800 */
[----:B------:R-:W2:Y:S04]  /*17030*/  LDL.LU R209, [R1+0x4e8] ;  /* 0x0004e80001d17983 */ /* 0x000ea80000300800 */
[----:B------:R-:W2:Y:S01]  /*17040*/  LDL.LU R226, [R1+0x4bc] ;  /* 0x0004bc0001e27983 */ /* 0x000ea20000300800 */
[----:B---3--:R-:W-:-:S05]  /*17050*/  IMAD.X R248, R2, 0x1, R248, P2 ;  /* 0x0000000102f87824 */ /* 0x008fca00010e06f8 */
[----:B------:R0:W-:Y:S04]  /*17060*/  STL [R1+0x520], R248 ;  /* 0x000520f801007387 */ /* 0x0001e80000100800 */
[----:B------:R-:W3:Y:S04]  /*17070*/  LDL.LU R227, [R1+0x4e0] ;  /* 0x0004e00001e37983 */ /* 0x000ee80000300800 */
[----:B------:R-:W3:Y:S04]  /*17080*/  LDL.LU R229, [R1+0x4b4] ;  /* 0x0004b40001e57983 */ /* 0x000ee80000300800 */
[----:B------:R-:W3:Y:S04]  /*17090*/  LDL.LU R237, [R1+0x4d8] ;  /* 0x0004d80001ed7983 */ /* 0x000ee80000300800 */
[----:B------:R-:W3:Y:S04]  /*170a0*/  LDL.LU R238, [R1+0x4ac] ;  /* 0x0004ac0001ee7983 */ /* 0x000ee80000300800 */
[----:B------:R-:W3:Y:S04]  /*170b0*/  LDL.LU R247, [R1+0x4d0] ;  /* 0x0004d00001f77983 */ /* 0x000ee80000300800 */
[----:B0-----:R-:W3:Y:S04]  /*170c0*/  LDL.LU R248, [R1+0x4a4] ;  /* 0x0004a40001f87983 */ /* 0x001ee80000300800 */
[----:B------:R-:W3:Y:S01]  /*170d0*/  LDL.LU R241, [R1+0x4c8] ;  /* 0x0004c80001f17983 */ /* 0x000ee20000300800 */
[----:B----4-:R-:W-:Y:S01]  /*170e0*/  IADD3 R246, P2, R5, R246, RZ ;  /* 0x000000f605f67210 */ /* 0x010fe20007f5e0ff */
[----:B------:R-:W-:-:S05]  /*170f0*/  IMAD.X R190, R2, 0x1, R190, P3 ;  /* 0x0000000102be7824 */ /* 0x000fca00018e06be */
[----:B------:R0:W-:Y:S04]  /*17100*/  STL [R1+0x518], R190 ;  /* 0x000518be01007387 */ /* 0x0001e80000100800 */
        /* <DEDUP_REMOVED lines=8> */
[----:B-1----:R-:W4:Y:S01]  /*17190*/  LDL.LU R246, [R1+0x4b0] ;  /* 0x0004b00001f67983 */ /* 0x002f220000300800 */
[----:B------:R-:W-:-:S03]  /*171a0*/  IMAD.X R234, R2, 0x1, R234, P4 ;  /* 0x0000000102ea7824 */ /* 0x000fc600020e06ea */
[----:B0-----:R-:W4:Y:S04]  /*171b0*/  LDL.LU R191, [R1+0x484] ;  /* 0x0004840001bf7983 */ /* 0x001f280000300800 */
[----:B------:R-:W-:Y:S01]  /*171c0*/  STL [R1+0x510], R234 ;  /* 0x000510ea01007387 */ /* 0x000fe20000100800 */
[C---:B------:R-:W-:Y:S01]  /*171d0*/  IADD3 R235, P4, R5.reuse, R235, RZ ;  /* 0x000000eb05eb7210 */ /* 0x040fe20007f9e0ff */
[----:B------:R-:W-:Y:S01]  /*171e0*/  IMAD.X R236, R2, 0x1, R236, P5 ;  /* 0x0000000102ec7824 */ /* 0x000fe200028e06ec */
[----:B------:R-:W-:-:S05]  /*171f0*/  IADD3 R249, P5, R5, R249, RZ ;  /* 0x000000f905f97210 */ /* 0x000fca0007fbe0ff */
        /* <DEDUP_REMOVED lines=8> */
[----:B------:R-:W-:Y:S01]  /*17280*/  STL [R1+0x4d4], R201 ;  /* 0x0004d4c901007387 */ /* 0x000fe20000100800 */
[C---:B--2---:R-:W-:Y:S01]  /*17290*/  IADD3 R205, P1, R5.reuse, R205, RZ ;  /* 0x000000cd05cd7210 */ /* 0x044fe20007f3e0ff */
[----:B------:R-:W-:Y:S01]  /*172a0*/  IMAD.X R250, R2, 0x1, R250, P2 ;  /* 0x0000000102fa7824 */ /* 0x000fe200010e06fa */
[----:B------:R-:W-:-:S04]  /*172b0*/  IADD3 R207, P2, R5, R207, RZ ;  /* 0x000000cf05cf7210 */ /* 0x000fc80007f5e0ff */
[----:B------:R0:W-:Y:S01]  /*172c0*/  STL [R1+0x4f0], R250 ;  /* 0x0004f0fa01007387 */ /* 0x0001e20000100800 */
[----:B------:R-:W-:-:S03]  /*172d0*/  IMAD.X R209, R2, 0x1, R209, P3 ;  /* 0x0000000102d17824 */ /* 0x000fc600018e06d1 */
[----:B------:R-:W-:Y:S01]  /*172e0*/  STL [R1+0x4f8], R204 ;  /* 0x0004f8cc01007387 */ /* 0x000fe20000100800 */
[----:B------:R-:W-:-:S03]  /*172f0*/  IADD3 R226, P3, R5, R226, RZ ;  /* 0x000000e205e27210 */ /* 0x000fc60007f7e0ff */
[----:B0-----:R-:W2:Y:S04]  /*17300*/  LDL.LU R250, [R1+0x47c] ;  /* 0x00047c0001fa7983 */ /* 0x001ea80000300800 */
[----:B------:R-:W-:Y:S04]  /*17310*/  STL [R1+0x4cc], R205 ;  /* 0x0004cccd01007387 */ /* 0x000fe80000100800 */
[----:B------:R-:W-:Y:S04]  /*17320*/  STL [R1+0x4c4], R207 ;  /* 0x0004c4cf01007387 */ /* 0x000fe80000100800 */
[----:B------:R-:W-:Y:S01]  /*17330*/  STL [R1+0x4e8], R209 ;  /* 0x0004e8d101007387 */ /* 0x000fe20000100800 */
[----:B---3--:R-:W-:-:S03]  /*17340*/  IMAD.X R227, R2, 0x1, R227, P4 ;  /* 0x0000000102e37824 */ /* 0x008fc600020e06e3 */
        /* <DEDUP_REMOVED lines=9> */
[----:B------:R0:W-:Y:S04]  /*173e0*/  STL [R1+0x4d0], R247 ;  /* 0x0004d0f701007387 */ /* 0x0001e80000100800 */
[----:B------:R-:W-:Y:S01]  /*173f0*/  STL [R1+0x4ac], R238 ;  /* 0x0004acee01007387 */ /* 0x000fe20000100800 */
[----:B------:R-:W-:-:S03]  /*17400*/  IMAD.X R241, R2, 0x1, R241, P1 ;  /* 0x0000000102f17824 */ /* 0x000fc600008e06f1 */
[----:B0-----:R-:W3:Y:S04]  /*17410*/  LDL.LU R247, [R1+0x4a0] ;  /* 0x0004a00001f77983 */ /* 0x001ee80000300800 */
[----:B------:R0:W-:Y:S04]  /*17420*/  STL [R1+0x4a4], R248 ;  /* 0x0004a4f801007387 */ /* 0x0001e80000100800 */
[----:B0-----:R-:W3:Y:S01]  /*17430*/  LDL.LU R248, [R1+0x474] ;  /* 0x0004740001f87983 */ /* 0x001ee20000300800 */
[----:B----4-:R-:W-:Y:S01]  /*17440*/  IADD3 R190, P1, R5, R190, RZ ;  /* 0x000000be05be7210 */ /* 0x010fe20007f3e0ff */
[----:B------:R-:W-:-:S04]  /*17450*/  IMAD.X R242, R2, 0x1, R242, P2 ;  /* 0x0000000102f27824 */ /* 0x000fc800010e06f2 */
[----:B------:R0:W-:Y:S01]  /*17460*/  STL [R1+0x49c], R190 ;  /* 0x00049cbe01007387 */ /* 0x0001e20000100800 */
[C---:B------:R-:W-:Y:S01]  /*17470*/  IADD3 R243, P2, R5.reuse, R243, RZ ;  /* 0x000000f305f37210 */ /* 0x040fe20007f5e0ff */
[----:B------:R-:W-:Y:S02]  /*17480*/  IMAD.X R244, R2, 0x1, R244, P3 ;  /* 0x0000000102f47824 */ /* 0x000fe400018e06f4 */
[----:B0-----:R-:W4:Y:S04]  /*17490*/  LDL.LU R190, [R1+0x498] ;  /* 0x0004980001be7983 */ /* 0x001f280000300800 */
[----:B------:R-:W-:Y:S04]  /*174a0*/  STL [R1+0x4c8], R241 ;  /* 0x0004c8f101007387 */ /* 0x000fe80000100800 */
[----:B------:R-:W-:Y:S01]  /*174b0*/  STL [R1+0x4c0], R242 ;  /* 0x0004c0f201007387 */ /* 0x000fe20000100800 */
[----:B------:R-:W-:-:S03]  /*174c0*/  IADD3 R245, P3, R5, R245, RZ ;  /* 0x000000f505f57210 */ /* 0x000fc60007f7e0ff */
        /* <DEDUP_REMOVED lines=28> */
[----:B0-----:R-:W2:Y:S04]  /*17690*/  LDL.LU R250, [R1+0x450] ;  /* 0x0004500001fa7983 */ /* 0x001ea80000300800 */
[----:B------:R-:W2:Y:S01]  /*176a0*/  LDL.LU R241, [R1+0x834] ;  /* 0x0008340001f17983 */ /* 0x000ea20000300800 */
[----:B---3--:R-:W-:Y:S01]  /*176b0*/  IMAD.X R247, R2, 0x1, R247, P6 ;  /* 0x0000000102f77824 */ /* 0x008fe200030e06f7 */
[----:B------:R-:W-:-:S05]  /*176c0*/  IADD3 R248, P6, R5, R248, RZ ;  /* 0x000000f805f87210 */ /* 0x000fca0007fde0ff */
[----:B------:R0:W-:Y:S04]  /*176d0*/  STL [R1+0x474], R248 ;  /* 0x000474f801007387 */ /* 0x0001e80000100800 */
        /* <DEDUP_REMOVED lines=8> */
[----:B-1----:R-:W4:Y:S04]  /*17760*/  LDL.LU R247, [R1+0x820] ;  /* 0x0008200001f77983 */ /* 0x002f280000300800 */
[----:B0-----:R-:W4:Y:S01]  /*17770*/  LDL.LU R190, [R1+0x430] ;  /* 0x0004300001be7983 */ /* 0x001f220000300800 */
[----:B------:R-:W-:-:S05]  /*17780*/  IADD3 R234, P1, R5, R234, RZ ;  /* 0x000000ea05ea7210 */ /* 0x000fca0007f3e0ff */
[----:B------:R-:W-:Y:S01]  /*17790*/  STL [R1+0x46c], R234 ;  /* 0x00046cea01007387 */ /* 0x000fe20000100800 */
[C---:B------:R-:W-:Y:S01]  /*177a0*/  IMAD.X R235, R2.reuse, 0x1, R235, P2 ;  /* 0x0000000102eb7824 */ /* 0x040fe200010e06eb */
[----:B------:R-:W-:Y:S01]  /*177b0*/  IADD3 R236, P2, R5, R236, RZ ;  /* 0x000000ec05ec7210 */ /* 0x000fe20007f5e0ff */
[----:B------:R-:W-:-:S05]  /*177c0*/  IMAD.X R191, R2, 0x1, R191, P3 ;  /* 0x0000000102bf7824 */ /* 0x000fca00018e06bf */
[----:B------:R0:W-:Y:S01]  /*177d0*/  STL [R1+0x488], R191 ;  /* 0x000488bf01007387 */ /* 0x0001e20000100800 */
[----:B------:R-:W-:-:S03]  /*177e0*/  IADD3 R200, P3, R5, R200, RZ ;  /* 0x000000c805c87210 */ /* 0x000fc60007f7e0ff */
[----:B------:R-:W-:Y:S01]  /*177f0*/  STL [R1+0x490], R235 ;  /* 0x000490eb01007387 */ /* 0x000fe20000100800 */
[----:B------:R-:W-:-:S03]  /*17800*/  IMAD.X R201, R2, 0x1, R201, P4 ;  /* 0x0000000102c97824 */ /* 0x000fc600020e06c9 */
[----:B0-----:R-:W4:Y:S01]  /*17810*/  LDL.LU R191, [R1+0x41c] ;  /* 0x00041c0001bf7983 */ /* 0x001f220000300800 */
[----:B------:R-:W-:-:S03]  /*17820*/  IADD3 R204, P4, R5, R204, RZ ;  /* 0x000000cc05cc7210 */ /* 0x000fc60007f9e0ff */
[----:B------:R-:W-:Y:S01]  /*17830*/  STL [R1+0x464], R236 ;  /* 0x000464ec01007387 */ /* 0x000fe20000100800 */
[----:B------:R-:W-:-:S03]  /*17840*/  IMAD.X R205, R2, 0x1, R205, P5 ;  /* 0x0000000102cd7824 */ /* 0x000fc600028e06cd */
        /* <DEDUP_REMOVED lines=23> */
[----:B------:R-:W-:Y:S01]  /*179c0*/  STL [R1+0x458], R238 ;  /* 0x000458ee01007387 */ /* 0x000fe20000100800 */
[----:B------:R-:W-:-:S03]  /*179d0*/  IADD3 R241, P4, R241, UR9, RZ ;  /* 0x00000009f1f17c10 */ /* 0x000fc6000ff9e0ff */
[----:B0-----:R-:W2:Y:S04]  /*179e0*/  LDL.LU R246, [R1+0x414] ;  /* 0x0004140001f67983 */ /* 0x001ea80000300800 */
[----:B------:R0:W-:Y:S04]  /*179f0*/  STL [R1+0x450], R250 ;  /* 0x000450fa01007387 */ /* 0x0001e80000100800 */
[----:B0-----:R-:W2:Y:S01]  /*17a00*/  LDL.LU R250, [R1+0x830] ;  /* 0x0008300001fa7983 */ /* 0x001ea20000300800 */
[----:B---3--:R-:W-:Y:S01]  /*17a10*/  IMAD.X R248, R2, 0x1, R248, P5 ;  /* 0x0000000102f87824 */ /* 0x008fe200028e06f8 */
[----:B------:R-:W-:-:S04]  /*17a20*/  IADD3 R242, P5, R242, UR9, RZ ;  /* 0x00000009f2f27c10 */ /* 0x000fc8000ffbe0ff */
[----:B------:R0:W-:Y:S01]  /*17a30*/  STL [R1+0x448], R248 ;  /* 0x000448f801007387 */ /* 0x0001e20000100800 */
[----:B------:R-:W-:Y:S01]  /*17a40*/  IMAD.X R243, R2, 0x1, R243, P6 ;  /* 0x0000000102f37824 */ /* 0x000fe200030e06f3 */
[----:B------:R-:W-:Y:S02]  /*17a50*/  IADD3 R244, P6, R244, UR9, RZ ;  /* 0x00000009f4f47c10 */ /* 0x000fe4000ffde0ff */
[----:B0-----:R-:W3:Y:S04]  /*17a60*/  LDL.LU R248, [R1+0x40c] ;  /* 0x00040c0001f87983 */ /* 0x001ee80000300800 */
[----:B------:R-:W-:Y:S04]  /*17a70*/  STL [R1+0x834], R241 ;  /* 0x000834f101007387 */ /* 0x000fe80000100800 */
[----:B------:R-:W-:Y:S01]  /*17a80*/  STL [R1+0x82c], R242 ;  /* 0x00082cf201007387 */ /* 0x000fe20000100800 */
[----:B----4-:R-:W-:-:S03]  /*17a90*/  IMAD.X R245, R2, 0x1, R245, P1 ;  /* 0x0000000102f57824 */ /* 0x010fc600008e06f5 */
[----:B------:R-:W-:Y:S01]  /*17aa0*/  STL [R1+0x440], R243 ;  /* 0x000440f301007387 */ /* 0x000fe20000100800 */
[----:B------:R-:W-:-:S03]  /*17ab0*/  IADD3 R247, P1, R247, UR9, RZ ;  /* 0x00000009f7f77c10 */ /* 0x000fc6000ff3e0ff */
        /* <DEDUP_REMOVED lines=12> */
[----:B------:R-:W-:-:S05]  /*17b80*/  IADD3 R191, P2, R191, UR9, RZ ;  /* 0x00000009bfbf7c10 */ /* 0x000fca000ff5e0ff */
        /* <DEDUP_REMOVED lines=15> */
[----:B--2---:R-:W-:-:S02]  /*17c80*/  IADD3 R246, P3, R246, UR9, RZ ;  /* 0x00000009f6f67c10 */ /* 0x004fc4000ff7e0ff */
[----:B------:R-:W-:-:S05]  /*17c90*/  IADD3.X R250, R250, UR42, RZ, P4, !PT ;  /* 0x0000002afafa7c10 */ /* 0x000fca000a7fe4ff */
[----:B------:R0:W-:Y:S04]  /*17ca0*/  STL [R1+0x830], R250 ;  /* 0x000830fa01007387 */ /* 0x0001e80000100800 */
[----:B------:R1:W-:Y:S04]  /*17cb0*/  STL [R1+0x414], R246 ;  /* 0x000414f601007387 */ /* 0x0003e80000100800 */
[----:B0-----:R-:W2:Y:S04]  /*17cc0*/  LDL.LU R250, [R1+0x3b8] ;  /* 0x0003b80001fa7983 */ /* 0x001ea80000300800 */
[----:B------:R-:W2:Y:S04]  /*17cd0*/  LDL.LU R242, [R1+0x3dc] ;  /* 0x0003dc0001f27983 */ /* 0x000ea80000300800 */
[----:B------:R-:W2:Y:S04]  /*17ce0*/  LDL.LU R243, [R1+0x3b0] ;  /* 0x0003b00001f37983 */ /* 0x000ea80000300800 */
[----:B------:R-:W2:Y:S01]  /*17cf0*/  LDL.LU R244, [R1+0x3d4] ;  /* 0x0003d40001f47983 */ /* 0x000ea20000300800 */
[----:B---3--:R-:W-:-:S05]  /*17d00*/  IADD3 R248, P4, R248, UR9, RZ ;  /* 0x00000009f8f87c10 */ /* 0x008fca000ff9e0ff */
[----:B------:R0:W-:Y:S04]  /*17d10*/  STL [R1+0x40c], R248 ;  /* 0x00040cf801007387 */ /* 0x0001e80000100800 */
[----:B------:R-:W3:Y:S04]  /*17d20*/  LDL.LU R245, [R1+0x3a8] ;  /* 0x0003a80001f57983 */ /* 0x000ee80000300800 */
[----:B-1----:R-:W3:Y:S04]  /*17d30*/  LDL.LU R246, [R1+0x3cc] ;  /* 0x0003cc0001f67983 */ /* 0x002ee80000300800 */
[----:B0-----:R-:W3:Y:S01]  /*17d40*/  LDL.LU R248, [R1+0x3a0] ;  /* 0x0003a00001f87983 */ /* 0x001ee20000300800 */
[----:B----4-:R-:W-:-:S05]  /*17d50*/  IADD3.X R234, R234, UR42, RZ, P5, !PT ;  /* 0x0000002aeaea7c10 */ /* 0x010fca000affe4ff */
[----:B------:R-:W-:Y:S01]  /*17d60*/  STL [R1+0x424], R234 ;  /* 0x000424ea01007387 */ /* 0x000fe20000100800 */
[----:B------:R-:W-:Y:S02]  /*17d70*/  IADD3 R235, P5, R235, UR9, RZ ;  /* 0x00000009ebeb7c10 */ /* 0x000fe4000ffbe0ff */
[----:B------:R-:W-:Y:S02]  /*17d80*/  IADD3.X R236, R236, UR42, RZ, P6, !PT ;  /* 0x0000002aecec7c10 */ /* 0x000fe4000b7fe4ff */
[----:B------:R-:W-:-:S05]  /*17d90*/  IADD3 R190, P6, R190, UR9, RZ ;  /* 0x00000009bebe7c10 */ /* 0x000fca000ffde0ff */
[----:B------:R0:W-:Y:S01]  /*17da0*/  STL [R1+0x3fc], R190 ;  /* 0x0003fcbe01007387 */ /* 0x0001e20000100800 */
[----:B------:R-:W-:-:S03]  /*17db0*/  IADD3.X R200, R200, UR42, RZ, P1, !PT ;  /* 0x0000002ac8c87c10 */ /* 0x000fc60008ffe4ff */
[----:B------:R-:W-:Y:S01]  /*17dc0*/  STL [R1+0x404], R235 ;  /* 0x000404eb01007387 */ /* 0x000fe20000100800 */
[----:B------:R-:W-:Y:S02]  /*17dd0*/  IADD3 R201, P1, R201, UR9, RZ ;  /* 0x00000009c9c97c10 */ /* 0x000fe4000ff3e0ff */
[----:B------:R-:W-:Y:S01]  /*17de0*/  IADD3.X R204, R204, UR42, RZ, P2, !PT ;  /* 0x0000002acccc7c10 */ /* 0x000fe200097fe4ff */
[----:B0-----:R-:W4:Y:S04]  /*17df0*/  LDL.LU R190, [R1+0x3c4] ;  /* 0x0003c40001be7983 */ /* 0x001f280000300800 */
[----:B------:R-:W-:Y:S04]  /*17e00*/  STL [R1+0x824], R236 ;  /* 0x000824ec01007387 */ /* 0x000fe80000100800 */
[----:B------:R-:W-:Y:S04]  /*17e10*/  STL [R1+0x420], R200 ;  /* 0x000420c801007387 */ /* 0x000fe80000100800 */
[----:B------:R-:W-:Y:S01]  /*17e20*/  STL [R1+0x3f4], R201 ;  /* 0x0003f4c901007387 */ /* 0x000fe20000100800 */
[----:B------:R-:W-:-:S02]  /*17e30*/  IADD3.X R191, R191, UR42, RZ, P3, !PT ;  /* 0x0000002abfbf7c10 */ /* 0x000fc40009ffe4ff */
[----:B------:R-:W-:-:S03]  /*17e40*/  IADD3 R205, P2, R205, UR9, RZ ;  /* 0x00000009cdcd7c10 */ /* 0x000fc6000ff5e0ff */
[----:B------:R0:W-:Y:S01]  /*17e50*/  STL [R1+0x410], R191 ;  /* 0x000410bf01007387 */ /* 0x0001e20000100800 */
[----:B------:R-:W-:-:S03]  /*17e60*/  IADD3 R207, P3, R207, UR9, RZ ;  /* 0x00000009cfcf7c10 */ /* 0x000fc6000ff7e0ff */
[----:B------:R-:W-:Y:S01]  /*17e70*/  STL [R1+0x418], R204 ;  /* 0x000418cc01007387 */ /* 0x000fe20000100800 */
[----:B------:R-:W-:Y:S02]  /*17e80*/  IADD3.X R209, R209, UR42, RZ, P4, !PT ;  /* 0x0000002ad1d17c10 */ /* 0x000fe4000a7fe4ff */
[----:B------:R-:W-:Y:S01]  /*17e90*/  IADD3 R226, P4, R226, UR9, RZ ;  /* 0x00000009e2e27c10 */ /* 0x000fe2000ff9e0ff */
[----:B0-----:R-:W4:Y:S04]  /*17ea0*/  LDL.LU R191, [R1+0x398] ;  /* 0x0003980001bf7983 */ /* 0x001f280000300800 */
[----:B------:R-:W-:Y:S01]  /*17eb0*/  STL [R1+0x3e8], R205 ;  /* 0x0003e8cd01007387 */ /* 0x000fe20000100800 */
[----:B------:R-:W-:-:S03]  /*17ec0*/  IADD3.X R227, R227, UR42, RZ, P5, !PT ;  /* 0x0000002ae3e37c10 */ /* 0x000fc6000affe4ff */
[----:B------:R-:W-:Y:S01]  /*17ed0*/  STL [R1+0x3e0], R207 ;  /* 0x0003e0cf01007387 */ /* 0x000fe20000100800 */
[----:B------:R-:W-:-:S03]  /*17ee0*/  IADD3 R229, P5, R229, UR9, RZ ;  /* 0x00000009e5e57c10 */ /* 0x000fc6000ffbe0ff */
        /* <DEDUP_REMOVED lines=8> */
[----:B------:R-:W-:Y:S04]  /*17f70*/  STL [R1+0x3f8], R237 ;  /* 0x0003f8ed01007387 */ /* 0x000fe80000100800 */
[----:B------:R0:W-:Y:S04]  /*17f80*/  STL [R1+0x3f0], R247 ;  /* 0x0003f0f701007387 */ /* 0x0001e80000100800 */
[----:B------:R-:W-:Y:S04]  /*17f90*/  STL [R1+0x3c8], R238 ;  /* 0x0003c8ee01007387 */ /* 0x000fe80000100800 */
[----:B0-----:R-:W4:Y:S04]  /*17fa0*/  LDL.LU R247, [R1+0x3bc] ;  /* 0x0003bc0001f77983 */ /* 0x001f280000300800 */
[----:B------:R0:W-:Y:S04]  /*17fb0*/  STL [R1+0x3c0], R249 ;  /* 0x0003c0f901007387 */ /* 0x0001e80000100800 */
[----:B0-----:R-:W4:Y:S01]  /*17fc0*/  LDL.LU R249, [R1+0x390] ;  /* 0x0003900001f97983 */ /* 0x001f220000300800 */
[----:B------:R-:W-:-:S02]  /*17fd0*/  IADD3.X R241, R241, UR42, RZ, P2, !PT ;  /* 0x0000002af1f17c10 */ /* 0x000fc400097fe4ff */
[----:B--2---:R-:W-:Y:S02]  /*17fe0*/  IADD3 R250, P2, R250, UR9, RZ ;  /* 0x00000009fafa7c10 */ /* 0x004fe4000ff5e0ff */
[----:B------:R-:W-:-:S03]  /*17ff0*/  IADD3.X R242, R242, UR42, RZ, P3, !PT ;  /* 0x0000002af2f27c10 */ /* 0x000fc60009ffe4ff */
[----:B------:R0:W-:Y:S01]  /*18000*/  STL [R1+0x3b8], R250 ;  /* 0x0003b8fa01007387 */ /* 0x0001e20000100800 */
[----:B------:R-:W-:Y:S02]  /*18010*/  IADD3 R243, P3, R243, UR9, RZ ;  /* 0x00000009f3f37c10 */ /* 0x000fe4000ff7e0ff */
[----:B------:R-:W-:Y:S01]  /*18020*/  IADD3.X R244, R244, UR42, RZ, P4, !PT ;  /* 0x0000002af4f47c10 */ /* 0x000fe2000a7fe4ff */
[----:B0-----:R-:W2:Y:S04]  /*18030*/  LDL.LU R250, [R1+0x3b4] ;  /* 0x0003b40001fa7983 */ /* 0x001ea80000300800 */
[----:B------:R-:W-:Y:S04]  /*18040*/  STL [R1+0x3e4], R241 ;  /* 0x0003e4f101007387 */ /* 0x000fe80000100800 */
[----:B------:R-:W-:Y:S04]  /*18050*/  STL [R1+0x3dc], R242 ;  /* 0x0003dcf201007387 */ /* 0x000fe80000100800 */
[----:B------:R-:W-:Y:S01]  /*18060*/  STL [R1+0x3b0], R243 ;  /* 0x0003b0f301007387 */ /* 0x000fe20000100800 */
[----:B---3--:R-:W-:-:S03]  /*18070*/  IADD3 R245, P4, R245, UR9, RZ ;  /* 0x00000009f5f57c10 */ /* 0x008fc6000ff9e0ff */
[----:B------:R-:W-:Y:S01]  /*18080*/  STL [R1+0x3d4], R244 ;  /* 0x0003d4f401007387 */ /* 0x000fe20000100800 */
[----:B------:R-:W-:-:S03]  /*18090*/  IADD3.X R246, R246, UR42, RZ, P5, !PT ;  /* 0x0000002af6f67c10 */ /* 0x000fc6000affe4ff */
[----:B------:R-:W3:Y:S01]  /*180a0*/  LDL.LU R234, [R1+0x388] ;  /* 0x0003880001ea7983 */ /* 0x000ee20000300800 */
[----:B------:R-:W-:-:S03]  /*180b0*/  IADD3 R248, P5, R248, UR9, RZ ;  /* 0x00000009f8f87c10 */ /* 0x000fc6000ffbe0ff */
[----:B------:R-:W-:Y:S04]  /*180c0*/  STL [R1+0x3a8], R245 ;  /* 0x0003a8f501007387 */ /* 0x000fe80000100800 */
[----:B------:R-:W3:Y:S04]  /*180d0*/  LDL.LU R235, [R1+0x3ac] ;  /* 0x0003ac0001eb7983 */ /* 0x000ee80000300800 */
[----:B------:R-:W-:Y:S04]  /*180e0*/  STL [R1+0x3cc], R246 ;  /* 0x0003ccf601007387 */ /* 0x000fe80000100800 */
[----:B------:R-:W3:Y:S04]  /*180f0*/  LDL.LU R236, [R1+0x380] ;  /* 0x0003800001ec7983 */ /* 0x000ee80000300800 */
[----:B------:R-:W-:Y:S04]  /*18100*/  STL [R1+0x3a0], R248 ;  /* 0x0003a0f801007387 */ /* 0x000fe80000100800 */
[----:B------:R-:W3:Y:S04]  /*18110*/  LDL.LU R200, [R1+0x3a4] ;  /* 0x0003a40001c87983 */ /* 0x000ee80000300800 */
[----:B------:R-:W3:Y:S04]  /*18120*/  LDL.LU R201, [R1+0x378] ;  /* 0x0003780001c97983 */ /* 0x000ee80000300800 */
[----:B------:R-:W3:Y:S04]  /*18130*/  LDL.LU R204, [R1+0x39c] ;  /* 0x00039c0001cc7983 */ /* 0x000ee80000300800 */
[----:B------:R-:W3:Y:S01]  /*18140*/  LDL.LU R205, [R1+0x370] ;  /* 0x0003700001cd7983 */ /* 0x000ee20000300800 */
[----:B----4-:R-:W-:-:S05]  /*18150*/  IADD3.X R190, R190, UR42, RZ, P6, !PT ;  /* 0x0000002abebe7c10 */ /* 0x010fca000b7fe4ff */
[----:B------:R0:W-:Y:S04]  /*18160*/  STL [R1+0x3c4], R190 ;  /* 0x0003c4be01007387 */ /* 0x0001e80000100800 */
[----:B------:R-:W4:Y:S04]  /*18170*/  LDL.LU R207, [R1+0x394] ;  /* 0x0003940001cf7983 */ /* 0x000f280000300800 */
[----:B0-----:R-:W4:Y:S04]  /*18180*/  LDL.LU R190, [R1+0x368] ;  /* 0x0003680001be7983 */ /* 0x001f280000300800 */
[----:B------:R-:W4:Y:S04]  /*18190*/  LDL.LU R209, [R1+0x38c] ;  /* 0x00038c0001d17983 */ /* 0x000f280000300800 */
[----:B------:R-:W4:Y:S04]  /*181a0*/  LDL.LU R226, [R1+0x360] ;  /* 0x0003600001e27983 */ /* 0x000f280000300800 */
[----:B------:R-:W4:Y:S01]  /*181b0*/  LDL.LU R227, [R1+0x384] ;  /* 0x0003840001e37983 */ /* 0x000f220000300800 */
[----:B------:R-:W-:-:S05]  /*181c0*/  IADD3 R191, P6, R191, UR9, RZ ;  /* 0x00000009bfbf7c10 */ /* 0x000fca000ffde0ff */
        /* <DEDUP_REMOVED lines=8> */
[----:B------:R-:W-:-:S02]  /*18250*/  IADD3.X R247, R247, UR42, RZ, P1, !PT ;  /* 0x0000002af7f77c10 */ /* 0x000fc40008ffe4ff */
[----:B------:R-:W-:-:S05]  /*18260*/  IADD3 R249, P1, R249, UR9, RZ ;  /* 0x00000009f9f97c10 */ /* 0x000fca000ff3e0ff */
[----:B------:R0:W-:Y:S04]  /*18270*/  STL [R1+0x390], R249 ;  /* 0x000390f901007387 */ /* 0x0001e80000100800 */
[----:B------:R1:W-:Y:S04]  /*18280*/  STL [R1+0x3bc], R247 ;  /* 0x0003bcf701007387 */ /* 0x0003e80000100800 */
[----:B0-----:R-:W4:Y:S04]  /*18290*/  LDL.LU R249, [R1+0x364] ;  /* 0x0003640001f97983 */ /* 0x001f280000300800 */
[----:B------:R-:W4:Y:S04]  /*182a0*/  LDL.LU R243, [R1+0x338] ;  /* 0x0003380001f37983 */ /* 0x000f280000300800 */
[----:B------:R-:W4:Y:S04]  /*182b0*/  LDL.LU R244, [R1+0x35c] ;  /* 0x00035c0001f47983 */ /* 0x000f280000300800 */
[----:B------:R-:W4:Y:S01]  /*182c0*/  LDL.LU R245, [R1+0x330] ;  /* 0x0003300001f57983 */ /* 0x000f220000300800 */
[----:B--2---:R-:W-:-:S05]  /*182d0*/  IADD3.X R250, R250, UR42, RZ, P2, !PT ;  /* 0x0000002afafa7c10 */ /* 0x004fca00097fe4ff */
[----:B------:R0:W-:Y:S04]  /*182e0*/  STL [R1+0x3b4], R250 ;  /* 0x0003b4fa01007387 */ /* 0x0001e80000100800 */
[----:B------:R-:W2:Y:S04]  /*182f0*/  LDL.LU R246, [R1+0x354] ;  /* 0x0003540001f67983 */ /* 0x000ea80000300800 */
[----:B-1----:R-:W2:Y:S04]  /*18300*/  LDL.LU R247, [R1+0x328] ;  /* 0x0003280001f77983 */ /* 0x002ea80000300800 */
[----:B0-----:R-:W2:Y:S01]  /*18310*/  LDL.LU R250, [R1+0x34c] ;  /* 0x00034c0001fa7983 */ /* 0x001ea20000300800 */
[----:B---3--:R-:W-:-:S02]  /*18320*/  IADD3 R234, P2, R234, UR9, RZ ;  /* 0x00000009eaea7c10 */ /* 0x008fc4000ff5e0ff */
        /* <DEDUP_REMOVED lines=12> */
[----:B----4-:R-:W-:Y:S02]  /*183f0*/  IADD3.X R207, R207, UR42, RZ, P6, !PT ;  /* 0x0000002acfcf7c10 */ /* 0x010fe4000b7fe4ff */
[----:B------:R-:W-:Y:S02]  /*18400*/  IADD3 R190, P6, R190, UR9, RZ ;  /* 0x00000009bebe7c10 */ /* 0x000fe4000ffde0ff */
[----:B------:R-:W-:-:S03]  /*18410*/  IADD3.X R209, R209, UR42, RZ, P1, !PT ;  /* 0x0000002ad1d17c10 */ /* 0x000fc60008ffe4ff */
[----:B------:R0:W-:Y:S01]  /*18420*/  STL [R1+0x368], R190 ;  /* 0x000368be01007387 */ /* 0x0001e20000100800 */
[----:B------:R-:W-:-:S03]  /*18430*/  IADD3 R226, P1, R226, UR9, RZ ;  /* 0x00000009e2e27c10 */ /* 0x000fc6000ff3e0ff */
[----:B------:R-:W-:Y:S01]  /*18440*/  STL [R1+0x370], R205 ;  /* 0x000370cd01007387 */ /* 0x000fe20000100800 */
[----:B------:R-:W-:-:S03]  /*18450*/  IADD3.X R227, R227, UR42, RZ, P2, !PT ;  /* 0x0000002ae3e37c10 */ /* 0x000fc600097fe4ff */
[----:B0-----:R-:W3:Y:S04]  /*18460*/  LDL.LU R190, [R1+0x320] ;  /* 0x0003200001be7983 */ /* 0x001ee80000300800 */
[----:B------:R-:W-:Y:S04]  /*18470*/  STL [R1+0x394], R207 ;  /* 0x000394cf01007387 */ /* 0x000fe80000100800 */
        /* <DEDUP_REMOVED lines=12> */
[----:B------:R0:W-:Y:S04]  /*18540*/  STL [R1+0x348], R248 ;  /* 0x000348f801007387 */ /* 0x0001e80000100800 */
[----:B------:R-:W-:Y:S04]  /*18550*/  STL [R1+0x374], R241 ;  /* 0x000374f101007387 */ /* 0x000fe80000100800 */
[----:B0-----:R-:W4:Y:S04]  /*18560*/  LDL.LU R248, [R1+0x344] ;  /* 0x0003440001f87983 */ /* 0x001f280000300800 */
[----:B------:R0:W-:Y:S04]  /*18570*/  STL [R1+0x36c], R191 ;  /* 0x00036cbf01007387 */ /* 0x0001e80000100800 */
[----:B0-----:R-:W4:Y:S01]  /*18580*/  LDL.LU R191, [R1+0x318] ;  /* 0x0003180001bf7983 */ /* 0x001f220000300800 */
[----:B------:R-:W-:-:S05]  /*18590*/  IADD3.X R249, R249, UR42, RZ, P6, !PT ;  /* 0x0000002af9f97c10 */ /* 0x000fca000b7fe4ff */
[----:B------:R0:W-:Y:S04]  /*185a0*/  STL [R1+0x364], R249 ;  /* 0x000364f901007387 */ /* 0x0001e80000100800 */
[----:B0-----:R-:W4:Y:S01]  /*185b0*/  LDL.LU R249, [R1+0x33c] ;  /* 0x00033c0001f97983 */ /* 0x001f220000300800 */
[----:B------:R-:W-:Y:S02]  /*185c0*/  IADD3 R242, P5, R242, UR9, RZ ;  /* 0x00000009f2f27c10 */ /* 0x000fe4000ffbe0ff */
[----:B------:R-:W-:Y:S02]  /*185d0*/  IADD3 R243, P6, R243, UR9, RZ ;  /* 0x00000009f3f37c10 */ /* 0x000fe4000ffde0ff */
[----:B------:R-:W-:Y:S02]  /*185e0*/  IADD3.X R244, R244, UR42, RZ, P1, !PT ;  /* 0x0000002af4f47c10 */ /* 0x000fe40008ffe4ff */
[----:B------:R-:W-:Y:S01]  /*185f0*/  IADD3 R245, P1, R245, UR9, RZ ;  /* 0x00000009f5f57c10 */ /* 0x000fe2000ff3e0ff */
[----:B------:R-:W-:Y:S04]  /*18600*/  STL [R1+0x340], R242 ;  /* 0x000340f201007387 */ /* 0x000fe80000100800 */
[----:B------:R-:W-:Y:S04]  /*18610*/  STL [R1+0x338], R243 ;  /* 0x000338f301007387 */ /* 0x000fe80000100800 */
[----:B------:R-:W-:Y:S04]  /*18620*/  STL [R1+0x35c], R244 ;  /* 0x00035cf401007387 */ /* 0x000fe80000100800 */
[----:B------:R-:W-:Y:S04]  /*18630*/  STL [R1+0x330], R245 ;  /* 0x000330f501007387 */ /* 0x000fe80000100800 */
[----:B------:R-:W4:Y:S01]  /*18640*/  LDL.LU R232, [R1+0x310] ;  /* 0x0003100001e87983 */ /* 0x000f220000300800 */
[----:B--2---:R-:W-:-:S02]  /*18650*/  IADD3.X R246, R246, UR42, RZ, P2, !PT ;  /* 0x0000002af6f67c10 */ /* 0x004fc400097fe4ff */
[----:B------:R-:W-:-:S03]  /*18660*/  IADD3 R247, P2, R247, UR9, RZ ;  /* 0x00000009f7f77c10 */ /* 0x000fc6000ff5e0ff */
[----:B------:R-:W-:Y:S01]  /*18670*/  STL [R1+0x354], R246 ;  /* 0x000354f601007387 */ /* 0x000fe20000100800 */
[----:B------:R-:W-:-:S03]  /*18680*/  IADD3.X R250, R250, UR42, RZ, P3, !PT ;  /* 0x0000002afafa7c10 */ /* 0x000fc60009ffe4ff */
[----:B------:R-:W2:Y:S04]  /*18690*/  LDL.LU R234, [R1+0x334] ;  /* 0x0003340001ea7983 */ /* 0x000ea80000300800 */
[----:B------:R-:W-:Y:S04]  /*186a0*/  STL [R1+0x328], R247 ;  /* 0x000328f701007387 */ /* 0x000fe80000100800 */
[----:B------:R-:W2:Y:S04]  /*186b0*/  LDL.LU R235, [R1+0x308] ;  /* 0x0003080001eb7983 */ /* 0x000ea80000300800 */
[----:B------:R0:W-:Y:S04]  /*186c0*/  STL [R1+0x34c], R250 ;  /* 0x00034cfa01007387 */ /* 0x0001e80000100800 */
[----:B------:R-:W2:Y:S04]  /*186d0*/  LDL.LU R236, [R1+0x32c] ;  /* 0x00032c0001ec7983 */ /* 0x000ea80000300800 */
[----:B------:R-:W2:Y:S04]  /*186e0*/  LDL.LU R200, [R1+0x300] ;  /* 0x0003000001c87983 */ /* 0x000ea80000300800 */
[----:B------:R-:W2:Y:S04]  /*186f0*/  LDL.LU R201, [R1+0x324] ;  /* 0x0003240001c97983 */ /* 0x000ea80000300800 */
[----:B------:R-:W2:Y:S04]  /*18700*/  LDL.LU R204, [R1+0x2f8] ;  /* 0x0002f80001cc7983 */ /* 0x000ea80000300800 */
[----:B------:R-:W2:Y:S04]  /*18710*/  LDL.LU R205, [R1+0x31c] ;  /* 0x00031c0001cd7983 */ /* 0x000ea80000300800 */
[----:B------:R-:W2:Y:S04]  /*18720*/  LDL.LU R207, [R1+0x2f0] ;  /* 0x0002f00001cf7983 */ /* 0x000ea80000300800 */
[----:B0-----:R-:W2:Y:S04]  /*18730*/  LDL.LU R250, [R1+0x314] ;  /* 0x0003140001fa7983 */ /* 0x001ea80000300800 */
[----:B------:R-:W2:Y:S04]  /*18740*/  LDL.LU R209, [R1+0x2e8] ;  /* 0x0002e80001d17983 */ /* 0x000ea80000300800 */
[----:B------:R-:W2:Y:S04]  /*18750*/  LDL.LU R226, [R1+0x30c] ;  /* 0x00030c0001e27983 */ /* 0x000ea80000300800 */
[----:B------:R-:W2:Y:S01]  /*18760*/  LDL.LU R227, [R1+0x2e0] ;  /* 0x0002e00001e37983 */ /* 0x000ea20000300800 */
[----:B---3--:R-:W-:-:S05]  /*18770*/  IADD3 R190, P3, R190, UR9, RZ ;  /* 0x00000009bebe7c10 */ /* 0x008fca000ff7e0ff */
        /* <DEDUP_REMOVED lines=8> */
[----:B----4-:R-:W-:-:S02]  /*18800*/  IADD3.X R248, R248, UR42, RZ, P4, !PT ;  /* 0x0000002af8f87c10 */ /* 0x010fc4000a7fe4ff */
[----:B------:R-:W-:-:S05]  /*18810*/  IADD3 R191, P4, R191, UR9, RZ ;  /* 0x00000009bfbf7c10 */ /* 0x000fca000ff9e0ff */
[----:B------:R0:W-:Y:S04]  /*18820*/  STL [R1+0x318], R191 ;  /* 0x000318bf01007387 */ /* 0x0001e80000100800 */
[----:B------:R1:W-:Y:S04]  /*18830*/  STL [R1+0x344], R248 ;  /* 0x000344f801007387 */ /* 0x0003e80000100800 */
[----:B0-----:R-:W4:Y:S04]  /*18840*/  LDL.LU R191, [R1+0x2c0] ;  /* 0x0002c00001bf7983 */ /* 0x001f280000300800 */
[----:B------:R-:W4:Y:S04]  /*18850*/  LDL.LU R243, [R1+0x2e4] ;  /* 0x0002e40001f37983 */ /* 0x000f280000300800 */
[----:B------:R-:W4:Y:S04]  /*18860*/  LDL.LU R244, [R1+0x2b8] ;  /* 0x0002b80001f47983 */ /* 0x000f280000300800 */
[----:B------:R-:W4:Y:S01]  /*18870*/  LDL.LU R245, [R1+0x2dc] ;  /* 0x0002dc0001f57983 */ /* 0x000f220000300800 */
[----:B------:R-:W-:-:S05]  /*18880*/  IADD3.X R249, R249, UR42, RZ, P5, !PT ;  /* 0x0000002af9f97c10 */ /* 0x000fca000affe4ff */
[----:B------:R0:W-:Y:S04]  /*18890*/  STL [R1+0x33c], R249 ;  /* 0x00033cf901007387 */ /* 0x0001e80000100800 */
[----:B------:R-:W4:Y:S04]  /*188a0*/  LDL.LU R246, [R1+0x2b0] ;  /* 0x0002b00001f67983 */ /* 0x000f280000300800 */
[----:B-1----:R-:W4:Y:S04]  /*188b0*/  LDL.LU R248, [R1+0x2d4] ;  /* 0x0002d40001f87983 */ /* 0x002f280000300800 */
[----:B0-----:R-:W4:Y:S01]  /*188c0*/  LDL.LU R249, [R1+0x2a8] ;  /* 0x0002a80001f97983 */ /* 0x001f220000300800 */
[----:B------:R-:W-:-:S05]  /*188d0*/  IADD3 R232, P5, R232, UR9, RZ ;  /* 0x00000009e8e87c10 */ /* 0x000fca000ffbe0ff */
[----:B------:R-:W-:Y:S01]  /*188e0*/  STL [R1+0x310], R232 ;  /* 0x000310e801007387 */ /* 0x000fe20000100800 */
[----:B--2---:R-:W-:Y:S02]  /*188f0*/  IADD3.X R234, R234, UR42, RZ, P6, !PT ;  /* 0x0000002aeaea7c10 */ /* 0x004fe4000b7fe4ff */
        /* <DEDUP_REMOVED lines=12> */
[----:B------:R-:W-:Y:S02]  /*189c0*/  IADD3 R207, P3, R207, UR9, RZ ;  /* 0x00000009cfcf7c10 */ /* 0x000fe4000ff7e0ff */
[----:B------:R-:W-:Y:S02]  /*189d0*/  IADD3.X R250, R250, UR42, RZ, P4, !PT ;  /* 0x0000002afafa7c10 */ /* 0x000fe4000a7fe4ff */
[----:B------:R-:W-:-:S03]  /*189e0*/  IADD3 R209, P4, R209, UR9, RZ ;  /* 0x00000009d1d17c10 */ /* 0x000fc6000ff9e0ff */
[----:B------:R0:W-:Y:S01]  /*189f0*/  STL [R1+0x314], R250 ;  /* 0x000314fa01007387 */ /* 0x0001e20000100800 */
[----:B------:R-:W-:-:S03]  /*18a00*/  IADD3.X R226, R226, UR42, RZ, P5, !PT ;  /* 0x0000002ae2e27c10 */ /* 0x000fc6000affe4ff */
[----:B------:R-:W-:Y:S01]  /*18a10*/  STL [R1+0x31c], R205 ;  /* 0x00031ccd01007387 */ /* 0x000fe20000100800 */
[----:B------:R-:W-:-:S03]  /*18a20*/  IADD3 R227, P5, R227, UR9, RZ ;  /* 0x00000009e3e37c10 */ /* 0x000fc6000ffbe0ff */
[----:B0-----:R-:W2:Y:S04]  /*18a30*/  LDL.LU R250, [R1+0x2cc] ;  /* 0x0002cc0001fa7983 */ /* 0x001ea80000300800 */
[----:B------:R-:W-:Y:S04]  /*18a40*/  STL [R1+0x2f0], R207 ;  /* 0x0002f0cf01007387 */ /* 0x000fe80000100800 */
[----:B------:R-:W-:Y:S04]  /*18a50*/  STL [R1+0x2e8], R209 ;  /* 0x0002e8d101007387 */ /* 0x000fe80000100800 */
[----:B------:R-:W-:Y:S04]  /*18a60*/  STL [R1+0x30c], R226 ;  /* 0x00030ce201007387 */ /* 0x000fe80000100800 */
[----:B------:R-:W-:Y:S01]  /*18a70*/  STL [R1+0x2e0], R227 ;  /* 0x0002e0e301007387 */ /* 0x000fe20000100800 */
[----:B---3--:R-:W-:-:S02]  /*18a80*/  IADD3.X R229, R229, UR42, RZ, P6, !PT ;  /* 0x0000002ae5e57c10 */ /* 0x008fc4000b7fe4ff */
[----:B------:R-:W-:-:S03]  /*18a90*/  IADD3 R237, P6, R237, UR9, RZ ;  /* 0x00000009eded7c10 */ /* 0x000fc6000ffde0ff */
[----:B------:R-:W-:Y:S01]  /*18aa0*/  STL [R1+0x304], R229 ;  /* 0x000304e501007387 */ /* 0x000fe20000100800 */
[----:B------:R-:W-:-:S03]  /*18ab0*/  IADD3.X R238, R238, UR42, RZ, P1, !PT ;  /* 0x0000002aeeee7c10 */ /* 0x000fc60008ffe4ff */
[----:B------:R-:W-:Y:S01]  /*18ac0*/  STL [R1+0x2d8], R237 ;  /* 0x0002d8ed01007387 */ /* 0x000fe20000100800 */
[----:B------:R-:W-:Y:S02]  /*18ad0*/  IADD3 R241, P1, R241, UR9, RZ ;  /* 0x00000009f1f17c10 */ /* 0x000fe4000ff3e0ff */
[----:B------:R-:W-:Y:S01]  /*18ae0*/  IADD3.X R247, R247, UR42, RZ, P2, !PT ;  /* 0x0000002af7f77c10 */ /* 0x000fe200097fe4ff */
[----:B------:R-:W-:Y:S01]  /*18af0*/  STL [R1+0x2fc], R238 ;  /* 0x0002fcee01007387 */ /* 0x000fe20000100800 */
[----:B------:R-:W-:-:S03]  /*18b00*/  IADD3 R190, P2, R190, UR9, RZ ;  /* 0x00000009bebe7c10 */ /* 0x000fc6000ff5e0ff */
[----:B------:R0:W-:Y:S04]  /*18b10*/  STL [R1+0x2f4], R247 ;  /* 0x0002f4f701007387 */ /* 0x0001e80000100800 */
[----:B------:R-:W-:Y:S01]  /*18b20*/  STL [R1+0x2d0], R241 ;  /* 0x0002d0f101007387 */ /* 0x000fe20000100800 */
[----:B------:R-:W-:-:S03]  /*18b30*/  IADD3.X R242, R242, UR42, RZ, P3, !PT ;  /* 0x0000002af2f27c10 */ /* 0x000fc60009ffe4ff */
[----:B0-----:R-:W3:Y:S04]  /*18b40*/  LDL.LU R247, [R1+0x2a0] ;  /* 0x0002a00001f77983 */ /* 0x001ee80000300800 */
[----:B------:R0:W-:Y:S04]  /*18b50*/  STL [R1+0x2c8], R190 ;  /* 0x0002c8be01007387 */ /* 0x0001e80000100800 */
[----:B0-----:R-:W3:Y:S01]  /*18b60*/  LDL.LU R190, [R1+0x2c4] ;  /* 0x0002c40001be7983 */ /* 0x001ee20000300800 */
[----:B----4-:R-:W-:Y:S02]  /*18b70*/  IADD3 R191, P3, R191, UR9, RZ ;  /* 0x00000009bfbf7c10 */ /* 0x010fe4000ff7e0ff */
[----:B------:R-:W-:-:S03]  /*18b80*/  IADD3.X R243, R243, UR42, RZ, P4, !PT ;  /* 0x0000002af3f37c10 */ /* 0x000fc6000a7fe4ff */
[----:B------:R0:W-:Y:S01]  /*18b90*/  STL [R1+0x2c0], R191 ;  /* 0x0002c0bf01007387 */ /* 0x0001e20000100800 */
[----:B------:R-:W-:Y:S02]  /*18ba0*/  IADD3 R244, P4, R244, UR9, RZ ;  /* 0x00000009f4f47c10 */ /* 0x000fe4000ff9e0ff */
[----:B------:R-:W-:Y:S01]  /*18bb0*/  IADD3.X R245, R245, UR42, RZ, P5, !PT ;  /* 0x0000002af5f57c10 */ /* 0x000fe2000affe4ff */
[----:B0-----:R-:W4:Y:S04]  /*18bc0*/  LDL.LU R191, [R1+0x298] ;  /* 0x0002980001bf7983 */ /* 0x001f280000300800 */
[----:B------:R-:W-:Y:S04]  /*18bd0*/  STL [R1+0x2ec], R242 ;  /* 0x0002ecf201007387 */ /* 0x000fe80000100800 */
[----:B------:R-:W-:Y:S01]  /*18be0*/  STL [R1+0x2e4], R243 ;  /* 0x0002e4f301007387 */ /* 0x000fe20000100800 */
[----:B------:R-:W-:-:S03]  /*18bf0*/  IADD3 R246, P5, R246, UR9, RZ ;  /* 0x00000009f6f67c10 */ /* 0x000fc6000ffbe0ff */
[----:B------:R-:W-:Y:S01]  /*18c00*/  STL [R1+0x2b8], R244 ;  /* 0x0002b8f401007387 */ /* 0x000fe20000100800 */
[----:B------:R-:W-:-:S03]  /*18c10*/  IADD3.X R248, R248, UR42, RZ, P6, !PT ;  /* 0x0000002af8f87c10 */ /* 0x000fc6000b7fe4ff */
[----:B------:R-:W-:Y:S01]  /*18c20*/  STL [R1+0x2dc], R245 ;  /* 0x0002dcf501007387 */ /* 0x000fe20000100800 */
[----:B------:R-:W-:-:S03]  /*18c30*/  IADD3 R249, P6, R249, UR9, RZ ;  /* 0x00000009f9f97c10 */ /* 0x000fc6000ffde0ff */
        /* <DEDUP_REMOVED lines=8> */
[----:B------:R-:W4:Y:S04]  /*18cc0*/  LDL.LU R201, [R1+0x280] ;  /* 0x0002800001c97983 */ /* 0x000f280000300800 */
[----:B------:R-:W4:Y:S04]  /*18cd0*/  LDL.LU R204, [R1+0x2a4] ;  /* 0x0002a40001cc7983 */ /* 0x000f280000300800 */
[----:B------:R-:W4:Y:S04]  /*18ce0*/  LDL.LU R205, [R1+0x278] ;  /* 0x0002780001cd7983 */ /* 0x000f280000300800 */
[----:B------:R-:W4:Y:S04]  /*18cf0*/  LDL.LU R207, [R1+0x29c] ;  /* 0x00029c0001cf7983 */ /* 0x000f280000300800 */
[----:B0-----:R-:W4:Y:S04]  /*18d00*/  LDL.LU R249, [R1+0x270] ;  /* 0x0002700001f97983 */ /* 0x001f280000300800 */
[----:B------:R-:W4:Y:S04]  /*18d10*/  LDL.LU R209, [R1+0x294] ;  /* 0x0002940001d17983 */ /* 0x000f280000300800 */
[----:B------:R-:W4:Y:S04]  /*18d20*/  LDL.LU R226, [R1+0x268] ;  /* 0x0002680001e27983 */ /* 0x000f280000300800 */
[----:B------:R-:W4:Y:S01]  /*18d30*/  LDL.LU R227, [R1+0x28c] ;  /* 0x00028c0001e37983 */ /* 0x000f220000300800 */
[----:B--2---:R-:W-:-:S05]  /*18d40*/  IADD3.X R250, R250, UR42, RZ, P1, !PT ;  /* 0x0000002afafa7c10 */ /* 0x004fca0008ffe4ff */
        /* <DEDUP_REMOVED lines=8> */
[----:B---3--:R-:W-:-:S02]  /*18dd0*/  IADD3 R247, P1, R247, UR9, RZ ;  /* 0x00000009f7f77c10 */ /* 0x008fc4000ff3e0ff */
[----:B------:R-:W-:-:S05]  /*18de0*/  IADD3.X R190, R190, UR42, RZ, P2, !PT ;  /* 0x0000002abebe7c10 */ /* 0x000fca00097fe4ff */
[----:B------:R0:W-:Y:S04]  /*18df0*/  STL [R1+0x2c4], R190 ;  /* 0x0002c4be01007387 */ /* 0x0001e80000100800 */
[----:B------:R1:W-:Y:S04]  /*18e00*/  STL [R1+0x2a0], R247 ;  /* 0x0002a0f701007387 */ /* 0x0003e80000100800 */
[----:B0-----:R-:W3:Y:S04]  /*18e10*/  LDL.LU R190, [R1+0x26c] ;  /* 0x00026c0001be7983 */ /* 0x001ee80000300800 */
[----:B------:R-:W3:Y:S04]  /*18e20*/  LDL.LU R243, [R1+0x240] ;  /* 0x0002400001f37983 */ /* 0x000ee80000300800 */
[----:B------:R-:W3:Y:S04]  /*18e30*/  LDL.LU R244, [R1+0x264] ;  /* 0x0002640001f47983 */ /* 0x000ee80000300800 */
[----:B------:R-:W3:Y:S01]  /*18e40*/  LDL.LU R245, [R1+0x238] ;  /* 0x0002380001f57983 */ /* 0x000ee20000300800 */
[----:B----4-:R-:W-:-:S05]  /*18e50*/  IADD3 R191, P2, R191, UR9, RZ ;  /* 0x00000009bfbf7c10 */ /* 0x010fca000ff5e0ff */
[----:B------:R0:W-:Y:S04]  /*18e60*/  STL [R1+0x298], R191 ;  /* 0x000298bf01007387 */ /* 0x0001e80000100800 */
[----:B------:R-:W4:Y:S04]  /*18e70*/  LDL.LU R246, [R1+0x25c] ;  /* 0x00025c0001f67983 */ /* 0x000f280000300800 */
[----:B-1----:R-:W4:Y:S04]  /*18e80*/  LDL.LU R247, [R1+0x230] ;  /* 0x0002300001f77983 */ /* 0x002f280000300800 */
[----:B0-----:R-:W4:Y:S01]  /*18e90*/  LDL.LU R191, [R1+0x254] ;  /* 0x0002540001bf7983 */ /* 0x001f220000300800 */
[----:B------:R-:W-:-:S02]  /*18ea0*/  IADD3.X R232, R232, UR42, RZ, P3, !PT ;  /* 0x0000002ae8e87c10 */ /* 0x000fc40009ffe4ff */
        /* <DEDUP_REMOVED lines=14> */
[----:B------:R-:W-:Y:S01]  /*18f90*/  IADD3 R249, P1, R249, UR9, RZ ;  /* 0x00000009f9f97c10 */ /* 0x000fe2000ff3e0ff */
[----:B------:R-:W-:Y:S04]  /*18fa0*/  STL [R1+0x2a4], R204 ;  /* 0x0002a4cc01007387 */ /* 0x000fe80000100800 */
[----:B------:R0:W-:Y:S04]  /*18fb0*/  STL [R1+0x270], R249 ;  /* 0x000270f901007387 */ /* 0x0001e80000100800 */
[----:B------:R-:W-:Y:S04]  /*18fc0*/  STL [R1+0x278], R205 ;  /* 0x000278cd01007387 */ /* 0x000fe80000100800 */
[----:B0-----:R-:W4:Y:S01]  /*18fd0*/  LDL.LU R249, [R1+0x228] ;  /* 0x0002280001f97983 */ /* 0x001f220000300800 */
[----:B------:R-:W-:-:S02]  /*18fe0*/  IADD3.X R209, R209, UR42, RZ, P2, !PT ;  /* 0x0000002ad1d17c10 */ /* 0x000fc400097fe4ff */
[----:B------:R-:W-:Y:S02]  /*18ff0*/  IADD3 R226, P2, R226, UR9, RZ ;  /* 0x00000009e2e27c10 */ /* 0x000fe4000ff5e0ff */
[----:B------:R-:W-:Y:S01]  /*19000*/  IADD3.X R227, R227, UR42, RZ, P3, !PT ;  /* 0x0000002ae3e37c10 */ /* 0x000fe20009ffe4ff */
[----:B------:R-:W-:Y:S04]  /*19010*/  STL [R1+0x29c], R207 ;  /* 0x00029ccf01007387 */ /* 0x000fe80000100800 */
[----:B------:R-:W-:Y:S04]  /*19020*/  STL [R1+0x294], R209 ;  /* 0x000294d101007387 */ /* 0x000fe80000100800 */
[----:B------:R-:W-:Y:S04]  /*19030*/  STL [R1+0x268], R226 ;  /* 0x000268e201007387 */ /* 0x000fe80000100800 */
[----:B------:R-:W-:Y:S01]  /*19040*/  STL [R1+0x28c], R227 ;  /* 0x00028ce301007387 */ /* 0x000fe20000100800 */
[----:B--2---:R-:W-:-:S02]  /*19050*/  IADD3 R229, P3, R229, UR9, RZ ;  /* 0x00000009e5e57c10 */ /* 0x004fc4000ff7e0ff */
[----:B------:R-:W-:-:S03]  /*19060*/  IADD3.X R237, R237, UR42, RZ, P4, !PT ;  /* 0x0000002aeded7c10 */ /* 0x000fc6000a7fe4ff */
[----:B------:R-:W-:Y:S01]  /*19070*/  STL [R1+0x260], R229 ;  /* 0x000260e501007387 */ /* 0x000fe20000100800 */
[----:B------:R-:W-:Y:S02]  /*19080*/  IADD3 R238, P4, R238, UR9, RZ ;  /* 0x00000009eeee7c10 */ /* 0x000fe4000ff9e0ff */
[----:B------:R-:W-:Y:S01]  /*19090*/  IADD3.X R241, R241, UR42, RZ, P5, !PT ;  /* 0x0000002af1f17c10 */ /* 0x000fe2000affe4ff */
[----:B------:R-:W-:Y:S01]  /*190a0*/  STL [R1+0x284], R237 ;  /* 0x000284ed01007387 */ /* 0x000fe20000100800 */
[----:B------:R-:W-:-:S03]  /*190b0*/  IADD3 R248, P5, R248, UR9, RZ ;  /* 0x00000009f8f87c10 */ /* 0x000fc6000ffbe0ff */
[----:B------:R-:W-:Y:S01]  /*190c0*/  STL [R1+0x258], R238 ;  /* 0x000258ee01007387 */ /* 0x000fe20000100800 */
[----:B------:R-:W-:-:S03]  /*190d0*/  IADD3.X R250, R250, UR42, RZ, P6, !PT ;  /* 0x0000002afafa7c10 */ /* 0x000fc6000b7fe4ff */
[----:B------:R0:W-:Y:S04]  /*190e0*/  STL [R1+0x250], R248 ;  /* 0x000250f801007387 */ /* 0x0001e80000100800 */
[----:B------:R-:W-:Y:S01]  /*190f0*/  STL [R1+0x27c], R241 ;  /* 0x00027cf101007387 */ /* 0x000fe20000100800 */
[----:B------:R-:W-:-:S03]  /*19100*/  IADD3 R242, P6, R242, UR9, RZ ;  /* 0x00000009f2f27c10 */ /* 0x000fc6000ffde0ff */
[----:B0-----:R-:W2:Y:S04]  /*19110*/  LDL.LU R248, [R1+0x24c] ;  /* 0x00024c0001f87983 */ /* 0x001ea80000300800 */
[----:B------:R0:W-:Y:S04]  /*19120*/  STL [R1+0x274], R250 ;  /* 0x000274fa01007387 */ /* 0x0001e80000100800 */
[----:B0-----:R-:W2:Y:S01]  /*19130*/  LDL.LU R250, [R1+0x220] ;  /* 0x0002200001fa7983 */ /* 0x001ea20000300800 */
[----:B---3--:R-:W-:Y:S02]  /*19140*/  IADD3.X R190, R190, UR42, RZ, P1, !PT ;  /* 0x0000002abebe7c10 */ /* 0x008fe40008ffe4ff */
[----:B------:R-:W-:-:S03]  /*19150*/  IADD3 R243, P1, R243, UR9, RZ ;  /* 0x00000009f3f37c10 */ /* 0x000fc6000ff3e0ff */
[----:B------:R0:W-:Y:S01]  /*19160*/  STL [R1+0x26c], R190 ;  /* 0x00026cbe01007387 */ /* 0x0001e20000100800 */
[----:B------:R-:W-:Y:S02]  /*19170*/  IADD3.X R244, R244, UR42, RZ, P2, !PT ;  /* 0x0000002af4f47c10 */ /* 0x000fe400097fe4ff */
[----:B------:R-:W-:Y:S01]  /*19180*/  IADD3 R245, P2, R245, UR9, RZ ;  /* 0x00000009f5f57c10 */ /* 0x000fe2000ff5e0ff */
[----:B0-----:R-:W3:Y:S04]  /*19190*/  LDL.LU R190, [R1+0x244] ;  /* 0x0002440001be7983 */ /* 0x001ee80000300800 */
[----:B------:R-:W-:Y:S04]  /*191a0*/  STL [R1+0x248], R242 ;  /* 0x000248f201007387 */ /* 0x000fe80000100800 */
[----:B------:R-:W-:Y:S01]  /*191b0*/  STL [R1+0x240], R243 ;  /* 0x000240f301007387 */ /* 0x000fe20000100800 */
[----:B----4-:R-:W-:-:S03]  /*191c0*/  IADD3.X R246, R246, UR42, RZ, P3, !PT ;  /* 0x0000002af6f67c10 */ /* 0x010fc60009ffe4ff */
[----:B------:R-:W-:Y:S01]  /*191d0*/  STL [R1+0x264], R244 ;  /* 0x000264f401007387 */ /* 0x000fe20000100800 */
[----:B------:R-:W-:-:S03]  /*191e0*/  IADD3 R247, P3, R247, UR9, RZ ;  /* 0x00000009f7f77c10 */ /* 0x000fc6000ff7e0ff */
[----:B------:R-:W-:Y:S01]  /*191f0*/  STL [R1+0x238], R245 ;  /* 0x000238f501007387 */ /* 0x000fe20000100800 */
[----:B------:R-:W-:-:S03]  /*19200*/  IADD3.X R191, R191, UR42, RZ, P4, !PT ;  /* 0x0000002abfbf7c10 */ /* 0x000fc6000a7fe4ff */
        /* <DEDUP_REMOVED lines=25> */
[----:B--2---:R-:W-:-:S02]  /*193a0*/  IADD3.X R248, R248, UR42, RZ, P5, !PT ;  /* 0x0000002af8f87c10 */ /* 0x004fc4000affe4ff */
[----:B------:R-:W-:-:S05]  /*193b0*/  IADD3 R250, P5, R250, UR9, RZ ;  /* 0x00000009fafa7c10 */ /* 0x000fca000ffbe0ff */
[----:B------:R0:W-:Y:S04]  /*193c0*/  STL [R1+0x220], R250 ;  /* 0x000220fa01007387 */ /* 0x0001e80000100800 */
[----:B------:R1:W-:Y:S04]  /*193d0*/  STL [R1+0x24c], R248 ;  /* 0x00024cf801007387 */ /* 0x0003e80000100800 */
[----:B0-----:R-:W2:Y:S04]  /*193e0*/  LDL.LU R250, [R1+0x1c8] ;  /* 0x0001c80001fa7983 */ /* 0x001ea80000300800 */
[----:B------:R-:W2:Y:S04]  /*193f0*/  LDL.LU R244, [R1+0x1ec] ;  /* 0x0001ec0001f47983 */ /* 0x000ea80000300800 */
[----:B------:R-:W2:Y:S04]  /*19400*/  LDL.LU R245, [R1+0x1c0] ;  /* 0x0001c00001f57983 */ /* 0x000ea80000300800 */
[----:B------:R-:W2:Y:S01]  /*19410*/  LDL.LU R246, [R1+0x1e4] ;  /* 0x0001e40001f67983 */ /* 0x000ea20000300800 */
[----:B---3--:R-:W-:-:S05]  /*19420*/  IADD3.X R190, R190, UR42, RZ, P6, !PT ;  /* 0x0000002abebe7c10 */ /* 0x008fca000b7fe4ff */
[----:B------:R0:W-:Y:S04]  /*19430*/  STL [R1+0x244], R190 ;  /* 0x000244be01007387 */ /* 0x0001e80000100800 */
[----:B------:R-:W3:Y:S04]  /*19440*/  LDL.LU R247, [R1+0x1b8] ;  /* 0x0001b80001f77983 */ /* 0x000ee80000300800 */
[----:B-1----:R-:W3:Y:S04]  /*19450*/  LDL.LU R248, [R1+0x1dc] ;  /* 0x0001dc0001f87983 */ /* 0x002ee80000300800 */
[----:B0-----:R-:W3:Y:S01]  /*19460*/  LDL.LU R190, [R1+0x1b0] ;  /* 0x0001b00001be7983 */ /* 0x001ee20000300800 */
[----:B----4-:R-:W-:-:S02]  /*19470*/  IADD3 R232, P6, R232, UR9, RZ ;  /* 0x00000009e8e87c10 */ /* 0x010fc4000ffde0ff */
        /* <DEDUP_REMOVED lines=14> */
[----:B------:R-:W-:Y:S02]  /*19560*/  IADD3.X R191, R191, UR42, RZ, P5, !PT ;  /* 0x0000002abfbf7c10 */ /* 0x000fe4000affe4ff */
[----:B------:R-:W-:-:S03]  /*19570*/  IADD3 R207, P4, R207, UR9, RZ ;  /* 0x00000009cfcf7c10 */ /* 0x000fc6000ff9e0ff */
[----:B------:R0:W-:Y:S01]  /*19580*/  STL [R1+0x21c], R191 ;  /* 0x00021cbf01007387 */ /* 0x0001e20000100800 */
[----:B------:R-:W-:-:S03]  /*19590*/  IADD3 R209, P5, R209, UR9, RZ ;  /* 0x00000009d1d17c10 */ /* 0x000fc6000ffbe0ff */
[----:B------:R-:W-:Y:S01]  /*195a0*/  STL [R1+0x224], R205 ;  /* 0x000224cd01007387 */ /* 0x000fe20000100800 */
[----:B------:R-:W-:Y:S02]  /*195b0*/  IADD3.X R226, R226, UR42, RZ, P6, !PT ;  /* 0x0000002ae2e27c10 */ /* 0x000fe4000b7fe4ff */
[----:B------:R-:W-:Y:S01]  /*195c0*/  IADD3 R227, P6, R227, UR9, RZ ;  /* 0x00000009e3e37c10 */ /* 0x000fe2000ffde0ff */
[----:B0-----:R-:W4:Y:S04]  /*195d0*/  LDL.LU R191, [R1+0x1d4] ;  /* 0x0001d40001bf7983 */ /* 0x001f280000300800 */
[----:B------:R-:W-:Y:S04]  /*195e0*/  STL [R1+0x1f8], R207 ;  /* 0x0001f8cf01007387 */ /* 0x000fe80000100800 */
        /* <DEDUP_REMOVED lines=11> */
[----:B------:R-:W-:Y:S04]  /*196a0*/  STL [R1+0x204], R238 ;  /* 0x000204ee01007387 */ /* 0x000fe80000100800 */
[----:B------:R0:W-:Y:S04]  /*196b0*/  STL [R1+0x1d0], R249 ;  /* 0x0001d0f901007387 */ /* 0x0001e80000100800 */
[----:B------:R-:W-:Y:S04]  /*196c0*/  STL [R1+0x1d8], R241 ;  /* 0x0001d8f101007387 */ /* 0x000fe80000100800 */
[----:B0-----:R-:W4:Y:S01]  /*196d0*/  LDL.LU R249, [R1+0x1a8] ;  /* 0x0001a80001f97983 */ /* 0x001f220000300800 */
[----:B------:R-:W-:-:S03]  /*196e0*/  IADD3.X R243, R243, UR42, RZ, P4, !PT ;  /* 0x0000002af3f37c10 */ /* 0x000fc6000a7fe4ff */
[----:B------:R-:W-:Y:S01]  /*196f0*/  STL [R1+0x1fc], R242 ;  /* 0x0001fcf201007387 */ /* 0x000fe20000100800 */
        /* <DEDUP_REMOVED lines=8> */
[----:B------:R-:W-:Y:S04]  /*19780*/  STL [R1+0x1c0], R245 ;  /* 0x0001c0f501007387 */ /* 0x000fe80000100800 */
[----:B------:R-:W-:Y:S04]  /*19790*/  STL [R1+0x1e4], R246 ;  /* 0x0001e4f601007387 */ /* 0x000fe80000100800 */
[----:B------:R-:W2:Y:S01]  /*197a0*/  LDL.LU R230, [R1+0x1a0] ;  /* 0x0001a00001e67983 */ /* 0x000ea20000300800 */
[----:B---3--:R-:W-:-:S02]  /*197b0*/  IADD3 R247, P6, R247, UR9, RZ ;  /* 0x00000009f7f77c10 */ /* 0x008fc4000ffde0ff */
[----:B------:R-:W-:-:S03]  /*197c0*/  IADD3.X R248, R248, UR42, RZ, P1, !PT ;  /* 0x0000002af8f87c10 */ /* 0x000fc60008ffe4ff */
[----:B------:R-:W-:Y:S01]  /*197d0*/  STL [R1+0x1b8], R247 ;  /* 0x0001b8f701007387 */ /* 0x000fe20000100800 */
[----:B------:R-:W-:-:S03]  /*197e0*/  IADD3 R190, P1, R190, UR9, RZ ;  /* 0x00000009bebe7c10 */ /* 0x000fc6000ff3e0ff */
[----:B------:R-:W3:Y:S04]  /*197f0*/  LDL.LU R232, [R1+0x1c4] ;  /* 0x0001c40001e87983 */ /* 0x000ee80000300800 */
[----:B------:R-:W-:Y:S04]  /*19800*/  STL [R1+0x1dc], R248 ;  /* 0x0001dcf801007387 */ /* 0x000fe80000100800 */
[----:B------:R-:W3:Y:S04]  /*19810*/  LDL.LU R234, [R1+0x198] ;  /* 0x0001980001ea7983 */ /* 0x000ee80000300800 */
[----:B------:R0:W-:Y:S04]  /*19820*/  STL [R1+0x1b0], R190 ;  /* 0x0001b0be01007387 */ /* 0x0001e80000100800 */
[----:B------:R-:W3:Y:S04]  /*19830*/  LDL.LU R235, [R1+0x1bc] ;  /* 0x0001bc0001eb7983 */ /* 0x000ee80000300800 */
[----:B------:R-:W3:Y:S04]  /*19840*/  LDL.LU R236, [R1+0x190] ;  /* 0x0001900001ec7983 */ /* 0x000ee80000300800 */
[----:B------:R-:W3:Y:S04]  /*19850*/  LDL.LU R200, [R1+0x1b4] ;  /* 0x0001b40001c87983 */ /* 0x000ee80000300800 */
[----:B------:R-:W3:Y:S04]  /*19860*/  LDL.LU R201, [R1+0x188] ;  /* 0x0001880001c97983 */ /* 0x000ee80000300800 */
[----:B------:R-:W3:Y:S04]  /*19870*/  LDL.LU R204, [R1+0x1ac] ;  /* 0x0001ac0001cc7983 */ /* 0x000ee80000300800 */
[----:B------:R-:W3:Y:S04]  /*19880*/  LDL.LU R205, [R1+0x180] ;  /* 0x0001800001cd7983 */ /* 0x000ee80000300800 */
[----:B0-----:R-:W3:Y:S04]  /*19890*/  LDL.LU R190, [R1+0x1a4] ;  /* 0x0001a40001be7983 */ /* 0x001ee80000300800 */
[----:B------:R-:W3:Y:S04]  /*198a0*/  LDL.LU R207, [R1+0x178] ;  /* 0x0001780001cf7983 */ /* 0x000ee80000300800 */
[----:B------:R-:W3:Y:S04]  /*198b0*/  LDL.LU R209, [R1+0x19c] ;  /* 0x00019c0001d17983 */ /* 0x000ee80000300800 */
[----:B------:R-:W3:Y:S01]  /*198c0*/  LDL.LU R226, [R1+0x170] ;  /* 0x0001700001e27983 */ /* 0x000ee20000300800 */
[----:B----4-:R-:W-:-:S05]  /*198d0*/  IADD3.X R191, R191, UR42, RZ, P2, !PT ;  /* 0x0000002abfbf7c10 */ /* 0x010fca00097fe4ff */
        /* <DEDUP_REMOVED lines=8> */
[----:B------:R-:W4:Y:S01]  /*19960*/  LDL.LU R243, [R1+0x150] ;  /* 0x0001500001f37983 */ /* 0x000f220000300800 */
[----:B------:R-:W-:-:S05]  /*19970*/  IADD3 R249, P2, R249, UR9, RZ ;  /* 0x00000009f9f97c10 */ /* 0x000fca000ff5e0ff */
        /* <DEDUP_REMOVED lines=9> */
[----:B0-----:R-:W2:Y:S01]  /*19a10*/  LDL.LU R250, [R1+0x15c] ;  /* 0x00015c0001fa7983 */ /* 0x001ea20000300800 */
[----:B------:R-:W-:-:S05]  /*19a20*/  IADD3 R230, P3, R230, UR9, RZ ;  /* 0x00000009e6e67c10 */ /* 0x000fca000ff7e0ff */
[----:B------:R-:W-:Y:S01]  /*19a30*/  STL [R1+0x1a0], R230 ;  /* 0x0001a0e601007387 */ /* 0x000fe20000100800 */
[----:B---3--:R-:W-:Y:S02]  /*19a40*/  IADD3.X R232, R232, UR42, RZ, P4, !PT ;  /* 0x0000002ae8e87c10 */ /* 0x008fe4000a7fe4ff */
        /* <DEDUP_REMOVED lines=19> */
[----:B0-----:R-:W3:Y:S04]  /*19b80*/  LDL.LU R190, [R1+0x130] ;  /* 0x0001300001be7983 */ /* 0x001ee80000300800 */
[----:B------:R-:W-:Y:S04]  /*19b90*/  STL [R1+0x180], R205 ;  /* 0x000180cd01007387 */ /* 0x000fe80000100800 */
[----:B------:R-:W-:Y:S04]  /*19ba0*/  STL [R1+0x178], R207 ;  /* 0x000178cf01007387 */ /* 0x000fe80000100800 */
[----:B------:R-:W-:Y:S01]  /*19bb0*/  STL [R1+0x19c], R209 ;  /* 0x00019cd101007387 */ /* 0x000fe20000100800 */
[----:B----4-:R-:W-:-:S03]  /*19bc0*/  IADD3.X R227, R227, UR42, RZ, P4, !PT ;  /* 0x0000002ae3e37c10 */ /* 0x010fc6000a7fe4ff */
        /* <DEDUP_REMOVED lines=11> */
[----:B------:R0:W-:Y:S04]  /*19c80*/  STL [R1+0x17c], R191 ;  /* 0x00017cbf01007387 */ /* 0x0001e80000100800 */
[----:B------:R-:W-:Y:S04]  /*19c90*/  STL [R1+0x184], R241 ;  /* 0x000184f101007387 */ /* 0x000fe80000100800 */
[----:B0-----:R-:W4:Y:S04]  /*19ca0*/  LDL.LU R191, [R1+0x154] ;  /* 0x0001540001bf7983 */ /* 0x001f280000300800 */
[----:B------:R-:W-:Y:S01]  /*19cb0*/  STL [R1+0x158], R242 ;  /* 0x000158f201007387 */ /* 0x000fe20000100800 */
        /* <DEDUP_REMOVED lines=39> */
[----:B------:R-:W3:Y:S01]  /*19f30*/  LDL.LU R243, [R1+0xfc] ;  /* 0x0000fc0001f37983 */ /* 0x000ee20000300800 */
[----:B----4-:R-:W-:-:S05]  /*19f40*/  IADD3.X R191, R191, UR42, RZ, P6, !PT ;  /* 0x0000002abfbf7c10 */ /* 0x010fca000b7fe4ff */
        /* <DEDUP_REMOVED lines=9> */
[----:B0-----:R-:W4:Y:S01]  /*19fe0*/  LDL.LU R249, [R1+0xb8] ;  /* 0x0000b80001f97983 */ /* 0x001f220000300800 */
[----:B------:R-:W-:-:S05]  /*19ff0*/  IADD3.X R230, R230, UR42, RZ, P1, !PT ;  /* 0x0000002ae6e67c10 */ /* 0x000fca0008ffe4ff */
[----:B------:R-:W-:Y:S01]  /*1a000*/  STL [R1+0x14c], R230 ;  /* 0x00014ce601007387 */ /* 0x000fe20000100800 */
[----:B--2---:R-:W-:Y:S02]  /*1a010*/  IADD3 R232, P1, R232, UR9, RZ ;  /* 0x00000009e8e87c10 */ /* 0x004fe4000ff3e0ff */
        /* <DEDUP_REMOVED lines=13> */
[----:B------:R-:W-:Y:S01]  /*1a0f0*/  STL [R1+0x134], R201 ;  /* 0x000134c901007387 */ /* 0x000fe20000100800 */
[----:B------:R-:W-:-:S03]  /*1a100*/  IADD3.X R207, R207, UR42, RZ, P6, !PT ;  /* 0x0000002acfcf7c10 */ /* 0x000fc6000b7fe4ff */
[----:B------:R0:W-:Y:S01]  /*1a110*/  STL [R1+0x100], R250 ;  /* 0x000100fa01007387 */ /* 0x0001e20000100800 */
[----:B------:R-:W-:-:S03]  /*1a120*/  IADD3 R209, P6, R209, UR9, RZ ;  /* 0x00000009d1d17c10 */ /* 0x000fc6000ffde0ff */
[----:B------:R-:W-:Y:S01]  /*1a130*/  STL [R1+0x108], R204 ;  /* 0x000108cc01007387 */ /* 0x000fe20000100800 */
[----:B------:R-:W-:-:S03]  /*1a140*/  IADD3.X R226, R226, UR42, RZ, P1, !PT ;  /* 0x0000002ae2e27c10 */ /* 0x000fc60008ffe4ff */
[----:B0-----:R-:W2:Y:S04]  /*1a150*/  LDL.LU R250, [R1+0xdc] ;  /* 0x0000dc0001fa7983 */ /* 0x001ea80000300800 */
[----:B------:R-:W-:Y:S04]  /*1a160*/  STL [R1+0x12c], R205 ;  /* 0x00012ccd01007387 */ /* 0x000fe80000100800 */
[----:B------:R-:W-:Y:S04]  /*1a170*/  STL [R1+0x124], R207 ;  /* 0x000124cf01007387 */ /* 0x000fe80000100800 */
[----:B------:R-:W-:Y:S04]  /*1a180*/  STL [R1+0xf8], R209 ;  /* 0x0000f8d101007387 */ /* 0x000fe80000100800 */
[----:B------:R-:W-:Y:S01]  /*1a190*/  STL [R1+0x11c], R226 ;  /* 0x00011ce201007387 */ /* 0x000fe20000100800 */
[----:B---3--:R-:W-:-:S02]  /*1a1a0*/  IADD3 R227, P1, R227, UR9, RZ ;  /* 0x00000009e3e37c10 */ /* 0x008fc4000ff3e0ff */
        /* <DEDUP_REMOVED lines=11> */
[----:B------:R0:W-:Y:S04]  /*1a260*/  STL [R1+0xd8], R190 ;  /* 0x0000d8be01007387 */ /* 0x0001e80000100800 */
[----:B------:R-:W-:Y:S04]  /*1a270*/  STL [R1+0xe0], R241 ;  /* 0x0000e0f101007387 */ /* 0x000fe80000100800 */
[----:B0-----:R-:W3:Y:S04]  /*1a280*/  LDL.LU R190, [R1+0xb0] ;  /* 0x0000b00001be7983 */ /* 0x001ee80000300800 */
[----:B------:R-:W-:Y:S01]  /*1a290*/  STL [R1+0x104], R242 ;  /* 0x000104f201007387 */ /* 0x000fe20000100800 */
[----:B----4-:R-:W-:-:S02]  /*1a2a0*/  IADD3 R191, P5, R191, UR9, RZ ;  /* 0x00000009bfbf7c10 */ /* 0x010fc4000ffbe0ff */
[----:B------:R-:W-:-:S03]  /*1a2b0*/  IADD3.X R244, R244, UR42, RZ, P6, !PT ;  /* 0x0000002af4f47c10 */ /* 0x000fc6000b7fe4ff */
[----:B------:R0:W-:Y:S01]  /*1a2c0*/  STL [R1+0xd0], R191 ;  /* 0x0000d0bf01007387 */ /* 0x0001e20000100800 */
[----:B------:R-:W-:Y:S02]  /*1a2d0*/  IADD3 R245, P6, R245, UR9, RZ ;  /* 0x00000009f5f57c10 */ /* 0x000fe4000ffde0ff */
[----:B------:R-:W-:Y:S01]  /*1a2e0*/  IADD3.X R246, R246, UR42, RZ, P1, !PT ;  /* 0x0000002af6f67c10 */ /* 0x000fe20008ffe4ff */
[----:B0-----:R-:W4:Y:S04]  /*1a2f0*/  LDL.LU R191, [R1+0xd4] ;  /* 0x0000d40001bf7983 */ /* 0x001f280000300800 */
[----:B------:R0:W-:Y:S01]  /*1a300*/  STL [R1+0xfc], R243 ;  /* 0x0000fcf301007387 */ /* 0x0001e20000100800 */
[----:B------:R-:W-:-:S03]  /*1a310*/  IADD3 R247, P1, R247, UR9, RZ ;  /* 0x00000009f7f77c10 */ /* 0x000fc6000ff3e0ff */
[----:B------:R1:W-:Y:S01]  /*1a320*/  STL [R1+0xf4], R244 ;  /* 0x0000f4f401007387 */ /* 0x0003e20000100800 */
[----:B------:R-:W-:-:S03]  /*1a330*/  IADD3.X R248, R248, UR42, RZ, P2, !PT ;  /* 0x0000002af8f87c10 */ /* 0x000fc600097fe4ff */
[----:B------:R1:W-:Y:S01]  /*1a340*/  STL [R1+0xc8], R245 ;  /* 0x0000c8f501007387 */ /* 0x0003e20000100800 */
[----:B------:R-:W-:-:S03]  /*1a350*/  IADD3 R249, P2, R249, UR9, RZ ;  /* 0x00000009f9f97c10 */ /* 0x000fc6000ff5e0ff */
[----:B------:R1:W-:Y:S04]  /*1a360*/  STL [R1+0xec], R246 ;  /* 0x0000ecf601007387 */ /* 0x0003e80000100800 */
[----:B------:R-:W4:Y:S04]  /*1a370*/  LDL.LU R230, [R1+0xa8] ;  /* 0x0000a80001e67983 */ /* 0x000f280000300800 */
[----:B------:R3:W-:Y:S04]  /*1a380*/  STL [R1+0xc0], R247 ;  /* 0x0000c0f701007387 */ /* 0x0007e80000100800 */
[----:B------:R-:W4:Y:S04]  /*1a390*/  LDL.LU R232, [R1+0xcc] ;  /* 0x0000cc0001e87983 */ /* 0x000f280000300800 */
[----:B------:R3:W-:Y:S04]  /*1a3a0*/  STL [R1+0xe4], R248 ;  /* 0x0000e4f801007387 */ /* 0x0007e80000100800 */
        /* <DEDUP_REMOVED lines=8> */
[----:B------:R-:W4:Y:S04]  /*1a430*/  LDL.LU R207, [R1+0xac] ;  /* 0x0000ac0001cf7983 */ /* 0x000f280000300800 */
        /* <DEDUP_REMOVED lines=15> */
[----:B------:R0:W-:Y:S06]  /*1a530*/  MEMBAR.ALL.CTA ;  /* 0x0000000000007992 */ /* 0x0001ec0000008000 */
[----:B0-----:R-:W0:Y:S01]  /*1a540*/  FENCE.VIEW.ASYNC.S ;  /* 0x00000000000073c6 */ /* 0x001e220000000000 */
[----:B------:R-:W-:-:S03]  /*1a550*/  UMOV UR13, 0x40000040 ;  /* 0x40000040000d7882 */ /* 0x000fc60000000000 */
[----:B------:R-:W4:Y:S04]  /*1a560*/  LDL.LU R209, [R1+0xa4] ;  /* 0x0000a40001d17983 */ /* 0x000f280000300800 */
[----:B------:R-:W4:Y:S04]  /*1a570*/  LDL.LU R226, [R1+0x78] ;  /* 0x0000780001e27983 */ /* 0x000f280000300800 */
[----:B------:R-:W4:Y:S01]  /*1a580*/  LDL.LU R227, [R1+0x9c] ;  /* 0x00009c0001e37983 */ /* 0x000f220000300800 */
[----:B0-----:R-:W-:Y:S06]  /*1a590*/  BAR.SYNC.DEFER_BLOCKING 0x0 ;  /* 0x0000000000007b1d */ /* 0x001fec0000010000 */
[----:B------:R-:W-:-:S06]  /*1a5a0*/  WARPGROUP.ARRIVE ;  /* 0x00000000000079c5 */ /* 0x000fcc0000000000 */
[----:B------:R-:W-:Y:S01]  /*1a5b0*/  QGMMA.64x128x32.F32.E5M2.E5M2 R88, gdesc[UR12], R88 ;  /* 0x01e000000c5879f3 */ /* 0x000fe20008703858 */
[----:B--2---:R-:W-:-:S05]  /*1a5c0*/  IADD3.X R250, R250, UR42, RZ, P3, !PT ;  /* 0x0000002afafa7c10 */ /* 0x004fca0009ffe4ff */
[----:B------:R0:W-:Y:S04]  /*1a5d0*/  STL [R1+0xdc], R250 ;  /* 0x0000dcfa01007387 */ /* 0x0001e80000100800 */
[----:B------:R-:W2:Y:S04]  /*1a5e0*/  LDL.LU R229, [R1+0x70] ;  /* 0x0000700001e57983 */ /* 0x000ea80000300800 */
[----:B------:R-:W2:Y:S04]  /*1a5f0*/  LDL.LU R237, [R1+0x94] ;  /* 0x0000940001ed7983 */ /* 0x000ea80000300800 */
[----:B------:R-:W2:Y:S04]  /*1a600*/  LDL.LU R238, [R1+0x68] ;  /* 0x0000680001ee7983 */ /* 0x000ea80000300800 */
[----:B------:R-:W2:Y:S04]  /*1a610*/  LDL.LU R241, [R1+0x8c] ;  /* 0x00008c0001f17983 */ /* 0x000ea80000300800 */
[----:B------:R-:W2:Y:S04]  /*1a620*/  LDL.LU R242, [R1+0x60] ;  /* 0x0000600001f27983 */ /* 0x000ea80000300800 */
[----:B------:R-:W2:Y:S04]  /*1a630*/  LDL.LU R243, [R1+0x84] ;  /* 0x0000840001f37983 */ /* 0x000ea80000300800 */
[----:B-1----:R-:W2:Y:S04]  /*1a640*/  LDL.LU R244, [R1+0x58] ;  /* 0x0000580001f47983 */ /* 0x002ea80000300800 */
[----:B------:R-:W2:Y:S04]  /*1a650*/  LDL.LU R245, [R1+0x50] ;  /* 0x0000500001f57983 */ /* 0x000ea80000300800 */
[----:B------:R-:W2:Y:S01]  /*1a660*/  LDL.LU R246, [R1+0x74] ;  /* 0x0000740001f67983 */ /* 0x000ea20000300800 */
[----:B---3--:R-:W-:-:S05]  /*1a670*/  IADD3 R190, P3, R190, UR9, RZ ;  /* 0x00000009bebe7c10 */ /* 0x008fca000ff7e0ff */
[----:B------:R1:W-:Y:S04]  /*1a680*/  STL [R1+0xb0], R190 ;  /* 0x0000b0be01007387 */ /* 0x0003e80000100800 */
[----:B------:R-:W3:Y:S04]  /*1a690*/  LDL.LU R247, [R1+0x6c] ;  /* 0x00006c0001f77983 */ /* 0x000ee80000300800 */
[----:B------:R-:W3:Y:S04]  /*1a6a0*/  LDL.LU R248, [R1+0x40] ;  /* 0x0000400001f87983 */ /* 0x000ee80000300800 */
[----:B------:R-:W3:Y:S01]  /*1a6b0*/  LDL.LU R249, [R1+0x64] ;  /* 0x0000640001f97983 */ /* 0x000ee20000300800 */
[----:B------:R-:W-:Y:S01]  /*1a6c0*/  QGMMA.64x128x32.F32.E5M2.E5M2 R88, gdesc[UR4], R88 ;  /* 0x01e00000045879f3 */ /* 0x000fe20008703858 */
[----:B----4-:R-:W-:-:S05]  /*1a6d0*/  IADD3.X R191, R191, UR42, RZ, P4, !PT ;  /* 0x0000002abfbf7c10 */ /* 0x010fca000a7fe4ff */
[----:B------:R4:W-:Y:S04]  /*1a6e0*/  STL [R1+0xd4], R191 ;  /* 0x0000d4bf01007387 */ /* 0x0009e80000100800 */
[----:B0-----:R-:W3:Y:S04]  /*1a6f0*/  LDL.LU R250, [R1+0x5c] ;  /* 0x00005c0001fa7983 */ /* 0x001ee80000300800 */
[----:B-1----:R-:W3:Y:S04]  /*1a700*/  LDL.LU R190, [R1+0x54] ;  /* 0x0000540001be7983 */ /* 0x002ee80000300800 */
[----:B----4-:R-:W4:Y:S01]  /*1a710*/  LDL.LU R191, [R1+0x4c] ;  /* 0x00004c0001bf7983 */ /* 0x010f220000300800 */
[----:B------:R-:W-:-:S02]  /*1a720*/  IADD3 R230, P4, R230, UR9, RZ ;  /* 0x00000009e6e67c10 */ /* 0x000fc4000ff9e0ff */
        /* <DEDUP_REMOVED lines=20> */
[----:B0-----:R-:W3:Y:S01]  /*1a870*/  LDL.LU R0, [R1+0x890] ;  /* 0x0008900001007983 */ /* 0x001ee20000300800 */
[----:B------:R-:W-:Y:S01]  /*1a880*/  QGMMA.64x128x32.F32.E5M2.E5M2 R88, gdesc[UR16], R88 ;  /* 0x01e00000105879f3 */ /* 0x000fe20008703858 */
[----:B------:R-:W-:Y:S01]  /*1a890*/  UMOV UR26, UR14 ;  /* 0x0000000e001a7c82 */ /* 0x000fe20008000000 */
[----:B------:R-:W-:Y:S01]  /*1a8a0*/  UMOV UR27, UR15 ;  /* 0x0000000f001b7c82 */ /* 0x000fe20008000000 */
[----:B------:R-:W-:Y:S01]  /*1a8b0*/  STL [R1+0xac], R207 ;  /* 0x0000accf01007387 */ /* 0x000fe20000100800 */
[----:B------:R-:W-:-:S08]  /*1a8c0*/  IADD3.X R252, R252, UR42, RZ, P3, !PT ;  /* 0x0000002afcfc7c10 */ /* 0x000fd00009ffe4ff */
[----:B------:R-:W-:-:S12]  /*1a8d0*/  QGMMA.64x128x32.F32.E5M2.E5M2 R88, gdesc[UR20], R88 ;  /* 0x01e00000145879f3 */ /* 0x000fd80008703858 */
[----:B------:R-:W-:Y:S01]  /*1a8e0*/  QGMMA.64x128x32.F32.E5M2.E5M2 R24, gdesc[UR24], R24 ;  /* 0x01e00000181879f3 */ /* 0x000fe20008703818 */
[----:B------:R-:W-:Y:S02]  /*1a8f0*/  IADD3.X R209, R209, UR42, RZ, P4, !PT ;  /* 0x0000002ad1d17c10 */ /* 0x000fe4000a7fe4ff */
[----:B------:R-:W-:Y:S02]  /*1a900*/  IADD3 R226, P4, R226, UR9, RZ ;  /* 0x00000009e2e27c10 */ /* 0x000fe4000ff9e0ff */
[----:B------:R-:W-:Y:S02]  /*1a910*/  IADD3.X R227, R227, UR42, RZ, P5, !PT ;  /* 0x0000002ae3e37c10 */ /* 0x000fe4000affe4ff */
[----:B--2---:R-:W-:Y:S01]  /*1a920*/  IADD3 R229, P5, R229, UR9, RZ ;  /* 0x00000009e5e57c10 */ /* 0x004fe2000ffbe0ff */
[----:B------:R-:W-:Y:S01]  /*1a930*/  STL [R1+0xa4], R209 ;  /* 0x0000a4d101007387 */ /* 0x000fe20000100800 */
[----:B------:R-:W-:Y:S02]  /*1a940*/  IADD3.X R237, R237, UR42, RZ, P6, !PT ;  /* 0x0000002aeded7c10 */ /* 0x000fe4000b7fe4ff */
[----:B------:R-:W-:Y:S01]  /*1a950*/  IADD3 R238, P6, R238, UR9, RZ ;  /* 0x00000009eeee7c10 */ /* 0x000fe2000ffde0ff */
[----:B------:R-:W-:Y:S01]  /*1a960*/  STL [R1+0x78], R226 ;  /* 0x000078e201007387 */ /* 0x000fe20000100800 */
[----:B------:R-:W-:-:S02]  /*1a970*/  IADD3.X R241, R241, UR42, RZ, P1, !PT ;  /* 0x0000002af1f17c10 */ /* 0x000fc40008ffe4ff */
[----:B------:R-:W-:Y:S01]  /*1a980*/  IADD3 R242, P1, R242, UR9, RZ ;  /* 0x00000009f2f27c10 */ /* 0x000fe2000ff3e0ff */
        /* <DEDUP_REMOVED lines=9> */
[----:B------:R-:W-:Y:S04]  /*1aa20*/  STL [R1+0x60], R242 ;  /* 0x000060f201007387 */ /* 0x000fe80000100800 */
[----:B------:R0:W-:Y:S04]  /*1aa30*/  STL [R1+0x7c], R252 ;  /* 0x00007cfc01007387 */ /* 0x0001e80000100800 */
[----:B------:R-:W-:Y:S01]  /*1aa40*/  STL [R1+0x84], R243 ;  /* 0x000084f301007387 */ /* 0x000fe20000100800 */
[----:B------:R-:W-:Y:S01]  /*1aa50*/  UMOV UR30, UR6 ;  /* 0x00000006001e7c82 */ /* 0x000fe20008000000 */
[----:B------:R-:W-:-:S02]  /*1aa60*/  UMOV UR31, UR7 ;  /* 0x00000007001f7c82 */ /* 0x000fc40008000000 */
[----:B0-----:R-:W2:Y:S04]  /*1aa70*/  LDL.LU R252, [R1+0x88c] ;  /* 0x00088c0001fc7983 */ /* 0x001ea80000300800 */
[----:B------:R-:W-:Y:S01]  /*1aa80*/  STL [R1+0x58], R244 ;  /* 0x000058f401007387 */ /* 0x000fe20000100800 */
[----:B------:R-:W-:Y:S01]  /*1aa90*/  QGMMA.64x128x32.F32.E5M2.E5M2 R24, gdesc[UR28], R24 ;  /* 0x01e000001c1879f3 */ /* 0x000fe20008703818 */
[----:B---3--:R-:W-:-:S05]  /*1aaa0*/  IADD3 R0, P4, R0, UR9, RZ ;  /* 0x0000000900007c10 */ /* 0x008fca000ff9e0ff */
[----:B------:R0:W-:Y:S04]  /*1aab0*/  STL [R1+0x48], R0 ;  /* 0x0000480001007387 */ /* 0x0001e80000100800 */
[----:B------:R-:W-:Y:S04]  /*1aac0*/  STL [R1+0x50], R245 ;  /* 0x000050f501007387 */ /* 0x000fe80000100800 */
[----:B0-----:R-:W3:Y:S01]  /*1aad0*/  LDL.LU R0, [R1+0x888] ;  /* 0x0008880001007983 */ /* 0x001ee20000300800 */
[----:B------:R-:W-:Y:S01]  /*1aae0*/  UMOV UR34, UR18 ;  /* 0x0000001200227c82 */ /* 0x000fe20008000000 */
[----:B------:R-:W-:-:S02]  /*1aaf0*/  UMOV UR35, UR19 ;  /* 0x0000001300237c82 */ /* 0x000fc40008000000 */
[----:B------:R-:W-:Y:S01]  /*1ab00*/  QGMMA.64x128x32.F32.E5M2.E5M2 R24, gdesc[UR32], R24 ;  /* 0x01e00000201879f3 */ /* 0x000fe20008703818 */
[----:B------:R-:W-:Y:S01]  /*1ab10*/  UMOV UR38, UR22 ;  /* 0x0000001600267c82 */ /* 0x000fe20008000000 */
[----:B------:R-:W-:Y:S01]  /*1ab20*/  UMOV UR39, UR23 ;  /* 0x0000001700277c82 */ /* 0x000fe20008000000 */
[----:B------:R-:W-:Y:S02]  /*1ab30*/  IADD3.X R247, R247, UR42, RZ, P5, !PT ;  /* 0x0000002af7f77c10 */ /* 0x000fe4000affe4ff */
[----:B------:R-:W-:Y:S02]  /*1ab40*/  IADD3 R248, P5, R248, UR9, RZ ;  /* 0x00000009f8f87c10 */ /* 0x000fe4000ffbe0ff */
[----:B------:R-:W-:Y:S01]  /*1ab50*/  IADD3.X R249, R249, UR42, RZ, P6, !PT ;  /* 0x0000002af9f97c10 */ /* 0x000fe2000b7fe4ff */
[----:B------:R-:W-:Y:S01]  /*1ab60*/  STL [R1+0x74], R246 ;  /* 0x000074f601007387 */ /* 0x000fe20000100800 */
[----:B------:R-:W-:Y:S02]  /*1ab70*/  IADD3.X R250, R250, UR42, RZ, P1, !PT ;  /* 0x0000002afafa7c10 */ /* 0x000fe40008ffe4ff */
[----:B------:R-:W-:Y:S01]  /*1ab80*/  IADD3.X R190, R190, UR42, RZ, P2, !PT ;  /* 0x0000002abebe7c10 */ /* 0x000fe200097fe4ff */
[----:B------:R-:W-:Y:S01]  /*1ab90*/  STL [R1+0x6c], R247 ;  /* 0x00006cf701007387 */ /* 0x000fe20000100800 */
[----:B----4-:R-:W-:-:S03]  /*1aba0*/  IADD3.X R191, R191, UR42, RZ, P3, !PT ;  /* 0x0000002abfbf7c10 */ /* 0x010fc60009ffe4ff */
[----:B------:R-:W-:Y:S04]  /*1abb0*/  STL [R1+0x40], R248 ;  /* 0x000040f801007387 */ /* 0x000fe80000100800 */
[----:B------:R-:W-:Y:S01]  /*1abc0*/  STL [R1+0x64], R249 ;  /* 0x000064f901007387 */ /* 0x000fe20000100800 */
[----:B------:R-:W-:Y:S03]  /*1abd0*/  QGMMA.64x128x32.F32.E5M2.E5M2 R24, gdesc[UR36], R24, gsb0 ;  /* 0x01e00000241879f3 */ /* 0x000fe60008003818 */
[----:B------:R-:W-:Y:S04]  /*1abe0*/  STL [R1+0x5c], R250 ;  /* 0x00005cfa01007387 */ /* 0x000fe80000100800 */
[----:B------:R-:W-:Y:S01]  /*1abf0*/  STL [R1+0x54], R190 ;  /* 0x000054be01007387 */ /* 0x000fe20000100800 */
[----:B--2---:R-:W-:-:S02]  /*1ac00*/  IADD3.X R252, R252, UR42, RZ, P4, !PT ;  /* 0x0000002afcfc7c10 */ /* 0x004fc4000a7fe4ff */
[----:B---3--:R-:W-:-:S05]  /*1ac10*/  IADD3.X R0, R0, UR42, RZ, P5, !PT ;  /* 0x0000002a00007c10 */ /* 0x008fca000affe4ff */
[----:B------:R0:W-:Y:S04]  /*1ac20*/  STL [R1+0x3c], R0 ;  /* 0x00003c0001007387 */ /* 0x0001e80000100800 */
[----:B------:R1:W-:Y:S04]  /*1ac30*/  STL [R1+0x4c], R191 ;  /* 0x00004cbf01007387 */ /* 0x0003e80000100800 */
[----:B0-----:R1:W5:Y:S04]  /*1ac40*/  LDL.LU R0, [R1+0x884] ;  /* 0x0008840001007983 */ /* 0x0013680000300800 */
[----:B------:R1:W-:Y:S01]  /*1ac50*/  STL [R1+0x44], R252 ;  /* 0x000044fc01007387 */ /* 0x0003e20000100800 */
[----:B------:R-:W-:-:S02]  /*1ac60*/  WARPGROUP.DEPBAR.LE gsb0, 0x0 ;  /* 0x00008000000079c5 */ /* 0x000fc40000010000 */
[----:B------:R-:W-:Y:S05]  /*1ac70*/  @P0 BRA `(.L_x_2) ;  /* 0xffffff1400f40947 */ /* 0x000fea000383ffff */
.L_x_1:
[----:B------:R-:W2:Y:S01]  /*1ac80*/  LDL.LU R9, [R1+0x880] ;  /* 0x0008800001097983 */ /* 0x000ea20000300800 */
[----:B------:R-:W0:Y:S01]  /*1ac90*/  S2R R8, SR_TID.X ;  /* 0x0000000000087919 */ /* 0x000e220000002100 */
[----:B------:R-:W-:Y:S01]  /*1aca0*/  F2FP.SATFINITE.E5M2.F32.PACK_AB_MERGE_C R4, R89, R88, RZ ;  /* 0x000000585904723e */ /* 0x000fe200048060ff */
[----:B------:R-:W-:Y:S01]  /*1acb0*/  ULDC.64 UR6, c[0x0][0x228] ;  /* 0x00008a0000067ab9 */ /* 0x000fe20000000a00 */
[----:B------:R-:W-:Y:S01]  /*1acc0*/  F2FP.SATFINITE.E5M2.F32.PACK_AB_MERGE_C R5, R91, R90, RZ ;  /* 0x0000005a5b05723e */ /* 0x000fe200048060ff */
[----:B------:R-:W3:Y:S01]  /*1acd0*/  LDL.LU R16, [R1+0x87c] ;  /* 0x00087c0001107983 */ /* 0x000ee20000300800 */
[----:B------:R-:W-:Y:S01]  /*1ace0*/  F2FP.SATFINITE.E5M2.F32.PACK_AB_MERGE_C R93, R93, R92, RZ ;  /* 0x0000005c5d5d723e */ /* 0x000fe200048060ff */
[----:B-----5:R-:W-:Y:S01]  /*1acf0*/  VIADD R10, R0, 0x7f ;  /* 0x0000007f000a7836 */ /* 0x020fe20000000000 */
[----:B------:R-:W-:Y:S01]  /*1ad00*/  F2FP.SATFINITE.E5M2.F32.PACK_AB_MERGE_C R94, R95, R94, RZ ;  /* 0x0000005e5f5e723e */ /* 0x000fe200048060ff */
[----:B------:R-:W4:Y:S01]  /*1ad10*/  S2R R11, SR_TID.X ;  /* 0x00000000000b7919 */ /* 0x000f220000002100 */
[----:B------:R-:W-:Y:S01]  /*1ad20*/  F2FP.SATFINITE.E5M2.F32.PACK_AB_MERGE_C R6, R25, R24, RZ ;  /* 0x000000181906723e */ /* 0x000fe200048060ff */
[----:B------:R-:W-:Y:S01]  /*1ad30*/  ULDC UR4, c[0x0][0x22c] ;  /* 0x00008b0000047ab9 */ /* 0x000fe20000000800 */
[----:B------:R-:W-:Y:S01]  /*1ad40*/  F2FP.SATFINITE.E5M2.F32.PACK_AB_MERGE_C R7, R27, R26, RZ ;  /* 0x0000001a1b07723e */ /* 0x000fe200048060ff */
[----:B------:R-:W-:Y:S01]  /*1ad50*/  ULDC UR5, c[0x0][0x22c] ;  /* 0x00008b0000057ab9 */ /* 0x000fe20000000800 */
[----:B------:R-:W-:-:S02]  /*1ad60*/  F2FP.SATFINITE.E5M2.F32.PACK_AB_MERGE_C R29, R29, R28, RZ ;  /* 0x0000001c1d1d723e */ /* 0x000fc400048060ff */
[----:B------:R-:W-:Y:S02]  /*1ad70*/  F2FP.SATFINITE.E5M2.F32.PACK_AB_MERGE_C R30, R31, R30, RZ ;  /* 0x0000001e1f1e723e */ /* 0x000fe400048060ff */
[----:B------:R-:W-:Y:S02]  /*1ad80*/  F2FP.SATFINITE.E5M2.F32.PACK_AB_MERGE_C R40, R41, R40, RZ ;  /* 0x000000282928723e */ /* 0x000fe400048060ff */
[----:B------:R-:W-:Y:S02]  /*1ad90*/  PRMT R4, R4, 0x5410, R93 ;  /* 0x0000541004047816 */ /* 0x000fe4000000005d */
[----:B------:R-:W-:Y:S02]  /*1ada0*/  PRMT R5, R5, 0x5410, R94 ;  /* 0x0000541005057816 */ /* 0x000fe4000000005e */
[----:B------:R-:W-:Y:S02]  /*1adb0*/  PRMT R6, R6, 0x5410, R29 ;  /* 0x0000541006067816 */ /* 0x000fe4000000001d */
[----:B------:R-:W-:-:S02]  /*1adc0*/  PRMT R7, R7, 0x5410, R30 ;  /* 0x0000541007077816 */ /* 0x000fc4000000001e */
[----:B------:R-:W-:Y:S02]  /*1add0*/  F2FP.SATFINITE.E5M2.F32.PACK_AB_MERGE_C R98, R99, R98, RZ ;  /* 0x000000626362723e */ /* 0x000fe400048060ff */
[----:B------:R-:W-:Y:S02]  /*1ade0*/  F2FP.SATFINITE.E5M2.F32.PACK_AB_MERGE_C R103, R103, R102, RZ ;  /* 0x000000666767723e */ /* 0x000fe400048060ff */
[----:B------:R-:W-:Y:S01]  /*1adf0*/  F2FP.SATFINITE.E5M2.F32.PACK_AB_MERGE_C R32, R33, R32, RZ ;  /* 0x000000202120723e */ /* 0x000fe200048060ff */
[----:B0-----:R-:W-:Y:S01]  /*1ae00*/  IMAD.SHL.U32 R3, R8, 0x40, RZ ;  /* 0x0000004008037824 */ /* 0x001fe200078e00ff */
[----:B------:R-:W-:Y:S02]  /*1ae10*/  F2FP.SATFINITE.E5M2.F32.PACK_AB_MERGE_C R34, R35, R34, RZ ;  /* 0x000000222322723e */ /* 0x000fe400048060ff */
[----:B------:R-:W-:Y:S02]  /*1ae20*/  F2FP.SATFINITE.E5M2.F32.PACK_AB_MERGE_C R37, R37, R36, RZ ;  /* 0x000000242525723e */ /* 0x000fe400048060ff */
[----:B------:R-:W-:-:S02]  /*1ae30*/  LOP3.LUT R3, R3, 0x400, RZ, 0xc0, !PT ;  /* 0x0000040003037812 */ /* 0x000fc400078ec0ff */
[----:B------:R-:W-:Y:S02]  /*1ae40*/  F2FP.SATFINITE.E5M2.F32.PACK_AB_MERGE_C R39, R39, R38, RZ ;  /* 0x000000262727723e */ /* 0x000fe400048060ff */
[----:B----4-:R-:W-:Y:S02]  /*1ae50*/  LOP3.LUT R11, R11, 0x7f, RZ, 0xc0, !PT ;  /* 0x0000007f0b0b7812 */ /* 0x010fe400078ec0ff */
[----:B------:R-:W-:Y:S02]  /*1ae60*/  F2FP.SATFINITE.E5M2.F32.PACK_AB_MERGE_C R96, R97, R96, RZ ;  /* 0x000000606160723e */ /* 0x000fe400048060ff */
[----:B------:R-:W-:Y:S01]  /*1ae70*/  LEA R20, R11, UR8, 0x4 ;  /* 0x000000080b147c11 */ /* 0x000fe2000f8e20ff */
[----:B------:R-:W-:Y:S01]  /*1ae80*/  BAR.SYNC.DEFER_BLOCKING 0x0 ;  /* 0x0000000000007b1d */ /* 0x000fe20000010000 */
[----:B------:R-:W-:Y:S02]  /*1ae90*/  PRMT R97, R98, 0x5410, R103 ;  /* 0x0000541062617816 */ /* 0x000fe40000000067 */
[----:B------:R-:W-:-:S02]  /*1aea0*/  PRMT R98, R32, 0x5410, R37 ;  /* 0x0000541020627816 */ /* 0x000fc40000000025 */
[----:B------:R-:W-:Y:S01]  /*1aeb0*/  PRMT R99, R34, 0x5410, R39 ;  /* 0x0000541022637816 */ /* 0x000fe20000000027 */
[----:B------:R-:W-:Y:S01]  /*1aec0*/  VIADD R39, R0, 0x5 ;  /* 0x0000000500277836 */ /* 0x000fe20000000000 */
[----:B------:R-:W-:Y:S02]  /*1aed0*/  F2FP.SATFINITE.E5M2.F32.PACK_AB_MERGE_C R101, R101, R100, RZ ;  /* 0x000000646565723e */ /* 0x000fe400048060ff */
[----:B------:R-:W-:Y:S02]  /*1aee0*/  F2FP.SATFINITE.E5M2.F32.PACK_AB_MERGE_C R106, R107, R106, RZ ;  /* 0x0000006a6b6a723e */ /* 0x000fe400048060ff */
[----:B------:R-:W-:Y:S02]  /*1aef0*/  PRMT R96, R96, 0x5410, R101 ;  /* 0x0000541060607816 */ /* 0x000fe40000000065 */
[----:B------:R-:W-:Y:S02]  /*1af00*/  F2FP.SATFINITE.E5M2.F32.PACK_AB_MERGE_C R111, R111, R110, RZ ;  /* 0x0000006e6f6f723e */ /* 0x000fe400048060ff */
[----:B------:R-:W-:-:S02]  /*1af10*/  F2FP.SATFINITE.E5M2.F32.PACK_AB_MERGE_C R104, R105, R104, RZ ;  /* 0x000000686968723e */ /* 0x000fc400048060ff */
[----:B------:R-:W-:Y:S02]  /*1af20*/  F2FP.SATFINITE.E5M2.F32.PACK_AB_MERGE_C R109, R109, R108, RZ ;  /* 0x0000006c6d6d723e */ /* 0x000fe400048060ff */
[----:B------:R-:W-:Y:S02]  /*1af30*/  F2FP.SATFINITE.E5M2.F32.PACK_AB_MERGE_C R42, R43, R42, RZ ;  /* 0x0000002a2b2a723e */ /* 0x000fe400048060ff */
[----:B------:R-:W-:Y:S02]  /*1af40*/  F2FP.SATFINITE.E5M2.F32.PACK_AB_MERGE_C R45, R45, R44, RZ ;  /* 0x0000002c2d2d723e */ /* 0x000fe400048060ff */
[----:B------:R-:W-:Y:S02]  /*1af50*/  F2FP.SATFINITE.E5M2.F32.PACK_AB_MERGE_C R47, R47, R46, RZ ;  /* 0x0000002e2f2f723e */ /* 0x000fe400048060ff */
[----:B------:R-:W-:Y:S02]  /*1af60*/  PRMT R105, R106, 0x5410, R111 ;  /* 0x000054106a697816 */ /* 0x000fe4000000006f */
[----:B------:R-:W-:-:S02]  /*1af70*/  PRMT R104, R104, 0x5410, R109 ;  /* 0x0000541068687816 */ /* 0x000fc4000000006d */
[----:B------:R-:W-:Y:S02]  /*1af80*/  PRMT R106, R40, 0x5410, R45 ;  /* 0x00005410286a7816 */ /* 0x000fe4000000002d */
[----:B------:R-:W-:Y:S02]  /*1af90*/  PRMT R107, R42, 0x5410, R47 ;  /* 0x000054102a6b7816 */ /* 0x000fe4000000002f */
[----:B------:R-:W-:Y:S02]  /*1afa0*/  F2FP.SATFINITE.E5M2.F32.PACK_AB_MERGE_C R114, R115, R114, RZ ;  /* 0x000000727372723e */ /* 0x000fe400048060ff */
[----:B------:R-:W-:Y:S02]  /*1afb0*/  F2FP.SATFINITE.E5M2.F32.PACK_AB_MERGE_C R119, R119, R118, RZ ;  /* 0x000000767777723e */ /* 0x000fe400048060ff */
        /* <DEDUP_REMOVED lines=58> */
[----:B--2---:R-:W-:Y:S01]  /*1b360*/  LOP3.LUT R2, R9, 0xf0, RZ, 0xc0, !PT ;  /* 0x000000f009027812 */ /* 0x004fe200078ec0ff */
[----:B------:R-:W-:-:S03]  /*1b370*/  VIADD R9, R0, 0x1 ;  /* 0x0000000100097836 */ /* 0x000fc60000000000 */
[----:B------:R-:W-:Y:S01]  /*1b380*/  IADD3 R3, R3, UR8, R2 ;  /* 0x0000000803037c10 */ /* 0x000fe2000fffe002 */
[----:B------:R-:W-:Y:S02]  /*1b390*/  IMAD.SHL.U32 R2, R8, 0x8, RZ ;  /* 0x0000000808027824 */ /* 0x000fe400078e00ff */
[----:B------:R-:W-:Y:S01]  /*1b3a0*/  VIADD R8, R0, 0x2 ;  /* 0x0000000200087836 */ /* 0x000fe20000000000 */
[----:B---3--:R-:W-:Y:S02]  /*1b3b0*/  ISETP.GE.AND P0, PT, R16, UR6, PT ;  /* 0x0000000610007c0c */ /* 0x008fe4000bf06270 */
[----:B------:R-:W-:Y:S02]  /*1b3c0*/  LOP3.LUT R2, R2, 0x300, RZ, 0xc0, !PT ;  /* 0x0000030002027812 */ /* 0x000fe400078ec0ff */
[----:B------:R-:W-:Y:S01]  /*1b3d0*/  ISETP.LT.AND P2, PT, R9, UR4, !P0 ;  /* 0x0000000409007c0c */ /* 0x000fe2000c741270 */
[----:B------:R-:W-:Y:S01]  /*1b3e0*/  VIADD R9, R0, 0x3 ;  /* 0x0000000300097836 */ /* 0x000fe20000000000 */
[----:B------:R-:W-:Y:S01]  /*1b3f0*/  ISETP.LT.AND P1, PT, R10, UR5, !P0 ;  /* 0x000000050a007c0c */ /* 0x000fe2000c721270 */
[----:B------:R-:W-:Y:S01]  /*1b400*/  IMAD.IADD R41, R2, 0x1, R3 ;  /* 0x0000000102297824 */ /* 0x000fe200078e0203 */
[----:B------:R-:W-:Y:S01]  /*1b410*/  ULDC UR4, c[0x0][0x22c] ;  /* 0x00008b0000047ab9 */ /* 0x000fe20000000800 */
[----:B------:R-:W-:Y:S01]  /*1b420*/  ULDC UR5, c[0x0][0x22c] ;  /* 0x00008b0000057ab9 */ /* 0x000fe20000000800 */
[----:B------:R-:W-:Y:S01]  /*1b430*/  ISETP.LT.AND P4, PT, R8, UR4, !P0 ;  /* 0x0000000408007c0c */ /* 0x000fe2000c781270 */
[----:B------:R-:W-:Y:S01]  /*1b440*/  ULDC UR4, c[0x0][0x244] ;  /* 0x0000910000047ab9 */ /* 0x000fe20000000800 */
[----:B------:R-:W-:Y:S01]  /*1b450*/  STSM.16.M88.4 [R41], R4 ;  /* 0x0000000429007844 */ /* 0x000fe20000000200 */
[----:B------:R-:W-:Y:S01]  /*1b460*/  BAR.SYNC.DEFER_BLOCKING 0x0 ;  /* 0x0000000000007b1d */ /* 0x000fe20000010000 */
[----:B------:R-:W-:Y:S01]  /*1b470*/  ISETP.LT.AND P3, PT, R9, UR5, !P0 ;  /* 0x0000000509007c0c */ /* 0x000fe2000c761270 */
[----:B------:R-:W-:Y:S01]  /*1b480*/  IMAD R2, R16, UR4, RZ ;  /* 0x0000000410027c24 */ /* 0x000fe2000f8e02ff */
[----:B------:R-:W-:-:S03]  /*1b490*/  ISETP.LT.AND P5, PT, R0, UR7, !P0 ;  /* 0x0000000700007c0c */ /* 0x000fc6000c7a1270 */
[----:B------:R-:W-:Y:S02]  /*1b4a0*/  ULDC.64 UR4, c[0x0][0x220] ;  /* 0x0000880000047ab9 */ /* 0x000fe40000000a00 */
[----:B------:R-:W-:Y:S01]  /*1b4b0*/  IADD3 R3, P6, R2, UR4, RZ ;  /* 0x0000000402037c10 */ /* 0x000fe2000ffde0ff */
[----:B------:R-:W-:Y:S02]  /*1b4c0*/  ULDC UR4, c[0x0][0x248] ;  /* 0x0000920000047ab9 */ /* 0x000fe40000000800 */
[----:B------:R-:W-:Y:S01]  /*1b4d0*/  IMAD R21, R0, UR4, RZ ;  /* 0x0000000400157c24 */ /* 0x000fe2000f8e02ff */
[----:B------:R-:W-:Y:S01]  /*1b4e0*/  LEA.HI.X.SX32 R2, R2, UR5, 0x1, P6 ;  /* 0x0000000502027c11 */ /* 0x000fe2000b0f0eff */
[----:B------:R-:W-:Y:S02]  /*1b4f0*/  ULDC UR5, c[0x0][0x22c] ;  /* 0x00008b0000057ab9 */ /* 0x000fe40000000800 */
[C---:B------:R-:W-:Y:S01]  /*1b500*/  VIADD R38, R21.reuse, UR4 ;  /* 0x0000000415267c36 */ /* 0x040fe20008000000 */
[----:B------:R-:W-:-:S04]  /*1b510*/  IADD3 R22, P6, R21, R3, RZ ;  /* 0x0000000315167210 */ /* 0x000fc80007fde0ff */
[-C--:B------:R-:W-:Y:S01]  /*1b520*/  LEA.HI.X.SX32 R23, R21, R2.reuse, 0x1, P6 ;  /* 0x0000000215177211 */ /* 0x080fe200030f0eff */
[----:B------:R-:W-:Y:S01]  /*1b530*/  VIADD R21, R0, 0x4 ;  /* 0x0000000400157836 */ /* 0x000fe20000000000 */
[C---:B------:R-:W-:Y:S01]  /*1b540*/  IADD3 R36, P6, R38.reuse, R3, RZ ;  /* 0x0000000326247210 */ /* 0x040fe20007fde0ff */
[----:B------:R-:W0:Y:S03]  /*1b550*/  LDS.128 R32, [R20] ;  /* 0x0000000014207984 */ /* 0x000e260000000c00 */
[----:B------:R-:W-:Y:S01]  /*1b560*/  LEA.HI.X.SX32 R37, R38, R2, 0x1, P6 ;  /* 0x0000000226257211 */ /* 0x000fe200030f0eff */
[----:B------:R-:W-:Y:S06]  /*1b570*/  BAR.SYNC.DEFER_BLOCKING 0x0 ;  /* 0x0000000000007b1d */ /* 0x000fec0000010000 */
[----:B------:R-:W-:Y:S02]  /*1b580*/  STSM.16.M88.4 [R41], R96 ;  /* 0x0000006029007844 */ /* 0x000fe40000000200 */
[----:B------:R-:W-:Y:S01]  /*1b590*/  BAR.SYNC.DEFER_BLOCKING 0x0 ;  /* 0x0000000000007b1d */ /* 0x000fe20000010000 */
[----:B0-----:R-:W-:-:S02]  /*1b5a0*/  PRMT R45, R32, 0x7770, RZ ;  /* 0x00007770202d7816 */ /* 0x001fc400000000ff */
[----:B------:R-:W-:-:S03]  /*1b5b0*/  PRMT R43, R32, 0x7771, RZ ;  /* 0x00007771202b7816 */ /* 0x000fc600000000ff */
[----:B------:R-:W0:Y:S02]  /*1b5c0*/  LDS.128 R28, [R20] ;  /* 0x00000000141c7984 */ /* 0x000e240000000c00 */
[----:B------:R-:W-:Y:S06]  /*1b5d0*/  BAR.SYNC.DEFER_BLOCKING 0x0 ;  /* 0x0000000000007b1d */ /* 0x000fec0000010000 */
[----:B------:R-:W-:Y:S02]  /*1b5e0*/  STSM.16.M88.4 [R41], R104 ;  /* 0x0000006829007844 */ /* 0x000fe40000000200 */
[----:B------:R-:W-:Y:S06]  /*1b5f0*/  BAR.SYNC.DEFER_BLOCKING 0x0 ;  /* 0x0000000000007b1d */ /* 0x000fec0000010000 */
[----:B------:R-:W2:Y:S02]  /*1b600*/  LDS.128 R24, [R20] ;  /* 0x0000000014187984 */ /* 0x000ea40000000c00 */
[----:B------:R-:W-:Y:S06]  /*1b610*/  BAR.SYNC.DEFER_BLOCKING 0x0 ;  /* 0x0000000000007b1d */ /* 0x000fec0000010000 */
[----:B------:R-:W-:Y:S02]  /*1b620*/  STSM.16.M88.4 [R41], R112 ;  /* 0x0000007029007844 */ /* 0x000fe40000000200 */
[----:B------:R-:W-:Y:S06]  /*1b630*/  BAR.SYNC.DEFER_BLOCKING 0x0 ;  /* 0x0000000000007b1d */ /* 0x000fec0000010000 */
[----:B------:R-:W3:Y:S02]  /*1b640*/  LDS.128 R12, [R20] ;  /* 0x00000000140c7984 */ /* 0x000ee40000000c00 */
[----:B------:R-:W-:Y:S06]  /*1b650*/  BAR.SYNC.DEFER_BLOCKING 0x0 ;  /* 0x0000000000007b1d */ /* 0x000fec0000010000 */
[----:B------:R-:W-:Y:S02]  /*1b660*/  STSM.16.M88.4 [R41], R120 ;  /* 0x0000007829007844 */ /* 0x000fe40000000200 */
[----:B------:R-:W-:Y:S06]  /*1b670*/  BAR.SYNC.DEFER_BLOCKING 0x0 ;  /* 0x0000000000007b1d */ /* 0x000fec0000010000 */
[----:B------:R-:W4:Y:S02]  /*1b680*/  LDS.128 R8, [R20] ;  /* 0x0000000014087984 */ /* 0x000f240000000c00 */
[----:B------:R-:W-:Y:S06]  /*1b690*/  BAR.SYNC.DEFER_BLOCKING 0x0 ;  /* 0x0000000000007b1d */ /* 0x000fec0000010000 */
[----:B------:R-:W-:Y:S02]  /*1b6a0*/  STSM.16.M88.4 [R41], R128 ;  /* 0x0000008029007844 */ /* 0x000fe40000000200 */
[----:B------:R-:W-:Y:S06]  /*1b6b0*/  BAR.SYNC.DEFER_BLOCKING 0x0 ;  /* 0x0000000000007b1d */ /* 0x000fec0000010000 */
[----:B------:R-:W1:Y:S02]  /*1b6c0*/  LDS.128 R16, [R20] ;  /* 0x0000000014107984 */ /* 0x000e640000000c00 */
[----:B------:R-:W-:Y:S06]  /*1b6d0*/  BAR.SYNC.DEFER_BLOCKING 0x0 ;  /* 0x0000000000007b1d */ /* 0x000fec0000010000 */
[----:B------:R-:W-:Y:S02]  /*1b6e0*/  STSM.16.M88.4 [R41], R136 ;  /* 0x0000008829007844 */ /* 0x000fe40000000200 */
[----:B------:R-:W-:Y:S06]  /*1b6f0*/  BAR.SYNC.DEFER_BLOCKING 0x0 ;  /* 0x0000000000007b1d */ /* 0x000fec0000010000 */
[----:B------:R-:W1:Y:S02]  /*1b700*/  LDS.128 R4, [R20] ;  /* 0x0000000014047984 */ /* 0x000e640000000c00 */
[----:B------:R-:W-:Y:S06]  /*1b710*/  BAR.SYNC.DEFER_BLOCKING 0x0 ;  /* 0x0000000000007b1d */ /* 0x000fec0000010000 */
[----:B------:R0:W-:Y:S02]  /*1b720*/  STSM.16.M88.4 [R41], R144 ;  /* 0x0000009029007844 */ /* 0x0001e40000000200 */
[----:B------:R-:W-:Y:S01]  /*1b730*/  BAR.SYNC.DEFER_BLOCKING 0x0 ;  /* 0x0000000000007b1d */ /* 0x000fe20000010000 */
[----:B0-----:R-:W-:-:S05]  /*1b740*/  PRMT R41, R33, 0x7770, RZ ;  /* 0x0000777021297816 */ /* 0x001fca00000000ff */
[----:B------:R0:W-:Y:S01]  /*1b750*/  @P5 STG.E.U8 desc[UR40][R22.64], R45 ;  /* 0x0000002d16005986 */ /* 0x0001e2000c101128 */
[----:B------:R-:W-:Y:S01]  /*1b760*/  ISETP.LT.AND P5, PT, R21, UR5, !P0 ;  /* 0x0000000515007c0c */ /* 0x000fe2000c7a1270 */
[----:B------:R-:W-:Y:S01]  /*1b770*/  VIADD R21, R38, UR4 ;  /* 0x0000000426157c36 */ /* 0x000fe20008000000 */
[----:B------:R-:W-:Y:S01]  /*1b780*/  ULDC UR5, c[0x0][0x22c] ;  /* 0x00008b0000057ab9 */ /* 0x000fe20000000800 */
[----:B------:R2:W-:Y:S01]  /*1b790*/  @P2 STG.E.U8 desc[UR40][R36.64], R43 ;  /* 0x0000002b24002986 */ /* 0x0005e2000c101128 */
[----:B------:R-:W-:Y:S01]  /*1b7a0*/  ISETP.LT.AND P2, PT, R39, UR5, !P0 ;  /* 0x0000000527007c0c */ /* 0x000fe2000c741270 */
[C---:B------:R-:W-:Y:S01]  /*1b7b0*/  VIADD R40, R21.reuse, UR4 ;  /* 0x0000000415287c36 */ /* 0x040fe20008000000 */
[----:B------:R-:W-:Y:S01]  /*1b7c0*/  IADD3 R38, P6, R21, R3, RZ ;  /* 0x0000000315267210 */ /* 0x000fe20007fde0ff */
[----:B------:R-:W-:-:S03]  /*1b7d0*/  ULDC UR5, c[0x0][0x22c] ;  /* 0x00008b0000057ab9 */ /* 0x000fc60000000800 */
[-C--:B------:R-:W-:Y:S01]  /*1b7e0*/  LEA.HI.X.SX32 R39, R21, R2.reuse, 0x1, P6 ;  /* 0x0000000215277211 */ /* 0x080fe200030f0eff */
[----:B------:R-:W-:Y:S01]  /*1b7f0*/  VIADD R21, R0, 0x6 ;  /* 0x0000000600157836 */ /* 0x000fe20000000000 */
[CC--:B0-----:R-:W-:Y:S02]  /*1b800*/  IADD3 R22, P6, R40.reuse, R3.reuse, RZ ;  /* 0x0000000328167210 */ /* 0x0c1fe40007fde0ff */
[----:B--2---:R-:W-:Y:S01]  /*1b810*/  PRMT R43, R33, 0x7771, RZ ;  /* 0x00007771212b7816 */ /* 0x004fe200000000ff */
[----:B------:R0:W-:Y:S01]  /*1b820*/  @P4 STG.E.U8 desc[UR40][R38.64], R41 ;  /* 0x0000002926004986 */ /* 0x0001e2000c101128 */
[CC--:B------:R-:W-:Y:S01]  /*1b830*/  LEA.HI.X.SX32 R23, R40.reuse, R2.reuse, 0x1, P6 ;  /* 0x0000000228177211 */ /* 0x0c0fe200030f0eff */
[----:B------:R-:W-:Y:S01]  /*1b840*/  VIADD R40, R40, UR4 ;  /* 0x0000000428287c36 */ /* 0x000fe20008000000 */
[----:B------:R-:W-:Y:S01]  /*1b850*/  ISETP.LT.AND P4, PT, R21, UR5, !P0 ;  /* 0x0000000515007c0c */ /* 0x000fe2000c781270 */
[----:B------:R-:W-:Y:S01]  /*1b860*/  VIADD R37, R0, 0x7 ;  /* 0x0000000700257836 */ /* 0x000fe20000000000 */
[----:B------:R-:W-:Y:S01]  /*1b870*/  ULDC UR5, c[0x0][0x22c] ;  /* 0x00008b0000057ab9 */ /* 0x000fe20000000800 */
[C---:B------:R-:W-:Y:S01]  /*1b880*/  VIADD R21, R40.reuse, UR4 ;  /* 0x0000000428157c36 */ /* 0x040fe20008000000 */
[CC--:B------:R-:W-:Y:S01]  /*1b890*/  IADD3 R36, P6, R40.reuse, R3.reuse, RZ ;  /* 0x0000000328247210 */ /* 0x0c0fe20007fde0ff */
[----:B------:R2:W-:Y:S01]  /*1b8a0*/  @P3 STG.E.U8 desc[UR40][R22.64], R43 ;  /* 0x0000002b16003986 */ /* 0x0005e2000c101128 */
[----:B------:R-:W-:Y:S01]  /*1b8b0*/  ISETP.LT.AND P3, PT, R37, UR5, !P0 ;  /* 0x0000000525007c0c */ /* 0x000fe2000c761270 */
[----:B------:R-:W-:Y:S01]  /*1b8c0*/  ULDC UR5, c[0x0][0x22c] ;  /* 0x00008b0000057ab9 */ /* 0x000fe20000000800 */
[----:B------:R-:W-:Y:S01]  /*1b8d0*/  LEA.HI.X.SX32 R37, R40, R2, 0x1, P6 ;  /* 0x0000000228257211 */ /* 0x000fe200030f0eff */
[----:B------:R-:W-:Y:S01]  /*1b8e0*/  VIADD R40, R0, 0x8 ;  /* 0x0000000800287836 */ /* 0x000fe20000000000 */
[----:B0-----:R-:W-:-:S02]  /*1b8f0*/  IADD3 R38, P6, R21, R3, RZ ;  /* 0x0000000315267210 */ /* 0x001fc40007fde0ff */
[C---:B------:R-:W-:Y:S02]  /*1b900*/  PRMT R41, R34.reuse, 0x7770, RZ ;  /* 0x0000777022297816 */ /* 0x040fe400000000ff */
[CC--:B------:R-:W-:Y:S01]  /*1b910*/  LEA.HI.X.SX32 R39, R21.reuse, R2.reuse, 0x1, P6 ;  /* 0x0000000215277211 */ /* 0x0c0fe200030f0eff */
[----:B------:R-:W-:Y:S01]  /*1b920*/  VIADD R21, R21, UR4 ;  /* 0x0000000415157c36 */ /* 0x000fe20008000000 */
[----:B--2---:R-:W-:Y:S01]  /*1b930*/  PRMT R43, R34, 0x7771, RZ ;  /* 0x00007771222b7816 */ /* 0x004fe200000000ff */
[----:B------:R0:W-:Y:S01]  /*1b940*/  @P5 STG.E.U8 desc[UR40][R36.64], R41 ;  /* 0x0000002924005986 */ /* 0x0001e2000c101128 */
[----:B------:R-:W-:Y:S01]  /*1b950*/  VIADD R23, R0, 0x9 ;  /* 0x0000000900177836 */ /* 0x000fe20000000000 */
[----:B------:R-:W-:Y:S01]  /*1b960*/  ISETP.LT.AND P5, PT, R40, UR5, !P0 ;  /* 0x0000000528007c0c */ /* 0x000fe2000c7a1270 */
[C---:B------:R-:W-:Y:S01]  /*1b970*/  VIADD R40, R21.reuse, UR4 ;  /* 0x0000000415287c36 */ /* 0x040fe20008000000 */
[-C--:B------:R-:W-:Y:S01]  /*1b980*/  IADD3 R22, P6, R21, R3.reuse, RZ ;  /* 0x0000000315167210 */ /* 0x080fe20007fde0ff */
[----:B------:R-:W-:Y:S01]  /*1b990*/  ULDC UR5, c[0x0][0x22c] ;  /* 0x00008b0000057ab9 */ /* 0x000fe20000000800 */
        /* <DEDUP_REMOVED lines=14> */
[CC--:B------:R-:W-:Y:S01]  /*1ba80*/  IADD3 R38, P6, R40.reuse, R3.reuse, RZ ;  /* 0x0000000328267210 */ /* 0x0c0fe20007fde0ff */
        /* <DEDUP_REMOVED lines=12> */
[----:B------:R-:W-:Y:S01]  /*1bb50*/  ISETP.LT.AND P5, PT, R40, UR5, !P0 ;  /* 0x0000000528007c0c */ /* 0x000fe2000c7a1270 */
[----:B------:R-:W-:Y:S01]  /*1bb60*/  VIADD R32, R0, 0xd ;  /* 0x0000000d00207836 */ /* 0x000fe20000000000 */
[CC--:B------:R-:W-:Y:S01]  /*1bb70*/  IADD3 R36, P6, R21.reuse, R3.reuse, RZ ;  /* 0x0000000315247210 */ /* 0x0c0fe20007fde0ff */
[C---:B------:R-:W-:Y:S01]  /*1bb80*/  VIADD R40, R21.reuse, UR4 ;  /* 0x0000000415287c36 */ /* 0x040fe20008000000 */
[----:B------:R-:W-:Y:S01]  /*1bb90*/  ULDC UR5, c[0x0][0x22c] ;  /* 0x00008b0000057ab9 */ /* 0x000fe20000000800 */
[----:B------:R2:W-:Y:S01]  /*1bba0*/  @P2 STG.E.U8 desc[UR40][R22.64], R43 ;  /* 0x0000002b16002986 */ /* 0x0005e2000c101128 */
[----:B------:R-:W-:Y:S01]  /*1bbb0*/  ISETP.LT.AND P2, PT, R32, UR5, !P0 ;  /* 0x0000000520007c0c */ /* 0x000fe2000c741270 */
[----:B------:R-:W-:Y:S01]  /*1bbc0*/  ULDC UR5, c[0x0][0x22c] ;  /* 0x00008b0000057ab9 */ /* 0x000fe20000000800 */
[----:B------:R-:W-:Y:S01]  /*1bbd0*/  LEA.HI.X.SX32 R37, R21, R2, 0x1, P6 ;  /* 0x0000000215257211 */ /* 0x000fe200030f0eff */
[----:B------:R-:W-:Y:S01]  /*1bbe0*/  VIADD R21, R0, 0xe ;  /* 0x0000000e00157836 */ /* 0x000fe20000000000 */
[----:B------:R-:W-:Y:S01]  /*1bbf0*/  IADD3 R32, P6, R40, R3, RZ ;  /* 0x0000000328207210 */ /* 0x000fe20007fde0ff */
[----:B0-----:R-:W-:Y:S01]  /*1bc00*/  VIADD R38, R0, 0x10 ;  /* 0x0000001000267836 */ /* 0x001fe20000000000 */
[----:B------:R-:W-:-:S02]  /*1bc10*/  PRMT R41, R33, 0x7772, RZ ;  /* 0x0000777221297816 */ /* 0x000fc400000000ff */
[----:B------:R-:W-:Y:S02]  /*1bc20*/  PRMT R39, R33, 0x7773, RZ ;  /* 0x0000777321277816 */ /* 0x000fe400000000ff */
[CC--:B------:R-:W-:Y:S01]  /*1bc30*/  LEA.HI.X.SX32 R33, R40.reuse, R2.reuse, 0x1, P6 ;  /* 0x0000000228217211 */ /* 0x0c0fe200030f0eff */
[----:B------:R-:W-:Y:S01]  /*1bc40*/  VIADD R40, R40, UR4 ;  /* 0x0000000428287c36 */ /* 0x000fe20008000000 */
[----:B------:R0:W-:Y:S01]  /*1bc50*/  @P4 STG.E.U8 desc[UR40][R36.64], R41 ;  /* 0x0000002924004986 */ /* 0x0001e2000c101128 */
[----:B--2---:R-:W-:Y:S01]  /*1bc60*/  VIADD R23, R0, 0xf ;  /* 0x0000000f00177836 */ /* 0x004fe20000000000 */
[----:B------:R-:W-:Y:S01]  /*1bc70*/  ISETP.LT.AND P4, PT, R21, UR5, !P0 ;  /* 0x0000000515007c0c */ /* 0x000fe2000c781270 */
[C---:B------:R-:W-:Y:S01]  /*1bc80*/  VIADD R21, R40.reuse, UR4 ;  /* 0x0000000428157c36 */ /* 0x040fe20008000000 */
[C---:B------:R-:W-:Y:S01]  /*1bc90*/  IADD3 R22, P6, R40.reuse, R3, RZ ;  /* 0x0000000328167210 */ /* 0x040fe20007fde0ff */
[----:B------:R-:W-:Y:S01]  /*1bca0*/  ULDC UR5, c[0x0][0x22c] ;  /* 0x00008b0000057ab9 */ /* 0x000fe20000000800 */
[----:B------:R2:W-:Y:S01]  /*1bcb0*/  @P3 STG.E.U8 desc[UR40][R32.64], R39 ;  /* 0x0000002720003986 */ /* 0x0005e2000c101128 */
[----:B------:R-:W-:Y:S01]  /*1bcc0*/  ISETP.LT.AND P3, PT, R23, UR5, !P0 ;  /* 0x0000000517007c0c */ /* 0x000fe2000c761270 */
[----:B------:R-:W-:Y:S01]  /*1bcd0*/  ULDC UR5, c[0x0][0x22c] ;  /* 0x00008b0000057ab9 */ /* 0x000fe20000000800 */
[----:B------:R-:W-:-:S02]  /*1bce0*/  LEA.HI.X.SX32 R23, R40, R2, 0x1, P6 ;  /* 0x0000000228177211 */ /* 0x000fc400030f0eff */
[C---:B------:R-:W-:Y:S02]  /*1bcf0*/  PRMT R43, R34.reuse, 0x7773, RZ ;  /* 0x00007773222b7816 */ /* 0x040fe400000000ff */
[CC--:B0-----:R-:W-:Y:S02]  /*1bd00*/  IADD3 R36, P6, R21.reuse, R3.reuse, RZ ;  /* 0x0000000315247210 */ /* 0x0c1fe40007fde0ff */
[----:B------:R-:W-:Y:S02]  /*1bd10*/  PRMT R41, R34, 0x7772, RZ ;  /* 0x0000777222297816 */ /* 0x000fe400000000ff */
[CC--:B------:R-:W-:Y:S01]  /*1bd20*/  LEA.HI.X.SX32 R37, R21.reuse, R2.reuse, 0x1, P6 ;  /* 0x0000000215257211 */ /* 0x0c0fe200030f0eff */
[----:B------:R-:W-:Y:S01]  /*1bd30*/  VIADD R21, R21, UR4 ;  /* 0x0000000415157c36 */ /* 0x000fe20008000000 */
[----:B--2---:R-:W-:Y:S01]  /*1bd40*/  PRMT R39, R35, 0x7773, RZ ;  /* 0x0000777323277816 */ /* 0x004fe200000000ff */
[----:B------:R-:W-:Y:S01]  /*1bd50*/  VIADD R33, R0, 0x11 ;  /* 0x0000001100217836 */ /* 0x000fe20000000000 */
[----:B------:R0:W-:Y:S01]  /*1bd60*/  @P5 STG.E.U8 desc[UR40][R22.64], R41 ;  /* 0x0000002916005986 */ /* 0x0001e2000c101128 */
[----:B------:R-:W-:Y:S01]  /*1bd70*/  ISETP.LT.AND P5, PT, R38, UR5, !P0 ;  /* 0x0000000526007c0c */ /* 0x000fe2000c7a1270 */
[----:B------:R-:W-:Y:S01]  /*1bd80*/  ULDC UR5, c[0x0][0x22c] ;  /* 0x00008b0000057ab9 */ /* 0x000fe20000000800 */
[-C--:B------:R-:W-:Y:S01]  /*1bd90*/  IADD3 R32, P6, R21, R3.reuse, RZ ;  /* 0x0000000315207210 */ /* 0x080fe20007fde0ff */
[----:B------:R2:W-:Y:S01]  /*1bda0*/  @P2 STG.E.U8 desc[UR40][R36.64], R43 ;  /* 0x0000002b24002986 */ /* 0x0005e2000c101128 */
[----:B------:R-:W-:Y:S01]  /*1bdb0*/  ISETP.LT.AND P2, PT, R33, UR5, !P0 ;  /* 0x0000000521007c0c */ /* 0x000fe2000c741270 */
[C---:B------:R-:W-:Y:S01]  /*1bdc0*/  VIADD R34, R21.reuse, UR4 ;  /* 0x0000000415227c36 */ /* 0x040fe20008000000 */
[----:B------:R-:W-:Y:S01]  /*1bdd0*/  LEA.HI.X.SX32 R33, R21, R2, 0x1, P6 ;  /* 0x0000000215217211 */ /* 0x000fe200030f0eff */
[C---:B------:R-:W-:Y:S01]  /*1bde0*/  VIADD R21, R0.reuse, 0x12 ;  /* 0x0000001200157836 */ /* 0x040fe20000000000 */
[----:B------:R-:W-:Y:S01]  /*1bdf0*/  ULDC UR5, c[0x0][0x22c] ;  /* 0x00008b0000057ab9 */ /* 0x000fe20000000800 */
[----:B0-----:R-:W-:Y:S01]  /*1be00*/  PRMT R41, R35, 0x7772, RZ ;  /* 0x0000777223297816 */ /* 0x001fe200000000ff */
[----:B------:R-:W-:Y:S01]  /*1be10*/  VIADD R35, R0, 0x13 ;  /* 0x0000001300237836 */ /* 0x000fe20000000000 */
[----:B------:R-:W-:-:S02]  /*1be20*/  IADD3 R22, P6, R34, R3, RZ ;  /* 0x0000000322167210 */ /* 0x000fc40007fde0ff */
[----:B--2---:R-:W-:Y:S01]  /*1be30*/  PRMT R37, R28, 0x7770, RZ ;  /* 0x000077701c257816 */ /* 0x004fe200000000ff */
[----:B------:R0:W-:Y:S01]  /*1be40*/  @P4 STG.E.U8 desc[UR40][R32.64], R41 ;  /* 0x0000002920004986 */ /* 0x0001e2000c101128 */
[----:B------:R-:W-:Y:S01]  /*1be50*/  ISETP.LT.AND P4, PT, R21, UR5, !P0 ;  /* 0x0000000515007c0c */ /* 0x000fe2000c781270 */
[C---:B------:R-:W-:Y:S01]  /*1be60*/  VIADD R21, R34.reuse, UR4 ;  /* 0x0000000422157c36 */ /* 0x040fe20008000000 */
[-C--:B------:R-:W-:Y:S01]  /*1be70*/  LEA.HI.X.SX32 R23, R34, R2.reuse, 0x1, P6 ;  /* 0x0000000222177211 */ /* 0x080fe200030f0eff */
[----:B------:R-:W-:Y:S02]  /*1be80*/  ULDC UR5, c[0x0][0x22c] ;  /* 0x00008b0000057ab9 */ /* 0x000fe40000000800 */
[C---:B------:R-:W-:Y:S01]  /*1be90*/  VIADD R36, R21.reuse, UR4 ;  /* 0x0000000415247c36 */ /* 0x040fe20008000000 */
[-C--:B------:R-:W-:Y:S01]  /*1bea0*/  IADD3 R34, P6, R21, R3.reuse, RZ ;  /* 0x0000000315227210 */ /* 0x080fe20007fde0ff */
[----:B------:R2:W-:Y:S01]  /*1beb0*/  @P3 STG.E.U8 desc[UR40][R22.64], R39 ;  /* 0x0000002716003986 */ /* 0x0005e2000c101128 */
[----:B------:R-:W-:Y:S01]  /*1bec0*/  ISETP.LT.AND P3, PT, R35, UR5, !P0 ;  /* 0x0000000523007c0c */ /* 0x000fe2000c761270 */
[----:B------:R-:W-:Y:S01]  /*1bed0*/  ULDC UR5, c[0x0][0x22c] ;  /* 0x00008b0000057ab9 */ /* 0x000fe20000000800 */
[----:B------:R-:W-:Y:S01]  /*1bee0*/  LEA.HI.X.SX32 R35, R21, R2, 0x1, P6 ;  /* 0x0000000215237211 */ /* 0x000fe200030f0eff */
[----:B------:R-:W-:Y:S01]  /*1bef0*/  VIADD R21, R0, 0x14 ;  /* 0x0000001400157836 */ /* 0x000fe20000000000 */
[----:B0-----:R-:W-:-:S03]  /*1bf00*/  IADD3 R32, P6, R36, R3, RZ ;  /* 0x0000000324207210 */ /* 0x001fc60007fde0ff */
[----:B------:R0:W-:Y:S01]  /*1bf10*/  @P5 STG.E.U8 desc[UR40][R34.64], R37 ;  /* 0x0000002522005986 */ /* 0x0001e2000c101128 */
[CC--:B------:R-:W-:Y:S01]  /*1bf20*/  LEA.HI.X.SX32 R33, R36.reuse, R2.reuse, 0x1, P6 ;  /* 0x0000000224217211 */ /* 0x0c0fe200030f0eff */
[----:B------:R-:W-:Y:S01]  /*1bf30*/  VIADD R36, R36, UR4 ;  /* 0x0000000424247c36 */ /* 0x000fe20008000000 */
[----:B------:R-:W-:Y:S01]  /*1bf40*/  ISETP.LT.AND P5, PT, R21, UR5, !P0 ;  /* 0x0000000515007c0c */ /* 0x000fe2000c7a1270 */
[----:B--2---:R-:W-:Y:S01]  /*1bf50*/  VIADD R23, R0, 0x15 ;  /* 0x0000001500177836 */ /* 0x004fe20000000000 */
[----:B------:R-:W-:Y:S01]  /*1bf60*/  PRMT R39, R28, 0x7771, RZ ;  /* 0x000077711c277816 */ /* 0x000fe200000000ff */
[C---:B------:R-:W-:Y:S01]  /*1bf70*/  VIADD R21, R36.reuse, UR4 ;  /* 0x0000000424157c36 */ /* 0x040fe20008000000 */
[CC--:B------:R-:W-:Y:S01]  /*1bf80*/  IADD3 R22, P6, R36.reuse, R3.reuse, RZ ;  /* 0x0000000324167210 */ /* 0x0c0fe20007fde0ff */
[----:B------:R-:W-:Y:S02]  /*1bf90*/  ULDC UR5, c[0x0][0x22c] ;  /* 0x00008b0000057ab9 */ /* 0x000fe40000000800 */
[----:B------:R2:W-:Y:S01]  /*1bfa0*/  @P2 STG.E.U8 desc[UR40][R32.64], R39 ;  /* 0x0000002720002986 */ /* 0x0005e2000c101128 */
[----:B------:R-:W-:Y:S01]  /*1bfb0*/  ISETP.LT.AND P2, PT, R23, UR5, !P0 ;  /* 0x0000000517007c0c */ /* 0x000fe2000c741270 */
[----:B------:R-:W-:Y:S01]  /*1bfc0*/  ULDC UR5, c[0x0][0x22c] ;  /* 0x00008b0000057ab9 */ /* 0x000fe20000000800 */
[----:B------:R-:W-:Y:S01]  /*1bfd0*/  LEA.HI.X.SX32 R23, R36, R2, 0x1, P6 ;  /* 0x0000000224177211 */ /* 0x000fe200030f0eff */
[----:B------:R-:W-:Y:S01]  /*1bfe0*/  VIADD R36, R0, 0x16 ;  /* 0x0000001600247836 */ /* 0x000fe20000000000 */
[----:B0-----:R-:W-:-:S02]  /*1bff0*/  IADD3 R34, P6, R21, R3, RZ ;  /* 0x0000000315227210 */ /* 0x001fc40007fde0ff */
[----:B------:R-:W-:Y:S02]  /*1c000*/  PRMT R37, R29, 0x7770, RZ ;  /* 0x000077701d257816 */ /* 0x000fe400000000ff */
        /* <DEDUP_REMOVED lines=52> */
[----:B------:R-:W-:Y:S01]  /*1c350*/  ISETP.LT.AND P5, PT, R21, UR5, !P0 ;  /* 0x0000000515007c0c */ /* 0x000fe2000c7a1270 */
[C---:B------:R-:W-:Y:S01]  /*1c360*/  VIADD R21, R36.reuse, UR4 ;  /* 0x0000000424157c36 */ /* 0x040fe20008000000 */
[----:B------:R-:W-:Y:S01]  /*1c370*/  IADD3 R32, P6, R36, R3, RZ ;  /* 0x0000000324207210 */ /* 0x000fe20007fde0ff */
[----:B------:R-:W-:Y:S01]  /*1c380*/  VIADD R28, R0, 0x1d ;  /* 0x0000001d001c7836 */ /* 0x000fe20000000000 */
[----:B------:R-:W-:Y:S01]  /*1c390*/  ULDC UR5, c[0x0][0x22c] ;  /* 0x00008b0000057ab9 */ /* 0x000fe20000000800 */
[----:B------:R2:W-:Y:S01]  /*1c3a0*/  @P2 STG.E.U8 desc[UR40][R34.64], R39 ;  /* 0x0000002722002986 */ /* 0x0005e2000c101128 */
[----:B------:R-:W-:-:S02]  /*1c3b0*/  LEA.HI.X.SX32 R33, R36, R2, 0x1, P6 ;  /* 0x0000000224217211 */ /* 0x000fc400030f0eff */
[----:B------:R-:W-:Y:S01]  /*1c3c0*/  ISETP.LT.AND P2, PT, R28, UR5, !P0 ;  /* 0x000000051c007c0c */ /* 0x000fe2000c741270 */
[C---:B------:R-:W-:Y:S01]  /*1c3d0*/  VIADD R28, R0.reuse, 0x1e ;  /* 0x0000001e001c7836 */ /* 0x040fe20000000000 */
[----:B------:R-:W-:Y:S01]  /*1c3e0*/  ULDC UR5, c[0x0][0x22c] ;  /* 0x00008b0000057ab9 */ /* 0x000fe20000000800 */
[-C--:B0-----:R-:W-:Y:S02]  /*1c3f0*/  IADD3 R22, P6, R21, R3.reuse, RZ ;  /* 0x0000000315167210 */ /* 0x081fe40007fde0ff */
        /* <DEDUP_REMOVED lines=8> */
[----:B------:R-:W-:Y:S01]  /*1c480*/  IADD3 R28, P6, R21, R3, RZ ;  /* 0x00000003151c7210 */ /* 0x000fe20007fde0ff */
[----:B------:R-:W-:Y:S01]  /*1c490*/  ULDC UR5, c[0x0][0x22c] ;  /* 0x00008b0000057ab9 */ /* 0x000fe20000000800 */
[----:B------:R2:W-:Y:S01]  /*1c4a0*/  @P3 STG.E.U8 desc[UR40][R22.64], R35 ;  /* 0x0000002316003986 */ /* 0x0005e2000c101128 */
[----:B------:R-:W-:Y:S01]  /*1c4b0*/  ISETP.LT.AND P3, PT, R29, UR5, !P0 ;  /* 0x000000051d007c0c */ /* 0x000fe2000c761270 */
[----:B------:R-:W-:Y:S01]  /*1c4c0*/  ULDC UR5, c[0x0][0x22c] ;  /* 0x00008b0000057ab9 */ /* 0x000fe20000000800 */
[----:B------:R-:W-:Y:S01]  /*1c4d0*/  LEA.HI.X.SX32 R29, R21, R2, 0x1, P6 ;  /* 0x00000002151d7211 */ /* 0x000fe200030f0eff */
[----:B------:R-:W-:Y:S01]  /*1c4e0*/  VIADD R21, R0, 0x20 ;  /* 0x0000002000157836 */ /* 0x000fe20000000000 */
[----:B------:R-:W-:-:S02]  /*1c4f0*/  PRMT R39, R30, 0x7773, RZ ;  /* 0x000077731e277816 */ /* 0x000fc400000000ff */
[-C--:B0-----:R-:W-:Y:S02]  /*1c500*/  IADD3 R32, P6, R34, R3.reuse, RZ ;  /* 0x0000000322207210 */ /* 0x081fe40007fde0ff */
[----:B------:R-:W-:Y:S01]  /*1c510*/  PRMT R37, R30, 0x7772, RZ ;  /* 0x000077721e257816 */ /* 0x000fe200000000ff */
[----:B------:R-:W-:Y:S01]  /*1c520*/  VIADD R30, R0, 0x22 ;  /* 0x00000022001e7836 */ /* 0x000fe20000000000 */
[CC--:B------:R-:W-:Y:S01]  /*1c530*/  LEA.HI.X.SX32 R33, R34.reuse, R2.reuse, 0x1, P6 ;  /* 0x0000000222217211 */ /* 0x0c0fe200030f0eff */
[----:B------:R-:W-:Y:S01]  /*1c540*/  VIADD R34, R34, UR4 ;  /* 0x0000000422227c36 */ /* 0x000fe20008000000 */
[----:B--2---:R-:W-:Y:S01]  /*1c550*/  PRMT R35, R31, 0x7773, RZ ;  /* 0x000077731f237816 */ /* 0x004fe200000000ff */
[----:B------:R0:W-:Y:S01]  /*1c560*/  @P5 STG.E.U8 desc[UR40][R28.64], R37 ;  /* 0x000000251c005986 */ /* 0x0001e2000c101128 */
[----:B------:R-:W-:Y:S01]  /*1c570*/  VIADD R23, R0, 0x21 ;  /* 0x0000002100177836 */ /* 0x000fe20000000000 */
        /* <DEDUP_REMOVED lines=8> */
[-C--:B0-----:R-:W-:Y:S02]  /*1c600*/  IADD3 R28, P6, R21, R3.reuse, RZ ;  /* 0x00000003151c7210 */ /* 0x081fe40007fde0ff */
[----:B------:R-:W-:Y:S01]  /*1c610*/  PRMT R37, R31, 0x7772, RZ ;  /* 0x000077721f257816 */ /* 0x000fe200000000ff */
[----:B------:R-:W-:Y:S01]  /*1c620*/  VIADD R31, R0, 0x23 ;  /* 0x00000023001f7836 */ /* 0x000fe20000000000 */
[CC--:B------:R-:W-:Y:S01]  /*1c630*/  LEA.HI.X.SX32 R29, R21.reuse, R2.reuse, 0x1, P6 ;  /* 0x00000002151d7211 */ /* 0x0c0fe200030f0eff */
[----:B------:R-:W-:Y:S01]  /*1c640*/  VIADD R21, R21, UR4 ;  /* 0x0000000415157c36 */ /* 0x000fe20008000000 */
[----:B--2---:R-:W-:Y:S01]  /*1c650*/  PRMT R33, R24, 0x7770, RZ ;  /* 0x0000777018217816 */ /* 0x004fe200000000ff */
[----:B------:R0:W-:Y:S01]  /*1c660*/  @P4 STG.E.U8 desc[UR40][R22.64], R37 ;  /* 0x0000002516004986 */ /* 0x0001e2000c101128 */
        /* <DEDUP_REMOVED lines=9> */
[----:B0-----:R-:W-:-:S03]  /*1c700*/  IADD3 R22, P6, R32, R3, RZ ;  /* 0x0000000320167210 */ /* 0x001fc60007fde0ff */
[----:B------:R0:W-:Y:S01]  /*1c710*/  @P5 STG.E.U8 desc[UR40][R30.64], R33 ;  /* 0x000000211e005986 */ /* 0x0001e2000c101128 */
[----:B------:R-:W-:Y:S01]  /*1c720*/  ISETP.LT.AND P5, PT, R21, UR5, !P0 ;  /* 0x0000000515007c0c */ /* 0x000fe2000c7a1270 */
[----:B------:R-:W-:Y:S01]  /*1c730*/  ULDC UR5, c[0x0][0x22c] ;  /* 0x00008b0000057ab9 */ /* 0x000fe20000000800 */
[CC--:B------:R-:W-:Y:S01]  /*1c740*/  LEA.HI.X.SX32 R23, R32.reuse, R2.reuse, 0x1, P6 ;  /* 0x0000000220177211 */ /* 0x0c0fe200030f0eff */
[----:B------:R-:W-:Y:S01]  /*1c750*/  VIADD R32, R32, UR4 ;  /* 0x0000000420207c36 */ /* 0x000fe20008000000 */
[----:B--2---:R-:W-:Y:S01]  /*1c760*/  PRMT R35, R24, 0x7771, RZ ;  /* 0x0000777118237816 */ /* 0x004fe200000000ff */
[----:B------:R-:W-:Y:S02]  /*1c770*/  VIADD R29, R0, 0x25 ;  /* 0x00000025001d7836 */ /* 0x000fe40000000000 */
        /* <DEDUP_REMOVED lines=70> */
[----:B------:R-:W-:Y:S01]  /*1cbe0*/  IADD3 R24, P6, R21, R3, RZ ;  /* 0x0000000315187210 */ /* 0x000fe20007fde0ff */
[C---:B0-----:R-:W-:Y:S01]  /*1cbf0*/  VIADD R28, R0.reuse, 0x2e ;  /* 0x0000002e001c7836 */ /* 0x041fe20000000000 */
[C---:B------:R-:W-:Y:S01]  /*1cc00*/  PRMT R33, R25.reuse, 0x7772, RZ ;  /* 0x0000777219217816 */ /* 0x040fe200000000ff */
[----:B------:R-:W-:Y:S01]  /*1cc10*/  VIADD R29, R0, 0x2f ;  /* 0x0000002f001d7836 */ /* 0x000fe20000000000 */
[----:B--2---:R-:W-:-:S03]  /*1cc20*/  PRMT R31, R25, 0x7773, RZ ;  /* 0x00007773191f7816 */ /* 0x004fc600000000ff */
[----:B------:R0:W-:Y:S01]  /*1cc30*/  @P4 STG.E.U8 desc[UR40][R22.64], R33 ;  /* 0x0000002116004986 */ /* 0x0001e2000c101128 */
[CC--:B------:R-:W-:Y:S01]  /*1cc40*/  LEA.HI.X.SX32 R25, R21.reuse, R2.reuse, 0x1, P6 ;  /* 0x0000000215197211 */ /* 0x0c0fe200030f0eff */
[----:B------:R-:W-:Y:S01]  /*1cc50*/  VIADD R21, R21, UR4 ;  /* 0x0000000415157c36 */ /* 0x000fe20008000000 */
[----:B------:R-:W-:Y:S01]  /*1cc60*/  ISETP.LT.AND P4, PT, R28, UR5, !P0 ;  /* 0x000000051c007c0c */ /* 0x000fe2000c781270 */
[----:B------:R-:W-:Y:S01]  /*1cc70*/  ULDC UR5, c[0x0][0x22c] ;  /* 0x00008b0000057ab9 */ /* 0x000fe20000000800 */
[----:B------:R-:W-:Y:S01]  /*1cc80*/  PRMT R35, R26, 0x7772, RZ ;  /* 0x000077721a237816 */ /* 0x000fe200000000ff */
[C---:B------:R-:W-:Y:S01]  /*1cc90*/  VIADD R30, R21.reuse, UR4 ;  /* 0x00000004151e7c36 */ /* 0x040fe20008000000 */
[-C--:B------:R-:W-:Y:S01]  /*1cca0*/  IADD3 R28, P6, R21, R3.reuse, RZ ;  /* 0x00000003151c7210 */ /* 0x080fe20007fde0ff */
[----:B------:R2:W-:Y:S01]  /*1ccb0*/  @P3 STG.E.U8 desc[UR40][R24.64], R31 ;  /* 0x0000001f18003986 */ /* 0x0005e2000c101128 */
[----:B------:R-:W-:Y:S01]  /*1ccc0*/  ISETP.LT.AND P3, PT, R29, UR5, !P0 ;  /* 0x000000051d007c0c */ /* 0x000fe2000c761270 */
[----:B------:R-:W-:Y:S01]  /*1ccd0*/  ULDC UR5, c[0x0][0x22c] ;  /* 0x00008b0000057ab9 */ /* 0x000fe20000000800 */
[----:B------:R-:W-:Y:S01]  /*1cce0*/  LEA.HI.X.SX32 R29, R21, R2, 0x1, P6 ;  /* 0x00000002151d7211 */ /* 0x000fe200030f0eff */
[----:B------:R-:W-:Y:S01]  /*1ccf0*/  VIADD R21, R0, 0x30 ;  /* 0x0000003000157836 */ /* 0x000fe20000000000 */
[----:B0-----:R-:W-:-:S02]  /*1cd00*/  IADD3 R22, P6, R30, R3, RZ ;  /* 0x000000031e167210 */ /* 0x001fc40007fde0ff */
[----:B------:R-:W-:Y:S01]  /*1cd10*/  PRMT R33, R26, 0x7773, RZ ;  /* 0x000077731a217816 */ /* 0x000fe200000000ff */
[----:B------:R0:W-:Y:S01]  /*1cd20*/  @P5 STG.E.U8 desc[UR40][R28.64], R35 ;  /* 0x000000231c005986 */ /* 0x0001e2000c101128 */
[CC--:B------:R-:W-:Y:S01]  /*1cd30*/  LEA.HI.X.SX32 R23, R30.reuse, R2.reuse, 0x1, P6 ;  /* 0x000000021e177211 */ /* 0x0c0fe200030f0eff */
[----:B------:R-:W-:Y:S01]  /*1cd40*/  VIADD R30, R30, UR4 ;  /* 0x000000041e1e7c36 */ /* 0x000fe20008000000 */
[----:B------:R-:W-:Y:S01]  /*1cd50*/  ISETP.LT.AND P5, PT, R21, UR5, !P0 ;  /* 0x0000000515007c0c */ /* 0x000fe2000c7a1270 */
[----:B--2---:R-:W-:Y:S01]  /*1cd60*/  VIADD R25, R0, 0x31 ;  /* 0x0000003100197836 */ /* 0x004fe20000000000 */
[----:B------:R-:W-:Y:S01]  /*1cd70*/  ULDC UR5, c[0x0][0x22c] ;  /* 0x00008b0000057ab9 */ /* 0x000fe20000000800 */
[C---:B------:R-:W-:Y:S01]  /*1cd80*/  VIADD R21, R30.reuse, UR4 ;  /* 0x000000041e157c36 */ /* 0x040fe20008000000 */
[C---:B------:R-:W-:Y:S01]  /*1cd90*/  IADD3 R24, P6, R30.reuse, R3, RZ ;  /* 0x000000031e187210 */ /* 0x040fe20007fde0ff */
[----:B------:R2:W-:Y:S01]  /*1cda0*/  @P2 STG.E.U8 desc[UR40][R22.64], R33 ;  /* 0x0000002116002986 */ /* 0x0005e2000c101128 */
[----:B------:R-:W-:Y:S01]  /*1cdb0*/  ISETP.LT.AND P2, PT, R25, UR5, !P0 ;  /* 0x0000000519007c0c */ /* 0x000fe2000c741270 */
[----:B------:R-:W-:Y:S01]  /*1cdc0*/  ULDC UR5, c[0x0][0x22c] ;  /* 0x00008b0000057ab9 */ /* 0x000fe20000000800 */
[----:B------:R-:W-:-:S02]  /*1cdd0*/  LEA.HI.X.SX32 R25, R30, R2, 0x1, P6 ;  /* 0x000000021e197211 */ /* 0x000fc400030f0eff */
[-C--:B------:R-:W-:Y:S02]  /*1cde0*/  IADD3 R26, P6, R21, R3.reuse, RZ ;  /* 0x00000003151a7210 */ /* 0x080fe40007fde0ff */
[C---:B------:R-:W-:Y:S02]  /*1cdf0*/  PRMT R31, R27.reuse, 0x7773, RZ ;  /* 0x000077731b1f7816 */ /* 0x040fe400000000ff */
[----:B0-----:R-:W-:Y:S02]  /*1ce00*/  PRMT R29, R27, 0x7772, RZ ;  /* 0x000077721b1d7816 */ /* 0x001fe400000000ff */
[CC--:B------:R-:W-:Y:S01]  /*1ce10*/  LEA.HI.X.SX32 R27, R21.reuse, R2.reuse, 0x1, P6 ;  /* 0x00000002151b7211 */ /* 0x0c0fe200030f0eff */
[C---:B--2---:R-:W-:Y:S02]  /*1ce20*/  VIADD R22, R0.reuse, 0x32 ;  /* 0x0000003200167836 */ /* 0x044fe40000000000 */
[----:B------:R-:W-:Y:S01]  /*1ce30*/  VIADD R21, R21, UR4 ;  /* 0x0000000415157c36 */ /* 0x000fe20008000000 */
        /* <DEDUP_REMOVED lines=12> */
[----:B---3--:R-:W-:Y:S02]  /*1cf00*/  PRMT R29, R12, 0x7770, RZ ;  /* 0x000077700c1d7816 */ /* 0x008fe400000000ff */
        /* <DEDUP_REMOVED lines=69> */
[----:B------:R-:W-:Y:S01]  /*1d360*/  VIADD R12, R0, 0x3d ;  /* 0x0000003d000c7836 */ /* 0x000fe20000000000 */
[C---:B------:R-:W-:Y:S01]  /*1d370*/  IADD3 R24, P6, R28.reuse, R3, RZ ;  /* 0x000000031c187210 */ /* 0x040fe20007fde0ff */
[----:B------:R-:W-:Y:S01]  /*1d380*/  VIADD R21, R28, UR4 ;  /* 0x000000041c157c36 */ /* 0x000fe20008000000 */
[----:B------:R-:W-:Y:S01]  /*1d390*/  ULDC UR5, c[0x0][0x22c] ;  /* 0x00008b0000057ab9 */ /* 0x000fe20000000800 */
[----:B------:R2:W-:Y:S01]  /*1d3a0*/  @P2 STG.E.U8 desc[UR40][R22.64], R31 ;  /* 0x0000001f16002986 */ /* 0x0005e2000c101128 */
[----:B------:R-:W-:Y:S01]  /*1d3b0*/  ISETP.LT.AND P2, PT, R12, UR5, !P0 ;  /* 0x000000050c007c0c */ /* 0x000fe2000c741270 */
[----:B------:R-:W-:Y:S01]  /*1d3c0*/  ULDC UR5, c[0x0][0x22c] ;  /* 0x00008b0000057ab9 */ /* 0x000fe20000000800 */
[----:B------:R-:W-:-:S02]  /*1d3d0*/  LEA.HI.X.SX32 R25, R28, R2, 0x1, P6 ;  /* 0x000000021c197211 */ /* 0x000fc400030f0eff */
[-C--:B------:R-:W-:Y:S01]  /*1d3e0*/  IADD3 R12, P6, R21, R3.reuse, RZ ;  /* 0x00000003150c7210 */ /* 0x080fe20007fde0ff */
[C---:B0-----:R-:W-:Y:S01]  /*1d3f0*/  VIADD R26, R0.reuse, 0x3e ;  /* 0x0000003e001a7836 */ /* 0x041fe20000000000 */
[C---:B------:R-:W-:Y:S02]  /*1d400*/  PRMT R29, R13.reuse, 0x7772, RZ ;  /* 0x000077720d1d7816 */ /* 0x040fe400000000ff */
[----:B------:R-:W-:Y:S02]  /*1d410*/  PRMT R27, R13, 0x7773, RZ ;  /* 0x000077730d1b7816 */ /* 0x000fe400000000ff */
[CC--:B------:R-:W-:Y:S01]  /*1d420*/  LEA.HI.X.SX32 R13, R21.reuse, R2.reuse, 0x1, P6 ;  /* 0x00000002150d7211 */ /* 0x0c0fe200030f0eff */
[----:B------:R-:W-:Y:S01]  /*1d430*/  VIADD R21, R21, UR4 ;  /* 0x0000000415157c36 */ /* 0x000fe20008000000 */
[----:B------:R0:W-:Y:S01]  /*1d440*/  @P4 STG.E.U8 desc[UR40][R24.64], R29 ;  /* 0x0000001d18004986 */ /* 0x0001e2000c101128 */
[----:B--2---:R-:W-:Y:S01]  /*1d450*/  VIADD R23, R0, 0x3f ;  /* 0x0000003f00177836 */ /* 0x004fe20000000000 */
        /* <DEDUP_REMOVED lines=25> */
[-C--:B------:R-:W-:Y:S01]  /*1d5f0*/  IADD3 R14, P6, R21, R3.reuse, RZ ;  /* 0x00000003150e7210 */ /* 0x080fe20007fde0ff */
[C---:B0-----:R-:W-:Y:S01]  /*1d600*/  VIADD R22, R0.reuse, 0x42 ;  /* 0x0000004200167836 */ /* 0x041fe20000000000 */
[----:B------:R-:W-:Y:S01]  /*1d610*/  PRMT R29, R15, 0x7772, RZ ;  /* 0x000077720f1d7816 */ /* 0x000fe200000000ff */
[----:B------:R-:W-:Y:S01]  /*1d620*/  VIADD R23, R0, 0x43 ;  /* 0x0000004300177836 */ /* 0x000fe20000000000 */
[CC--:B------:R-:W-:Y:S01]  /*1d630*/  LEA.HI.X.SX32 R15, R21.reuse, R2.reuse, 0x1, P6 ;  /* 0x00000002150f7211 */ /* 0x0c0fe200030f0eff */
[----:B------:R-:W-:Y:S02]  /*1d640*/  VIADD R21, R21, UR4 ;  /* 0x0000000415157c36 */ /* 0x000fe40008000000 */
[----:B------:R0:W-:Y:S01]  /*1d650*/  @P4 STG.E.U8 desc[UR40][R12.64], R29 ;  /* 0x0000001d0c004986 */ /* 0x0001e2000c101128 */
[----:B------:R-:W-:Y:S01]  /*1d660*/  ISETP.LT.AND P4, PT, R22, UR5, !P0 ;  /* 0x0000000516007c0c */ /* 0x000fe2000c781270 */
[C---:B--2---:R-:W-:Y:S01]  /*1d670*/  VIADD R24, R21.reuse, UR4 ;  /* 0x0000000415187c36 */ /* 0x044fe20008000000 */
[----:B------:R-:W-:Y:S01]  /*1d680*/  IADD3 R22, P6, R21, R3, RZ ;  /* 0x0000000315167210 */ /* 0x000fe20007fde0ff */
[----:B------:R-:W-:Y:S01]  /*1d690*/  ULDC UR5, c[0x0][0x22c] ;  /* 0x00008b0000057ab9 */ /* 0x000fe20000000800 */
[----:B------:R2:W-:Y:S01]  /*1d6a0*/  @P3 STG.E.U8 desc[UR40][R14.64], R27 ;  /* 0x0000001b0e003986 */ /* 0x0005e2000c101128 */
[----:B------:R-:W-:Y:S01]  /*1d6b0*/  ISETP.LT.AND P3, PT, R23, UR5, !P0 ;  /* 0x0000000517007c0c */ /* 0x000fe2000c761270 */
[----:B------:R-:W-:Y:S01]  /*1d6c0*/  ULDC UR5, c[0x0][0x22c] ;  /* 0x00008b0000057ab9 */ /* 0x000fe20000000800 */
[----:B------:R-:W-:Y:S01]  /*1d6d0*/  LEA.HI.X.SX32 R23, R21, R2, 0x1, P6 ;  /* 0x0000000215177211 */ /* 0x000fe200030f0eff */
[----:B------:R-:W-:Y:S01]  /*1d6e0*/  VIADD R21, R0, 0x44 ;  /* 0x0000004400157836 */ /* 0x000fe20000000000 */
[----:B----4-:R-:W-:-:S02]  /*1d6f0*/  PRMT R25, R8, 0x7770, RZ ;  /* 0x0000777008197816 */ /* 0x010fc400000000ff */
[----:B0-----:R-:W-:-:S03]  /*1d700*/  IADD3 R12, P6, R24, R3, RZ ;  /* 0x00000003180c7210 */ /* 0x001fc60007fde0ff */
[----:B------:R0:W-:Y:S01]  /*1d710*/  @P5 STG.E.U8 desc[UR40][R22.64], R25 ;  /* 0x0000001916005986 */ /* 0x0001e2000c101128 */
[CC--:B------:R-:W-:Y:S01]  /*1d720*/  LEA.HI.X.SX32 R13, R24.reuse, R2.reuse, 0x1, P6 ;  /* 0x00000002180d7211 */ /* 0x0c0fe200030f0eff */
[----:B------:R-:W-:Y:S01]  /*1d730*/  VIADD R24, R24, UR4 ;  /* 0x0000000418187c36 */ /* 0x000fe20008000000 */
[----:B--2---:R-:W-:Y:S01]  /*1d740*/  PRMT R27, R8, 0x7771, RZ ;  /* 0x00007771081b7816 */ /* 0x004fe200000000ff */
        /* <DEDUP_REMOVED lines=120> */
[----:B------:R-:W-:-:S02]  /*1ded0*/  LEA.HI.X.SX32 R13, R21, R2, 0x1, P6 ;  /* 0x00000002150d7211 */ /* 0x000fc400030f0eff */
[----:B-1----:R-:W-:Y:S01]  /*1dee0*/  PRMT R21, R16, 0x7770, RZ ;  /* 0x0000777010157816 */ /* 0x002fe200000000ff */
[----:B0-----:R-:W-:Y:S01]  /*1def0*/  VIADD R15, R0, 0x54 ;  /* 0x00000054000f7836 */ /* 0x001fe20000000000 */
[----:B------:R-:W-:-:S03]  /*1df00*/  IADD3 R8, P6, R14, R3, RZ ;  /* 0x000000030e087210 */ /* 0x000fc60007fde0ff */
        /* <DEDUP_REMOVED lines=18> */
[----:B-1----:R-:W-:Y:S01]  /*1e030*/  PRMT R23, R17, 0x7771, RZ ;  /* 0x0000777111177816 */ /* 0x002fe200000000ff */
        /* <DEDUP_REMOVED lines=63> */
[----:B------:R-:W-:Y:S01]  /*1e430*/  PRMT R17, R17, 0x7773, RZ ;  /* 0x0000777311117816 */ /* 0x000fe200000000ff */
[----:B------:R0:W-:Y:S01]  /*1e440*/  @P4 STG.E.U8 desc[UR40][R8.64], R21 ;  /* 0x0000001508004986 */ /* 0x0001e2000c101128 */
[----:B-1----:R-:W-:Y:S01]  /*1e450*/  VIADD R13, R0, 0x5f ;  /* 0x0000005f000d7836 */ /* 0x002fe20000000000 */
        /* <DEDUP_REMOVED lines=12> */
[----:B------:R0:W-:Y:S01]  /*1e520*/  @P5 STG.E.U8 desc[UR40][R12.64], R23 ;  /* 0x000000170c005986 */ /* 0x0001e2000c101128 */
[CC--:B------:R-:W-:Y:S01]  /*1e530*/  LEA.HI.X.SX32 R9, R14.reuse, R2.reuse, 0x1, P6 ;  /* 0x000000020e097211 */ /* 0x0c0fe200030f0eff */
[----:B------:R-:W-:Y:S01]  /*1e540*/  VIADD R14, R14, UR4 ;  /* 0x000000040e0e7c36 */ /* 0x000fe20008000000 */
[----:B------:R-:W-:Y:S01]  /*1e550*/  ISETP.LT.AND P5, PT, R15, UR5, !P0 ;  /* 0x000000050f007c0c */ /* 0x000fe2000c7a1270 */
[----:B-1----:R-:W-:Y:S01]  /*1e560*/  VIADD R11, R0, 0x61 ;  /* 0x00000061000b7836 */ /* 0x002fe20000000000 */
        /* <DEDUP_REMOVED lines=10> */
[----:B------:R-:W-:Y:S02]  /*1e610*/  PRMT R19, R19, 0x7772, RZ ;  /* 0x0000777213137816 */ /* 0x000fe400000000ff */
[CC--:B------:R-:W-:Y:S01]  /*1e620*/  LEA.HI.X.SX32 R13, R15.reuse, R2.reuse, 0x1, P6 ;  /* 0x000000020f0d7211 */ /* 0x0c0fe200030f0eff */
[----:B-1----:R-:W-:Y:S01]  /*1e630*/  VIADD R8, R0, 0x62 ;  /* 0x0000006200087836 */ /* 0x002fe20000000000 */
[----:B------:R-:W-:Y:S01]  /*1e640*/  PRMT R21, R4, 0x7770, RZ ;  /* 0x0000777004157816 */ /* 0x000fe200000000ff */
        /* <DEDUP_REMOVED lines=27> */
[----:B0-----:R-:W-:Y:S01]  /*1e800*/  IADD3 R8, P6, R15, R3, RZ ;  /* 0x000000030f087210 */ /* 0x001fe20007fde0ff */
[----:B------:R-:W0:Y:S01]  /*1e810*/  LDS.128 R20, [R20] ;  /* 0x0000000014147984 */ /* 0x000e220000000c00 */
[----:B------:R-:W-:-:S02]  /*1e820*/  PRMT R17, R5, 0x7770, RZ ;  /* 0x0000777005117816 */ /* 0x000fc400000000ff */
        /* <DEDUP_REMOVED lines=14> */
[----:B-1----:R-:W-:-:S02]  /*1e910*/  IADD3 R12, P6, R14, R3, RZ ;  /* 0x000000030e0c7210 */ /* 0x002fc40007fde0ff */
        /* <DEDUP_REMOVED lines=31> */
[----:B0-----:R-:W-:-:S02]  /*1eb10*/  PRMT R25, R21, 0x7773, RZ ;  /* 0x0000777315197816 */ /* 0x001fc400000000ff */
[-C--:B-1----:R-:W-:Y:S02]  /*1eb20*/  IADD3 R8, P6, R14, R3.reuse, RZ ;  /* 0x000000030e087210 */ /* 0x082fe40007fde0ff */
[----:B------:R-:W-:Y:S02]  /*1eb30*/  PRMT R17, R4, 0x7772, RZ ;  /* 0x0000777204117816 */ /* 0x000fe400000000ff */
[CC--:B------:R-:W-:Y:S01]  /*1eb40*/  LEA.HI.X.SX32 R9, R14.reuse, R2.reuse, 0x1, P6 ;  /* 0x000000020e097211 */ /* 0x0c0fe200030f0eff */
[----:B------:R-:W-:Y:S01]  /*1eb50*/  VIADD R14, R14, UR4 ;  /* 0x000000040e0e7c36 */ /* 0x000fe20008000000 */
[----:B--2---:R-:W-:Y:S01]  /*1eb60*/  PRMT R19, R4, 0x7773, RZ ;  /* 0x0000777304137816 */ /* 0x004fe200000000ff */
[----:B------:R0:W-:Y:S01]  /*1eb70*/  @P5 STG.E.U8 desc[UR40][R12.64], R17 ;  /* 0x000000110c005986 */ /* 0x0001e2000c101128 */
[----:B------:R-:W-:Y:S01]  /*1eb80*/  ISETP.LT.AND P6, PT, R15, UR5, !P0 ;  /* 0x000000050f007c0c */ /* 0x000fe2000c7c1270 */
[----:B------:R-:W-:Y:S01]  /*1eb90*/  VIADD R4, R0, 0x6d ;  /* 0x0000006d00047836 */ /* 0x000fe20000000000 */
[CC--:B------:R-:W-:Y:S01]  /*1eba0*/  IADD3 R10, P5, R14.reuse, R3.reuse, RZ ;  /* 0x000000030e0a7210 */ /* 0x0c0fe20007fbe0ff */
[----:B------:R-:W-:Y:S01]  /*1ebb0*/  VIADD R15, R14, UR4 ;  /* 0x000000040e0f7c36 */ /* 0x000fe20008000000 */
[----:B------:R-:W-:Y:S01]  /*1ebc0*/  ULDC UR5, c[0x0][0x22c] ;  /* 0x00008b0000057ab9 */ /* 0x000fe20000000800 */
[----:B------:R1:W-:Y:S01]  /*1ebd0*/  @P2 STG.E.U8 desc[UR40][R8.64], R19 ;  /* 0x0000001308002986 */ /* 0x0003e2000c101128 */
[----:B------:R-:W-:Y:S01]  /*1ebe0*/  ISETP.LT.AND P2, PT, R4, UR5, !P0 ;  /* 0x0000000504007c0c */ /* 0x000fe2000c741270 */
[----:B------:R-:W-:Y:S01]  /*1ebf0*/  ULDC UR5, c[0x0][0x22c] ;  /* 0x00008b0000057ab9 */ /* 0x000fe20000000800 */
[----:B------:R-:W-:Y:S01]  /*1ec00*/  LEA.HI.X.SX32 R11, R14, R2, 0x1, P5 ;  /* 0x000000020e0b7211 */ /* 0x000fe200028f0eff */
[C---:B------:R-:W-:Y:S01]  /*1ec10*/  VIADD R14, R0.reuse, 0x7c ;  /* 0x0000007c000e7836 */ /* 0x040fe20000000000 */
[----:B------:R-:W-:Y:S01]  /*1ec20*/  IADD3 R4, P5, R15, R3, RZ ;  /* 0x000000030f047210 */ /* 0x000fe20007fbe0ff */
[----:B0-----:R-:W-:Y:S01]  /*1ec30*/  VIADD R12, R0, 0x6e ;  /* 0x0000006e000c7836 */ /* 0x001fe20000000000 */
[----:B------:R-:W-:-:S02]  /*1ec40*/  PRMT R17, R5, 0x7772, RZ ;  /* 0x0000777205117816 */ /* 0x000fc400000000ff */
[----:B------:R-:W-:Y:S02]  /*1ec50*/  PRMT R13, R5, 0x7773, RZ ;  /* 0x00007773050d7816 */ /* 0x000fe400000000ff */
[CC--:B------:R-:W-:Y:S01]  /*1ec60*/  LEA.HI.X.SX32 R5, R15.reuse, R2.reuse, 0x1, P5 ;  /* 0x000000020f057211 */ /* 0x0c0fe200028f0eff */
[----:B------:R-:W-:Y:S01]  /*1ec70*/  VIADD R15, R15, UR4 ;  /* 0x000000040f0f7c36 */ /* 0x000fe20008000000 */
        /* <DEDUP_REMOVED lines=10> */
[----:B------:R-:W-:Y:S01]  /*1ed20*/  PRMT R15, R6, 0x7772, RZ ;  /* 0x00007772060f7816 */ /* 0x000fe200000000ff */
[----:B0-----:R-:W-:Y:S01]  /*1ed30*/  VIADD R10, R0, 0x70 ;  /* 0x00000070000a7836 */ /* 0x001fe20000000000 */
[----:B------:R-:W-:Y:S01]  /*1ed40*/  PRMT R19, R20, 0x7772, RZ ;  /* 0x0000777214137816 */ /* 0x000fe200000000ff */
[----:B------:R-:W-:Y:S01]  /*1ed50*/  VIADD R11, R12, UR4 ;  /* 0x000000040c0b7c36 */ /* 0x000fe20008000000 */
[----:B------:R-:W-:Y:S01]  /*1ed60*/  PRMT R17, R20, 0x7773, RZ ;  /* 0x0000777314117816 */ /* 0x000fe200000000ff */
[----:B------:R0:W-:Y:S01]  /*1ed70*/  @P6 STG.E.U8 desc[UR40][R8.64], R15 ;  /* 0x0000000f08006986 */ /* 0x0001e2000c101128 */
[----:B------:R-:W-:Y:S01]  /*1ed80*/  ISETP.LT.AND P6, PT, R10, UR5, !P0 ;  /* 0x000000050a007c0c */ /* 0x000fe2000c7c1270 */
[----:B------:R-:W-:Y:S01]  /*1ed90*/  ULDC UR5, c[0x0][0x22c] ;  /* 0x00008b0000057ab9 */ /* 0x000fe20000000800 */
[----:B-1----:R-:W-:Y:S02]  /*1eda0*/  IADD3 R4, P4, R12, R3, RZ ;  /* 0x000000030c047210 */ /* 0x002fe40007f9e0ff */
[----:B------:R-:W-:Y:S01]  /*1edb0*/  PRMT R13, R6, 0x7773, RZ ;  /* 0x00007773060d7816 */ /* 0x000fe200000000ff */
[----:B------:R-:W-:Y:S01]  /*1edc0*/  VIADD R6, R0, 0x71 ;  /* 0x0000007100067836 */ /* 0x000fe20000000000 */
[----:B------:R-:W-:-:S02]  /*1edd0*/  LEA.HI.X.SX32 R5, R12, R2, 0x1, P4 ;  /* 0x000000020c057211 */ /* 0x000fc400020f0eff */
[----:B------:R-:W-:-:S03]  /*1ede0*/  IADD3 R10, P4, R11, R3, RZ ;  /* 0x000000030b0a7210 */ /* 0x000fc60007f9e0ff */
[----:B------:R1:W-:Y:S01]  /*1edf0*/  @P2 STG.E.U8 desc[UR40][R4.64], R13 ;  /* 0x0000000d04002986 */ /* 0x0003e2000c101128 */
[----:B------:R-:W-:Y:S01]  /*1ee00*/  ISETP.LT.AND P2, PT, R6, UR5, !P0 ;  /* 0x0000000506007c0c */ /* 0x000fe2000c741270 */
[C---:B------:R-:W-:Y:S01]  /*1ee10*/  VIADD R6, R11.reuse, UR4 ;  /* 0x000000040b067c36 */ /* 0x040fe20008000000 */
[-C--:B------:R-:W-:Y:S01]  /*1ee20*/  LEA.HI.X.SX32 R11, R11, R2.reuse, 0x1, P4 ;  /* 0x000000020b0b7211 */ /* 0x080fe200020f0eff */
[----:B0-----:R-:W-:Y:S01]  /*1ee30*/  VIADD R9, R0, 0x72 ;  /* 0x0000007200097836 */ /* 0x001fe20000000000 */
[----:B------:R-:W-:Y:S01]  /*1ee40*/  PRMT R15, R7, 0x7772, RZ ;  /* 0x00007772070f7816 */ /* 0x000fe200000000ff */
[----:B------:R-:W-:Y:S01]  /*1ee50*/  ULDC UR5, c[0x0][0x22c] ;  /* 0x00008b0000057ab9 */ /* 0x000fe20000000800 */
[CC--:B------:R-:W-:Y:S01]  /*1ee60*/  IADD3 R8, P4, R6.reuse, R3.reuse, RZ ;  /* 0x0000000306087210 */ /* 0x0c0fe20007f9e0ff */
[----:B------:R-:W-:Y:S02]  /*1ee70*/  VIADD R12, R6, UR4 ;  /* 0x00000004060c7c36 */ /* 0x000fe40008000000 */
[----:B------:R0:W-:Y:S01]  /*1ee80*/  @P5 STG.E.U8 desc[UR40][R10.64], R15 ;  /* 0x0000000f0a005986 */ /* 0x0001e2000c101128 */
[----:B------:R-:W-:Y:S01]  /*1ee90*/  ISETP.LT.AND P5, PT, R9, UR5, !P0 ;  /* 0x0000000509007c0c */ /* 0x000fe2000c7a1270 */
[----:B-1----:R-:W-:Y:S01]  /*1eea0*/  VIADD R5, R0, 0x73 ;  /* 0x0000007300057836 */ /* 0x002fe20000000000 */
[----:B------:R-:W-:Y:S01]  /*1eeb0*/  LEA.HI.X.SX32 R9, R6, R2, 0x1, P4 ;  /* 0x0000000206097211 */ /* 0x000fe200020f0eff */
[----:B------:R-:W-:Y:S01]  /*1eec0*/  ULDC UR5, c[0x0][0x22c] ;  /* 0x00008b0000057ab9 */ /* 0x000fe20000000800 */
[----:B------:R-:W-:Y:S01]  /*1eed0*/  PRMT R13, R7, 0x7773, RZ ;  /* 0x00007773070d7816 */ /* 0x000fe200000000ff */
[C---:B------:R-:W-:Y:S01]  /*1eee0*/  VIADD R7, R12.reuse, UR4 ;  /* 0x000000040c077c36 */ /* 0x040fe20008000000 */
[----:B------:R-:W-:-:S03]  /*1eef0*/  IADD3 R4, P4, R12, R3, RZ ;  /* 0x000000030c047210 */ /* 0x000fc60007f9e0ff */
[----:B------:R1:W-:Y:S01]  /*1ef00*/  @P3 STG.E.U8 desc[UR40][R8.64], R13 ;  /* 0x0000000d08003986 */ /* 0x0003e2000c101128 */
[----:B------:R-:W-:Y:S01]  /*1ef10*/  ISETP.LT.AND P3, PT, R5, UR5, !P0 ;  /* 0x0000000505007c0c */ /* 0x000fe2000c761270 */
[----:B0-----:R-:W-:Y:S01]  /*1ef20*/  VIADD R10, R0, 0x74 ;  /* 0x00000074000a7836 */ /* 0x001fe20000000000 */
[----:B------:R-:W-:Y:S01]  /*1ef30*/  LEA.HI.X.SX32 R5, R12, R2, 0x1, P4 ;  /* 0x000000020c057211 */ /* 0x000fe200020f0eff */
[----:B------:R-:W-:Y:S01]  /*1ef40*/  ULDC UR5, c[0x0][0x22c] ;  /* 0x00008b0000057ab9 */ /* 0x000fe20000000800 */
[----:B------:R-:W-:Y:S02]  /*1ef50*/  PRMT R15, R20, 0x7770, RZ ;  /* 0x00007770140f7816 */ /* 0x000fe400000000ff */
[----:B------:R-:W-:-:S03]  /*1ef60*/  IADD3 R6, P4, R7, R3, RZ ;  /* 0x0000000307067210 */ /* 0x000fc60007f9e0ff */
[----:B------:R0:W-:Y:S01]  /*1ef70*/  @P6 STG.E.U8 desc[UR40][R4.64], R15 ;  /* 0x0000000f04006986 */ /* 0x0001e2000c101128 */
[----:B------:R-:W-:Y:S01]  /*1ef80*/  ISETP.LT.AND P6, PT, R10, UR5, !P0 ;  /* 0x000000050a007c0c */ /* 0x000fe2000c7c1270 */
[C---:B------:R-:W-:Y:S01]  /*1ef90*/  VIADD R10, R7.reuse, UR4 ;  /* 0x00000004070a7c36 */ /* 0x040fe20008000000 */
[-C--:B------:R-:W-:Y:S01]  /*1efa0*/  LEA.HI.X.SX32 R7, R7, R2.reuse, 0x1, P4 ;  /* 0x0000000207077211 */ /* 0x080fe200020f0eff */
[----:B-1----:R-:W-:Y:S01]  /*1efb0*/  VIADD R9, R0, 0x75 ;  /* 0x0000007500097836 */ /* 0x002fe20000000000 */
[----:B------:R-:W-:Y:S01]  /*1efc0*/  PRMT R13, R20, 0x7771, RZ ;  /* 0x00007771140d7816 */ /* 0x000fe200000000ff */
[----:B------:R-:W-:Y:S01]  /*1efd0*/  ULDC UR5, c[0x0][0x22c] ;  /* 0x00008b0000057ab9 */ /* 0x000fe20000000800 */
[CC--:B------:R-:W-:Y:S01]  /*1efe0*/  IADD3 R8, P4, R10.reuse, R3.reuse, RZ ;  /* 0x000000030a087210 */ /* 0x0c0fe20007f9e0ff */
[----:B------:R-:W-:Y:S02]  /*1eff0*/  VIADD R11, R10, UR4 ;  /* 0x000000040a0b7c36 */ /* 0x000fe40008000000 */
[----:B------:R1:W-:Y:S01]  /*1f000*/  @P2 STG.E.U8 desc[UR40][R6.64], R13 ;  /* 0x0000000d06002986 */ /* 0x0003e2000c101128 */
[----:B------:R-:W-:Y:S01]  /*1f010*/  ISETP.LT.AND P2, PT, R9, UR5, !P0 ;  /* 0x0000000509007c0c */ /* 0x000fe2000c741270 */
[----:B0-----:R-:W-:Y:S01]  /*1f020*/  VIADD R5, R0, 0x76 ;  /* 0x0000007600057836 */ /* 0x001fe20000000000 */
[----:B------:R-:W-:Y:S01]  /*1f030*/  LEA.HI.X.SX32 R9, R10, R2, 0x1, P4 ;  /* 0x000000020a097211 */ /* 0x000fe200020f0eff */
[----:B------:R-:W-:Y:S01]  /*1f040*/  ULDC UR5, c[0x0][0x22c] ;  /* 0x00008b0000057ab9 */ /* 0x000fe20000000800 */
[----:B------:R-:W-:Y:S01]  /*1f050*/  PRMT R15, R21, 0x7770, RZ ;  /* 0x00007770150f7816 */ /* 0x000fe200000000ff */
[C---:B------:R-:W-:Y:S01]  /*1f060*/  VIADD R10, R11.reuse, UR4 ;  /* 0x000000040b0a7c36 */ /* 0x040fe20008000000 */
[----:B------:R-:W-:Y:S01]  /*1f070*/  IADD3 R4, P4, R11, R3, RZ ;  /* 0x000000030b047210 */ /* 0x000fe20007f9e0ff */
[----:B------:R-:W-:-:S02]  /*1f080*/  VIADD R20, R0, 0x7e ;  /* 0x0000007e00147836 */ /* 0x000fc40000000000 */
[----:B------:R0:W-:Y:S01]  /*1f090*/  @P5 STG.E.U8 desc[UR40][R8.64], R15 ;  /* 0x0000000f08005986 */ /* 0x0001e2000c101128 */
[----:B------:R-:W-:Y:S01]  /*1f0a0*/  ISETP.LT.AND P5, PT, R5, UR5, !P0 ;  /* 0x0000000505007c0c */ /* 0x000fe2000c7a1270 */
[----:B-1----:R-:W-:Y:S01]  /*1f0b0*/  VIADD R7, R0, 0x77 ;  /* 0x0000007700077836 */ /* 0x002fe20000000000 */
[-C--:B------:R-:W-:Y:S01]  /*1f0c0*/  LEA.HI.X.SX32 R5, R11, R2.reuse, 0x1, P4 ;  /* 0x000000020b057211 */ /* 0x080fe200020f0eff */
[----:B------:R-:W-:Y:S01]  /*1f0d0*/  ULDC UR5, c[0x0][0x22c] ;  /* 0x00008b0000057ab9 */ /* 0x000fe20000000800 */
[C---:B------:R-:W-:Y:S01]  /*1f0e0*/  PRMT R13, R21.reuse, 0x7771, RZ ;  /* 0x00007771150d7816 */ /* 0x040fe200000000ff */
[C---:B------:R-:W-:Y:S01]  /*1f0f0*/  VIADD R11, R10.reuse, UR4 ;  /* 0x000000040a0b7c36 */ /* 0x040fe20008000000 */
[-C--:B------:R-:W-:Y:S02]  /*1f100*/  IADD3 R6, P4, R10, R3.reuse, RZ ;  /* 0x000000030a067210 */ /* 0x080fe40007f9e0ff */
[----:B------:R-:W-:Y:S01]  /*1f110*/  PRMT R21, R21, 0x7772, RZ ;  /* 0x0000777215157816 */ /* 0x000fe200000000ff */
[----:B------:R1:W-:Y:S01]  /*1f120*/  @P3 STG.E.U8 desc[UR40][R4.64], R13 ;  /* 0x0000000d04003986 */ /* 0x0003e2000c101128 */
[----:B------:R-:W-:Y:S01]  /*1f130*/  ISETP.LT.AND P3, PT, R7, UR5, !P0 ;  /* 0x0000000507007c0c */ /* 0x000fe2000c761270 */
[----:B0-----:R-:W-:Y:S01]  /*1f140*/  VIADD R9, R0, 0x78 ;  /* 0x0000007800097836 */ /* 0x001fe20000000000 */
[----:B------:R-:W-:Y:S01]  /*1f150*/  LEA.HI.X.SX32 R7, R10, R2, 0x1, P4 ;  /* 0x000000020a077211 */ /* 0x000fe200020f0eff */
[----:B------:R-:W-:Y:S01]  /*1f160*/  ULDC UR5, c[0x0][0x22c] ;  /* 0x00008b0000057ab9 */ /* 0x000fe20000000800 */
[----:B------:R-:W-:Y:S01]  /*1f170*/  PRMT R15, R22, 0x7770, RZ ;  /* 0x00007770160f7816 */ /* 0x000fe200000000ff */
[C---:B------:R-:W-:Y:S01]  /*1f180*/  VIADD R10, R11.reuse, UR4 ;  /* 0x000000040b0a7c36 */ /* 0x040fe20008000000 */
[----:B------:R-:W-:-:S03]  /*1f190*/  IADD3 R8, P4, R11, R3, RZ ;  /* 0x000000030b087210 */ /* 0x000fc60007f9e0ff */
        /* <DEDUP_REMOVED lines=13> */
[----:B------:R-:W-:Y:S01]  /*1f270*/  PRMT R15, R23, 0x7770, RZ ;  /* 0x00007770170f7816 */ /* 0x000fe200000000ff */
[----:B------:R-:W-:Y:S01]  /*1f280*/  VIADD R10, R0, 0x7b ;  /* 0x0000007b000a7836 */ /* 0x000fe20000000000 */
[----:B------:R-:W-:-:S03]  /*1f290*/  IADD3 R6, P4, R11, R3, RZ ;  /* 0x000000030b067210 */ /* 0x000fc60007f9e0ff */
[----:B------:R0:W-:Y:S01]  /*1f2a0*/  @P5 STG.E.U8 desc[UR40][R4.64], R15 ;  /* 0x0000000f04005986 */ /* 0x0001e2000c101128 */
[----:B------:R-:W-:Y:S01]  /*1f2b0*/  ISETP.LT.AND P5, PT, R7, UR5, !P0 ;  /* 0x0000000507007c0c */ /* 0x000fe2000c7a1270 */
[----:B------:R-:W-:Y:S01]  /*1f2c0*/  ULDC UR5, c[0x0][0x22c] ;  /* 0x00008b0000057ab9 */ /* 0x000fe20000000800 */
[C---:B------:R-:W-:Y:S01]  /*1f2d0*/  LEA.HI.X.SX32 R7, R11.reuse, R2, 0x1, P4 ;  /* 0x000000020b077211 */ /* 0x040fe200020f0eff */
[----:B------:R-:W-:Y:S01]  /*1f2e0*/  VIADD R11, R11, UR4 ;  /* 0x000000040b0b7c36 */ /* 0x000fe20008000000 */
[----:B-1----:R-:W-:Y:S02]  /*1f2f0*/  PRMT R13, R23, 0x7771, RZ ;  /* 0x00007771170d7816 */ /* 0x002fe400000000ff */
[----:B------:R-:W-:Y:S01]  /*1f300*/  ISETP.LT.AND P4, PT, R10, UR5, !P0 ;  /* 0x000000050a007c0c */ /* 0x000fe2000c781270 */
[C---:B------:R-:W-:Y:S01]  /*1f310*/  VIADD R10, R11.reuse, UR4 ;  /* 0x000000040b0a7c36 */ /* 0x040fe20008000000 */
[----:B------:R-:W-:Y:S01]  /*1f320*/  ULDC UR5, c[0x0][0x22c] ;  /* 0x00008b0000057ab9 */ /* 0x000fe20000000800 */
[----:B------:R1:W-:Y:S01]  /*1f330*/  @P3 STG.E.U8 desc[UR40][R6.64], R13 ;  /* 0x0000000d06003986 */ /* 0x0003e2000c101128 */
[----:B------:R-:W-:-:S04]  /*1f340*/  IADD3 R8, P3, R11, R3, RZ ;  /* 0x000000030b087210 */ /* 0x000fc80007f7e0ff */
[----:B------:R-:W-:Y:S01]  /*1f350*/  LEA.HI.X.SX32 R9, R11, R2, 0x1, P3 ;  /* 0x000000020b097211 */ /* 0x000fe200018f0eff */
[C---:B------:R-:W-:Y:S01]  /*1f360*/  VIADD R11, R10.reuse, UR4 ;  /* 0x000000040a0b7c36 */ /* 0x040fe20008000000 */
[----:B0-----:R-:W-:-:S03]  /*1f370*/  IADD3 R4, P3, R10, R3, RZ ;  /* 0x000000030a047210 */ /* 0x001fc60007f7e0ff */
[C---:B------:R-:W-:Y:S01]  /*1f380*/  VIADD R12, R11.reuse, UR4 ;  /* 0x000000040b0c7c36 */ /* 0x040fe20008000000 */
[-C--:B------:R-:W-:Y:S01]  /*1f390*/  LEA.HI.X.SX32 R5, R10, R2.reuse, 0x1, P3 ;  /* 0x000000020a057211 */ /* 0x080fe200018f0eff */
[----:B------:R0:W-:Y:S01]  /*1f3a0*/  @P6 STG.E.U8 desc[UR40][R8.64], R19 ;  /* 0x0000001308006986 */ /* 0x0001e2000c101128 */
[----:B------:R-:W-:Y:S01]  /*1f3b0*/  ISETP.LT.AND P3, PT, R14, UR5, !P0 ;  /* 0x000000050e007c0c */ /* 0x000fe2000c761270 */
[C---:B-1----:R-:W-:Y:S01]  /*1f3c0*/  VIADD R13, R12.reuse, UR4 ;  /* 0x000000040c0d7c36 */ /* 0x042fe20008000000 */
[CC--:B------:R-:W-:Y:S01]  /*1f3d0*/  IADD3 R10, P6, R12.reuse, R3.reuse, RZ ;  /* 0x000000030c0a7210 */ /* 0x0c0fe20007fde0ff */
[----:B------:R1:W-:Y:S01]  /*1f3e0*/  @P2 STG.E.U8 desc[UR40][R4.64], R17 ;  /* 0x0000001104002986 */ /* 0x0003e2000c101128 */
[----:B------:R-:W-:Y:S01]  /*1f3f0*/  IADD3 R6, P2, R11, R3, RZ ;  /* 0x000000030b067210 */ /* 0x000fe20007f5e0ff */
[----:B------:R-:W-:Y:S01]  /*1f400*/  VIADD R15, R13, UR4 ;  /* 0x000000040d0f7c36 */ /* 0x000fe20008000000 */
[----:B------:R-:W-:Y:S02]  /*1f410*/  ULDC UR5, c[0x0][0x22c] ;  /* 0x00008b0000057ab9 */ /* 0x000fe40000000800 */
[-C--:B------:R-:W-:Y:S01]  /*1f420*/  LEA.HI.X.SX32 R7, R11, R2.reuse, 0x1, P2 ;  /* 0x000000020b077211 */ /* 0x080fe200010f0eff */
[----:B------:R-:W-:Y:S01]  /*1f430*/  VIADD R0, R15, UR4 ;  /* 0x000000040f007c36 */ /* 0x000fe20008000000 */
[----:B------:R-:W-:-:S02]  /*1f440*/  LEA.HI.X.SX32 R11, R12, R2, 0x1, P6 ;  /* 0x000000020c0b7211 */ /* 0x000fc400030f0eff */
[-C--:B0-----:R-:W-:Y:S01]  /*1f450*/  IADD3 R8, P2, R13, R3.reuse, RZ ;  /* 0x000000030d087210 */ /* 0x081fe20007f5e0ff */
[----:B------:R-:W-:Y:S01]  /*1f460*/  VIADD R16, R0, UR4 ;  /* 0x0000000400107c36 */ /* 0x000fe20008000000 */
[----:B------:R-:W-:Y:S01]  /*1f470*/  ULDC UR4, c[0x0][0x22c] ;  /* 0x00008b0000047ab9 */ /* 0x000fe20000000800 */
[-C--:B-1----:R-:W-:Y:S01]  /*1f480*/  IADD3 R4, P6, R15, R3.reuse, RZ ;  /* 0x000000030f047210 */ /* 0x082fe20007fde0ff */
[----:B------:R0:W-:Y:S01]  /*1f490*/  @P5 STG.E.U8 desc[UR40][R6.64], R21 ;  /* 0x0000001506005986 */ /* 0x0001e2000c101128 */
[-C--:B------:R-:W-:Y:S02]  /*1f4a0*/  LEA.HI.X.SX32 R9, R13, R2.reuse, 0x1, P2 ;  /* 0x000000020d097211 */ /* 0x080fe400010f0eff */
[C---:B------:R-:W-:Y:S01]  /*1f4b0*/  IADD3 R14, P2, R16.reuse, R3, RZ ;  /* 0x00000003100e7210 */ /* 0x040fe20007f5e0ff */
[----:B------:R0:W-:Y:S01]  /*1f4c0*/  @P4 STG.E.U8 desc[UR40][R10.64], R25 ;  /* 0x000000190a004986 */ /* 0x0001e2000c101128 */
[-C--:B------:R-:W-:Y:S02]  /*1f4d0*/  LEA.HI.X.SX32 R5, R15, R2.reuse, 0x1, P6 ;  /* 0x000000020f057211 */ /* 0x080fe400030f0eff */
[----:B------:R-:W-:-:S02]  /*1f4e0*/  LEA.HI.X.SX32 R15, R16, R2, 0x1, P2 ;  /* 0x00000002100f7211 */ /* 0x000fc400010f0eff */
[----:B------:R-:W-:Y:S02]  /*1f4f0*/  ISETP.LT.AND P2, PT, R18, UR5, !P0 ;  /* 0x0000000512007c0c */ /* 0x000fe4000c741270 */
[----:B------:R-:W-:Y:S02]  /*1f500*/  ISETP.LT.AND P0, PT, R20, UR4, !P0 ;  /* 0x0000000414007c0c */ /* 0x000fe4000c701270 */
[----:B------:R-:W-:Y:S02]  /*1f510*/  IADD3 R12, P6, R0, R3, RZ ;  /* 0x00000003000c7210 */ /* 0x000fe40007fde0ff */
[C---:B------:R-:W-:Y:S02]  /*1f520*/  PRMT R19, R22.reuse, 0x7772, RZ ;  /* 0x0000777216137816 */ /* 0x040fe400000000ff */
[----:B------:R-:W-:Y:S02]  /*1f530*/  PRMT R17, R22, 0x7773, RZ ;  /* 0x0000777316117816 */ /* 0x000fe400000000ff */
[----:B------:R-:W-:Y:S01]  /*1f540*/  PRMT R3, R23, 0x7773, RZ ;  /* 0x0000777317037816 */ /* 0x000fe200000000ff */
[----:B------:R0:W-:Y:S01]  /*1f550*/  @P3 STG.E.U8 desc[UR40][R8.64], R19 ;  /* 0x0000001308003986 */ /* 0x0001e2000c101128 */
[----:B------:R-:W-:-:S02]  /*1f560*/  LEA.HI.X.SX32 R13, R0, R2, 0x1, P6 ;  /* 0x00000002000d7211 */ /* 0x000fc400030f0eff */
[----:B------:R-:W-:Y:S01]  /*1f570*/  PRMT R23, R23, 0x7772, RZ ;  /* 0x0000777217177816 */ /* 0x000fe200000000ff */
[----:B------:R0:W-:Y:S04]  /*1f580*/  @P2 STG.E.U8 desc[UR40][R4.64], R17 ;  /* 0x0000001104002986 */ /* 0x0001e8000c101128 */
[----:B------:R0:W-:Y:S01]  /*1f590*/  @P0 STG.E.U8 desc[UR40][R12.64], R23 ;  /* 0x000000170c000986 */ /* 0x0001e2000c101128 */
[----:B------:R-:W-:Y:S05]  /*1f5a0*/  @!P1 EXIT ;  /* 0x000000000000994d */ /* 0x000fea0003800000 */
[----:B------:R-:W-:Y:S01]  /*1f5b0*/  STG.E.U8 desc[UR40][R14.64], R3 ;  /* 0x000000030e007986 */ /* 0x000fe2000c101128 */
[----:B------:R-:W-:Y:S05]  /*1f5c0*/  EXIT ;  /* 0x000000000000794d */ /* 0x000fea0003800000 */
.L_x_3:
[----:B------:R-:W-:-:S00]  /*1f5d0*/  BRA `(.L_x_3) ;  /* 0xfffffffc00fc7947 */ /* 0x000fc0000383ffff */
[----:B------:R-:W-:-:S00]  /*1f5e0*/  NOP ;  /* 0x0000000000007918 */ /* 0x000fc00000000000 */
        /* <DEDUP_REMOVED lines=9> */
.L_x_4:


//--------------------- .nv.shared.matmul_kernel  --------------------------
	.section	.nv.shared.matmul_kernel,"aw",@nobits
	.sectionflags	@""
	.align	16
	.zero		1024


//--------------------- .nv.shared.reserved.0     --------------------------
	.section	.nv.shared.reserved.0,"aw",@nobits
	.weak		__nv_reservedSMEM_offset_0_alias
	.size		__nv_reservedSMEM_offset_0_alias, 0, 0
	.other		__nv_reservedSMEM_offset_0_alias,@"STO_CUDA_RESERVED_SHARED STV_DEFAULT"
__nv_reservedSMEM_offset_0_alias:
	.zero		0


//--------------------- .nv.constant0.matmul_kernel --------------------------
	.section	.nv.constant0.matmul_kernel,"a",@progbits
	.sectionflags	@""
	.align	4
.nv.constant0.matmul_kernel:
	.zero		608


//--------------------- SYMBOLS --------------------------

	.type		.nv.reservedSmem.offset0,@object
	.size		.nv.reservedSmem.offset0,0x4
